def matmul_kernel(
    a_ptr,
    b_ptr,
    c_ptr,
    M,
    N,
    K,
    stride_am,
    stride_ak,
    stride_bk,
    stride_bn,
    stride_cm,
    stride_cn,
    BLOCK_M: tl.constexpr,
    BLOCK_N: tl.constexpr,
    BLOCK_K: tl.constexpr,
    GROUP_M: tl.constexpr,
):
    pid = tl.program_id(axis=0)
    num_pid_m = tl.cdiv(M, BLOCK_M)
    num_pid_n = tl.cdiv(N, BLOCK_N)
    num_pid_in_group = GROUP_M * num_pid_n
    group_id = pid // num_pid_in_group
    first_pid_m = group_id * GROUP_M
    group_size_m = min(num_pid_m - first_pid_m, GROUP_M)
    pid_m = first_pid_m + ((pid % num_pid_in_group) % group_size_m)
    pid_n = (pid % num_pid_in_group) // group_size_m

    offs_am = (pid_m * BLOCK_M + tl.arange(0, BLOCK_M)) % M
    offs_bn = (pid_n * BLOCK_N + tl.arange(0, BLOCK_N)) % N
    offs_k = tl.arange(0, BLOCK_K)
    a_ptrs = a_ptr + offs_am[:, None] * stride_am + offs_k[None, :] * stride_ak
    b_ptrs = b_ptr + offs_k[:, None] * stride_bk + offs_bn[None, :] * stride_bn

    acc = tl.zeros((BLOCK_M, BLOCK_N), dtype=tl.float32)
    for kk in range(0, tl.cdiv(K, BLOCK_K)):
        a = tl.load(a_ptrs, mask=offs_k[None, :] < K - kk * BLOCK_K, other=0.0)
        b = tl.load(b_ptrs, mask=offs_k[:, None] < K - kk * BLOCK_K, other=0.0)
        acc = tl.dot(a, b, acc)
        a_ptrs += BLOCK_K * stride_ak
        b_ptrs += BLOCK_K * stride_bk

    c = acc.to(c_ptr.dtype.element_ty)
    offs_cm = pid_m * BLOCK_M + tl.arange(0, BLOCK_M)
    offs_cn = pid_n * BLOCK_N + tl.arange(0, BLOCK_N)
    c_ptrs = c_ptr + offs_cm[:, None] * stride_cm + offs_cn[None, :] * stride_cn
    mask = (offs_cm[:, None] < M) & (offs_cn[None, :] < N)
    tl.store(c_ptrs, c, mask=mask)

# config = {"BLOCK_K": 64, "BLOCK_M": 256, "BLOCK_N": 64, "GROUP_M": 1, "arch": "sm_100", "dtype": "fp32", "num_ctas": 1, "num_stages": 3, "num_warps": 4}
# arch = sm_100


// ===== COMPILED SASS (sm_100a) =====

	.target	sm_100a

	.elftype	@"ET_EXEC"


//--------------------- .note.nv.tkinfo           --------------------------
	.section	.note.nv.tkinfo,"",@"SHT_NOTE"
	.sectionflags	@"SHF_NOTE_NV_TKINFO"
	.tkinfo
        /*0018*/ 	.word	0x00000081
        /*0030*/ 	.string	""
        /*0030*/ 	.string	"ptxas-blackwell"
        /*0030*/ 	.string	"Cuda compilation tools, release 12.9, V12.9.86"
        /*0030*/ 	.string	"Build cuda_12.9.r12.9/compiler.36037853_0"
        /*0030*/ 	.string	"-v  -suppress-debug-info  -lineinfo  -arch sm_100a "



//--------------------- .note.nv.cuver            --------------------------
	.section	.note.nv.cuver,"",@"SHT_NOTE"
	.sectionflags	@"SHF_NOTE_NV_CUVER"
        /*0018*/ 	.short	0x0001
        /*001a*/ 	.short	0x0064
        /*001c*/ 	.short	0x0001
        /*001e*/ 	.short	0x0000
        /*0020*/ 	.short	0x0001
        /*0022*/ 	.short	0x0000


//--------------------- .nv.info                  --------------------------
	.section	.nv.info,"",@"SHT_CUDA_INFO"
	.align	4


	//----- nvinfo : EIATTR_REGCOUNT
	.align		4
        /*0000*/ 	.byte	0x04, 0x2f
        /*0002*/ 	.short	(.L_4 - .L_3)
	.align		4
.L_3:
        /*0004*/ 	.word	index@(matmul_kernel)
        /*0008*/ 	.word	0x000000ff


	//----- nvinfo : EIATTR_FRAME_SIZE
	.align		4
.L_4:
        /*000c*/ 	.byte	0x04, 0x11
        /*000e*/ 	.short	(.L_6 - .L_5)
	.align		4
.L_5:
        /*0010*/ 	.word	index@($__internal_2_$__cuda_sm10x_tcgen05_guardrail_trap_unallocated_columns_being_dealloced)
        /*0014*/ 	.word	0x000005b8


	//----- nvinfo : EIATTR_FRAME_SIZE
	.align		4
.L_6:
        /*0018*/ 	.byte	0x04, 0x11
        /*001a*/ 	.short	(.L_8 - .L_7)
	.align		4
.L_7:
        /*001c*/ 	.word	index@($__internal_1_$__cuda_sm10x_tcgen05_guardrail_trap_phase_invalid_during_alloc)
        /*0020*/ 	.word	0x000005b8


	//----- nvinfo : EIATTR_FRAME_SIZE
	.align		4
.L_8:
        /*0024*/ 	.byte	0x04, 0x11
        /*0026*/ 	.short	(.L_10 - .L_9)
	.align		4
.L_9:
        /*0028*/ 	.word	index@($__internal_0_$__cuda_sm10x_tcgen05_guardrail_trap_col_being_dealloced_not_returned_by_alloc)
        /*002c*/ 	.word	0x000005b8


	//----- nvinfo : EIATTR_FRAME_SIZE
	.align		4
.L_10:
        /*0030*/ 	.byte	0x04, 0x11
        /*0032*/ 	.short	(.L_12 - .L_11)
	.align		4
.L_11:
        /*0034*/ 	.word	index@(matmul_kernel)
        /*0038*/ 	.word	0x000005b8


	//----- nvinfo : EIATTR_MIN_STACK_SIZE
	.align		4
.L_12:
        /*003c*/ 	.byte	0x04, 0x12
        /*003e*/ 	.short	(.L_14 - .L_13)
	.align		4
.L_13:
        /*0040*/ 	.word	index@(matmul_kernel)
        /*0044*/ 	.word	0x000005b8
.L_14:


//--------------------- .nv.info.matmul_kernel    --------------------------
	.section	.nv.info.matmul_kernel,"",@"SHT_CUDA_INFO"
	.sectionflags	@""
	.align	4


	//----- nvinfo : EIATTR_CUDA_API_VERSION
	.align		4
        /*0000*/ 	.byte	0x04, 0x37
        /*0002*/ 	.short	(.L_16 - .L_15)
.L_15:
        /*0004*/ 	.word	0x00000081


	//----- nvinfo : EIATTR_KPARAM_INFO
	.align		4
.L_16:
        /*0008*/ 	.byte	0x04, 0x17
        /*000a*/ 	.short	(.L_18 - .L_17)
.L_17:
        /*000c*/ 	.word	0x00000000
        /*0010*/ 	.short	0x000d
        /*0012*/ 	.short	0x0048
        /*0014*/ 	.byte	0x00, 0xf4, 0x21, 0x00


	//----- nvinfo : EIATTR_KPARAM_INFO
	.align		4
.L_18:
        /*0018*/ 	.byte	0x04, 0x17
        /*001a*/ 	.short	(.L_20 - .L_19)
.L_19:
        /*001c*/ 	.word	0x00000000
        /*0020*/ 	.short	0x000c
        /*0022*/ 	.short	0x0040
        /*0024*/ 	.byte	0x00, 0xf4, 0x21, 0x00


	//----- nvinfo : EIATTR_KPARAM_INFO
	.align		4
.L_20:
        /*0028*/ 	.byte	0x04, 0x17
        /*002a*/ 	.short	(.L_22 - .L_21)
.L_21:
        /*002c*/ 	.word	0x00000000
        /*0030*/ 	.short	0x000b
        /*0032*/ 	.short	0x0038
        /*0034*/ 	.byte	0x00, 0xf0, 0x11, 0x00


	//----- nvinfo : EIATTR_KPARAM_INFO
	.align		4
.L_22:
        /*0038*/ 	.byte	0x04, 0x17
        /*003a*/ 	.short	(.L_24 - .L_23)
.L_23:
        /*003c*/ 	.word	0x00000000
        /*0040*/ 	.short	0x000a
        /*0042*/ 	.short	0x0034
        /*0044*/ 	.byte	0x00, 0xf0, 0x11, 0x00


	//----- nvinfo : EIATTR_KPARAM_INFO
	.align		4
.L_24:
        /*0048*/ 	.byte	0x04, 0x17
        /*004a*/ 	.short	(.L_26 - .L_25)
.L_25:
        /*004c*/ 	.word	0x00000000
        /*0050*/ 	.short	0x0009
        /*0052*/ 	.short	0x0030
        /*0054*/ 	.byte	0x00, 0xf0, 0x11, 0x00


	//----- nvinfo : EIATTR_KPARAM_INFO
	.align		4
.L_26:
        /*0058*/ 	.byte	0x04, 0x17
        /*005a*/ 	.short	(.L_28 - .L_27)
.L_27:
        /*005c*/ 	.word	0x00000000
        /*0060*/ 	.short	0x0008
        /*0062*/ 	.short	0x002c
        /*0064*/ 	.byte	0x00, 0xf0, 0x11, 0x00


	//----- nvinfo : EIATTR_KPARAM_INFO
	.align		4
.L_28:
        /*0068*/ 	.byte	0x04, 0x17
        /*006a*/ 	.short	(.L_30 - .L_29)
.L_29:
        /*006c*/ 	.word	0x00000000
        /*0070*/ 	.short	0x0007
        /*0072*/ 	.short	0x0028
        /*0074*/ 	.byte	0x00, 0xf0, 0x11, 0x00


	//----- nvinfo : EIATTR_KPARAM_INFO
	.align		4
.L_30:
        /*0078*/ 	.byte	0x04, 0x17
        /*007a*/ 	.short	(.L_32 - .L_31)
.L_31:
        /*007c*/ 	.word	0x00000000
        /*0080*/ 	.short	0x0006
        /*0082*/ 	.short	0x0024
        /*0084*/ 	.byte	0x00, 0xf0, 0x11, 0x00


	//----- nvinfo : EIATTR_KPARAM_INFO
	.align		4
.L_32:
        /*0088*/ 	.byte	0x04, 0x17
        /*008a*/ 	.short	(.L_34 - .L_33)
.L_33:
        /*008c*/ 	.word	0x00000000
        /*0090*/ 	.short	0x0005
        /*0092*/ 	.short	0x0020
        /*0094*/ 	.byte	0x00, 0xf0, 0x11, 0x00


	//----- nvinfo : EIATTR_KPARAM_INFO
	.align		4
.L_34:
        /*0098*/ 	.byte	0x04, 0x17
        /*009a*/ 	.short	(.L_36 - .L_35)
.L_35:
        /*009c*/ 	.word	0x00000000
        /*00a0*/ 	.short	0x0004
        /*00a2*/ 	.short	0x001c
        /*00a4*/ 	.byte	0x00, 0xf0, 0x11, 0x00


	//----- nvinfo : EIATTR_KPARAM_INFO
	.align		4
.L_36:
        /*00a8*/ 	.byte	0x04, 0x17
        /*00aa*/ 	.short	(.L_38 - .L_37)
.L_37:
        /*00ac*/ 	.word	0x00000000
        /*00b0*/ 	.short	0x0003
        /*00b2*/ 	.short	0x0018
        /*00b4*/ 	.byte	0x00, 0xf0, 0x11, 0x00


	//----- nvinfo : EIATTR_KPARAM_INFO
	.align		4
.L_38:
        /*00b8*/ 	.byte	0x04, 0x17
        /*00ba*/ 	.short	(.L_40 - .L_39)
.L_39:
        /*00bc*/ 	.word	0x00000000
        /*00c0*/ 	.short	0x0002
        /*00c2*/ 	.short	0x0010
        /*00c4*/ 	.byte	0x00, 0xf4, 0x21, 0x00


	//----- nvinfo : EIATTR_KPARAM_INFO
	.align		4
.L_40:
        /*00c8*/ 	.byte	0x04, 0x17
        /*00ca*/ 	.short	(.L_42 - .L_41)
.L_41:
        /*00cc*/ 	.word	0x00000000
        /*00d0*/ 	.short	0x0001
        /*00d2*/ 	.short	0x0008
        /*00d4*/ 	.byte	0x00, 0xf4, 0x21, 0x00


	//----- nvinfo : EIATTR_KPARAM_INFO
	.align		4
.L_42:
        /*00d8*/ 	.byte	0x04, 0x17
        /*00da*/ 	.short	(.L_44 - .L_43)
.L_43:
        /*00dc*/ 	.word	0x00000000
        /*00e0*/ 	.short	0x0000
        /*00e2*/ 	.short	0x0000
        /*00e4*/ 	.byte	0x00, 0xf4, 0x21, 0x00


	//----- nvinfo : EIATTR_AT_ENTRY_FRAGMENTS
	.align		4
.L_44:
        /*00e8*/ 	.byte	0x04, 0x4f
        /*00ea*/ 	.short	(.L_46 - .L_45)


	//   ....[0]....
.L_45:
        /*00ec*/ 	.word	0x00000004


	//----- nvinfo : EIATTR_RESERVED_SMEM_USED
	.align		4
.L_46:
        /*00f0*/ 	.byte	0x01, 0x41
	.zero		2


	//----- nvinfo : EIATTR_SPARSE_MMA_MASK
	.align		4
        /*00f4*/ 	.byte	0x03, 0x50
        /*00f6*/ 	.short	0x0000


	//----- nvinfo : EIATTR_TCGEN05_1CTA_USED
	.align		4
        /*00f8*/ 	.byte	0x01, 0x51
	.zero		2


	//----- nvinfo : EIATTR_MAXREG_COUNT
	.align		4
        /*00fc*/ 	.byte	0x03, 0x1b
        /*00fe*/ 	.short	0x00ff


	//----- nvinfo : EIATTR_NUM_BARRIERS
	.align		4
        /*0100*/ 	.byte	0x02, 0x4c
        /*0102*/ 	.byte	0x01
	.zero		1


	//----- nvinfo : EIATTR_ANNOTATIONS
	.align		4
        /*0104*/ 	.byte	0x04, 0x55
        /*0106*/ 	.short	(.L_48 - .L_47)


	//   ....[0]....
.L_47:
        /*0108*/ 	.word	0x00000001
        /*010c*/ 	.byte	0xd0, 0x09, 0x00, 0x00, 0x01, 0x00, 0x00, 0x00, 0x50, 0x0a, 0x00, 0x00, 0x01, 0x00, 0x00, 0x00
        /* <DEDUP_REMOVED lines=604> */
        /*26dc*/ 	.byte	0x40, 0x6b, 0x01, 0x00, 0x01, 0x00, 0x00, 0x00, 0x50, 0x6b, 0x01, 0x00


	//----- nvinfo : EIATTR_INT_WARP_WIDE_INSTR_OFFSETS
	.align		4
.L_48:
        /*26e8*/ 	.byte	0x04, 0x31
        /*26ea*/ 	.short	(.L_50 - .L_49)


	//   ....[0]....
.L_49:
        /*26ec*/ 	.word	0x00002640


	//   ....[1]....
        /*26f0*/ 	.word	0x00002670


	//   ....[2]....
        /*26f4*/ 	.word	0x00002770


	//   ....[3]....
        /*26f8*/ 	.word	0x000191c0


	//   ....[4]....
        /*26fc*/ 	.word	0x00019210


	//----- nvinfo : EIATTR_COOP_GROUP_MASK_REGIDS
	.align		4
.L_50:
        /*2700*/ 	.byte	0x04, 0x29
        /*2702*/ 	.short	(.L_52 - .L_51)


	//   ....[0]....
.L_51:
        /*2704*/ 	.word	0xffffffff


	//   ....[1]....
        /*2708*/ 	.word	0xffffffff


	//   ....[2]....
        /*270c*/ 	.word	0xffffffff


	//   ....[3]....
        /*2710*/ 	.word	0xffffffff


	//----- nvinfo : EIATTR_COOP_GROUP_INSTR_OFFSETS
	.align		4
.L_52:
        /*2714*/ 	.byte	0x04, 0x28
        /*2716*/ 	.short	(.L_54 - .L_53)


	//   ....[0]....
.L_53:
        /*2718*/ 	.word	0x00000070


	//   ....[1]....
        /*271c*/ 	.word	0x00000330


	//   ....[2]....
        /*2720*/ 	.word	0x00019050


	//   ....[3]....
        /*2724*/ 	.word	0x000192c0


	//----- nvinfo : EIATTR_VRC_CTA_INIT_COUNT
	.align		4
.L_54:
        /*2728*/ 	.byte	0x02, 0x4a
        /*272a*/ 	.byte	0x80
	.zero		1


	//----- nvinfo : EIATTR_MBARRIER_INSTR_OFFSETS
	.align		4
        /*272c*/ 	.byte	0x04, 0x39
        /*272e*/ 	.short	(.L_56 - .L_55)


	//   ....[0]....
.L_55:
        /*2730*/ 	.word	0x00002810
        /*2734*/ 	.word	0x000000ff
        /*2738*/ 	.word	0x00000000
        /*273c*/ 	.short	0x0100
        /*273e*/ 	.byte	0x04
	.zero		1


	//   ....[1]....
        /*2740*/ 	.word	0x000028b0
        /*2744*/ 	.word	0x000000ff
        /*2748*/ 	.word	0x0002c008
        /*274c*/ 	.short	0x0100
        /*274e*/ 	.byte	0x09
	.zero		1


	//   ....[2]....
        /*2750*/ 	.word	0x0000fb10
        /*2754*/ 	.word	0x000000ff
        /*2758*/ 	.word	0x00000000
        /*275c*/ 	.short	0x010a
        /*275e*/ 	.byte	0x04
	.zero		1


	//   ....[3]....
        /*2760*/ 	.word	0x00016b00
        /*2764*/ 	.word	0x000000ff
        /*2768*/ 	.word	0x00000000
        /*276c*/ 	.short	0x010a
        /*276e*/ 	.byte	0x04
	.zero		1


	//   ....[4]....
        /*2770*/ 	.word	0x00016b70
        /*2774*/ 	.word	0x000000ff
        /*2778*/ 	.word	0x0002c000
        /*277c*/ 	.short	0x0108
        /*277e*/ 	.byte	0x09
	.zero		1


	//   ....[5]....
        /*2780*/ 	.word	0x00016ba0
        /*2784*/ 	.word	0x000000ff
        /*2788*/ 	.word	0x0002c008
        /*278c*/ 	.short	0x0108
        /*278e*/ 	.byte	0x09
	.zero		1


	//   ....[6]....
        /*2790*/ 	.word	0x000192e0
        /*2794*/ 	.word	0x000000ff
        /*2798*/ 	.word	0x00000000
        /*279c*/ 	.short	0x010a
        /*279e*/ 	.byte	0x04
	.zero		1


	//   ....[7]....
        /*27a0*/ 	.word	0x00019310
        /*27a4*/ 	.word	0x000000ff
        /*27a8*/ 	.word	0x00000000
        /*27ac*/ 	.short	0x010a
        /*27ae*/ 	.byte	0x04
	.zero		1


	//----- nvinfo : EIATTR_NUM_MBARRIERS
	.align		4
.L_56:
        /*27b0*/ 	.byte	0x03, 0x38
        /*27b2*/ 	.short	0x0002


	//----- nvinfo : EIATTR_EXIT_INSTR_OFFSETS
	.align		4
        /*27b4*/ 	.byte	0x04, 0x1c
        /*27b6*/ 	.short	(.L_58 - .L_57)


	//   ....[0]....
.L_57:
        /*27b8*/ 	.word	0x000192d0


	//----- nvinfo : EIATTR_REQNTID
	.align		4
.L_58:
        /*27bc*/ 	.byte	0x04, 0x10
        /*27be*/ 	.short	(.L_60 - .L_59)
.L_59:
        /*27c0*/ 	.word	0x00000080
        /*27c4*/ 	.word	0x00000001
        /*27c8*/ 	.word	0x00000001


	//----- nvinfo : EIATTR_CRS_STACK_SIZE
	.align		4
.L_60:
        /*27cc*/ 	.byte	0x04, 0x1e
        /*27ce*/ 	.short	(.L_62 - .L_61)
.L_61:
        /*27d0*/ 	.word	0x00000000


	//----- nvinfo : EIATTR_CBANK_PARAM_SIZE
	.align		4
.L_62:
        /*27d4*/ 	.byte	0x03, 0x19
        /*27d6*/ 	.short	0x0050


	//----- nvinfo : EIATTR_PARAM_CBANK
	.align		4
        /*27d8*/ 	.byte	0x04, 0x0a
        /*27da*/ 	.short	(.L_64 - .L_63)
	.align		4
.L_63:
        /*27dc*/ 	.word	index@(.nv.constant0.matmul_kernel)
        /*27e0*/ 	.short	0x0380
        /*27e2*/ 	.short	0x0050


	//----- nvinfo : EIATTR_SW_WAR
	.align		4
.L_64:
        /*27e4*/ 	.byte	0x04, 0x36
        /*27e6*/ 	.short	(.L_66 - .L_65)
.L_65:
        /*27e8*/ 	.word	0x00000008
.L_66:


//--------------------- .nv.compat                --------------------------
	.section	.nv.compat,"",@"SHT_CUDA_COMPAT_INFO"
	.align	4
        /*0000*/ 	.byte	0x02, 0x02, 0x02, 0x00, 0x02, 0x05, 0x05, 0x00, 0x02, 0x03, 0x00, 0x00, 0x02, 0x06, 0x01, 0x00


//--------------------- .nv.callgraph             --------------------------
	.section	.nv.callgraph,"",@"SHT_CUDA_CALLGRAPH"
	.align	4
	.sectionentsize	8
	.align		4
        /*0000*/ 	.word	0x00000000
	.align		4
        /*0004*/ 	.word	0xffffffff
	.align		4
        /*0008*/ 	.word	0x00000000
	.align		4
        /*000c*/ 	.word	0xfffffffe
	.align		4
        /*0010*/ 	.word	0x00000000
	.align		4
        /*0014*/ 	.word	0xfffffffd
	.align		4
        /*0018*/ 	.word	0x00000000
	.align		4
        /*001c*/ 	.word	0xfffffffc


//--------------------- .text.matmul_kernel       --------------------------
	.section	.text.matmul_kernel,"ax",@progbits
	.align	128
        .global         matmul_kernel
        .type           matmul_kernel,@function
        .size           matmul_kernel,(.L_x_21 - matmul_kernel)
        .other          matmul_kernel,@"STO_CUDA_ENTRY STV_DEFAULT"
matmul_kernel:
.text.matmul_kernel:
[----:B------:R-:W1:Y:S01]  /*0000*/  LDC R1, c[0x0][0x37c] ;  /* 0x0000df00ff017b82 */ /* 0x000e620000000800 */
[----:B------:R-:W2:Y:S01]  /*0010*/  S2R R0, SR_TID.X ;  /* 0x0000000000007919 */ /* 0x000ea20000002100 */
[----:B-1----:R-:W-:Y:S01]  /*0020*/  VIADD R1, R1, 0xfffffa48 ;  /* 0xfffffa4801017836 */ /* 0x002fe20000000000 */
[----:B--2---:R-:W-:-:S13]  /*0030*/  ISETP.GE.U32.AND P0, PT, R0, 0x20, PT ;  /* 0x000000200000780c */ /* 0x004fda0003f06070 */
[----:B------:R-:W-:Y:S02]  /*0040*/  VOTEU.ANY UP0, P0 ;  /* 0x0000000000ff7886 */ /* 0x000fe40000000100 */
[----:B------:R-:W-:Y:S05]  /*0050*/  BRA.U UP0, `(.L_x_0) ;  /* 0x0000000100b87547 */ /* 0x000fea000b800000 */
[----:B------:R-:W1:Y:S01]  /*0060*/  S2UR UR6, SR_CgaCtaId ;  /* 0x00000000000679c3 */ /* 0x000e620000008800 */
[----:B------:R-:W-:Y:S01]  /*0070*/  NOP ;  /* 0x0000000000007918 */ /* 0x000fe20000000000 */
[----:B------:R-:W-:Y:S02]  /*0080*/  UMOV UR4, 0x40 ;  /* 0x0000004000047882 */ /* 0x000fe40000000000 */
[----:B-1----:R-:W-:-:S09]  /*0090*/  ULEA UR4, UR6, UR4, 0x18 ;  /* 0x0000000406047291 */ /* 0x002fd2000f8ec0ff */
[----:B------:R-:W1:Y:S01]  /*00a0*/  LDS.U8 R0, [UR4] ;  /* 0x00000004ff007984 */ /* 0x000e620008000000 */
[----:B------:R-:W-:Y:S02]  /*00b0*/  UMOV UR4, 0x400 ;  /* 0x0000040000047882 */ /* 0x000fe40000000000 */
[----:B------:R-:W-:Y:S01]  /*00c0*/  ULEA UR4, UR6, UR4, 0x18 ;  /* 0x0000000406047291 */ /* 0x000fe2000f8ec0ff */
[----:B-1----:R-:W-:-:S13]  /*00d0*/  ISETP.NE.AND P0, PT, R0, RZ, PT ;  /* 0x000000ff0000720c */ /* 0x002fda0003f05270 */
[----:B------:R-:W-:Y:S05]  /*00e0*/  @P0 BRA `(.L_x_1) ;  /* 0x00000000007c0947 */ /* 0x000fea0003800000 */
[----:B------:R-:W-:-:S13]  /*00f0*/  ELECT P0, URZ, PT ;  /* 0x0000000000ff782f */ /* 0x000fda0003800000 */
[----:B------:R-:W-:Y:S05]  /*0100*/  @!P0 BRA `(.L_x_2) ;  /* 0x0000000000848947 */ /* 0x000fea0003800000 */
[----:B------:R-:W-:Y:S01]  /*0110*/  UMOV UR5, 0x8 ;  /* 0x0000000800057882 */ /* 0x000fe20000000000 */
[----:B------:R-:W-:Y:S02]  /*0120*/  IMAD.MOV.U32 R4, RZ, RZ, 0x1 ;  /* 0x00000001ff047424 */ /* 0x000fe400078e00ff */
[----:B------:R-:W-:Y:S02]  /*0130*/  IMAD.MOV.U32 R5, RZ, RZ, 0xff ;  /* 0x000000ffff057424 */ /* 0x000fe400078e00ff */
[----:B------:R-:W-:Y:S04]  /*0140*/  DEPBAR.LE SB1, 0x36 ;  /* 0x00009d800000791a */ /* 0x000fe80000000000 */
[----:B------:R-:W1:Y:S02]  /*0150*/  UTCATOMSWS.FIND_AND_SET.ALIGN UP1, UR5, UR5 ;  /* 0x00000005000575e3 */ /* 0x000e640008020800 */
[----:B-1----:R-:W-:-:S04]  /*0160*/  PLOP3.LUT P0, PT, PT, PT, UP1, 0x80, 0x8 ;  /* 0x000000000008781c */ /* 0x002fc80003f0f018 */
[----:B------:R-:W-:-:S04]  /*0170*/  SEL R0, RZ, 0xffffffff, !P0 ;  /* 0xffffffffff007807 */ /* 0x000fc80004000000 */
[----:B------:R-:W-:Y:S02]  /*0180*/  ISETP.NE.AND P0, PT, R0, RZ, PT ;  /* 0x000000ff0000720c */ /* 0x000fe40003f05270 */
[----:B------:R-:W-:-:S11]  /*0190*/  MOV R0, UR5 ;  /* 0x0000000500007c02 */ /* 0x000fd60008000f00 */
[----:B------:R-:W-:Y:S05]  /*01a0*/  @P0 BRA `(.L_x_3) ;  /* 0x0000000000240947 */ /* 0x000fea0003800000 */
.L_x_4:
[----:B------:R-:W-:Y:S05]  /*01b0*/  NANOSLEEP 0x64 ;  /* 0x000000640000795d */ /* 0x000fea0003800000 */
[----:B------:R-:W-:-:S05]  /*01c0*/  UMOV UR5, 0x8 ;  /* 0x0000000800057882 */ /* 0x000fca0000000000 */
[----:B------:R-:W-:Y:S04]  /*01d0*/  DEPBAR.LE SB1, 0x36 ;  /* 0x00009d800000791a */ /* 0x000fe80000000000 */
[----:B------:R-:W1:Y:S02]  /*01e0*/  UTCATOMSWS.FIND_AND_SET.ALIGN UP1, UR5, UR5 ;  /* 0x00000005000575e3 */ /* 0x000e640008020800 */
[----:B-1----:R-:W-:-:S04]  /*01f0*/  PLOP3.LUT P0, PT, PT, PT, UP1, 0x80, 0x8 ;  /* 0x000000000008781c */ /* 0x002fc80003f0f018 */
[----:B------:R-:W-:-:S04]  /*0200*/  SEL R0, RZ, 0xffffffff, !P0 ;  /* 0xffffffffff007807 */ /* 0x000fc80004000000 */
[----:B------:R-:W-:Y:S01]  /*0210*/  ISETP.NE.AND P0, PT, R0, RZ, PT ;  /* 0x000000ff0000720c */ /* 0x000fe20003f05270 */
[----:B------:R-:W-:-:S12]  /*0220*/  IMAD.U32 R0, RZ, RZ, UR5 ;  /* 0x00000005ff007e24 */ /* 0x000fd8000f8e00ff */
[----:B------:R-:W-:Y:S05]  /*0230*/  @!P0 BRA `(.L_x_4) ;  /* 0xfffffffc00dc8947 */ /* 0x000fea000383ffff */
.L_x_3:
[C---:B------:R-:W-:Y:S01]  /*0240*/  VIADD R3, R0.reuse, 0x10 ;  /* 0x0000001000037836 */ /* 0x040fe20000000000 */
[----:B------:R-:W-:Y:S01]  /*0250*/  UMOV UR5, 0x50 ;  /* 0x0000005000057882 */ /* 0x000fe20000000000 */
[----:B------:R-:W-:Y:S01]  /*0260*/  SHF.L.U32 R2, R5, R0, RZ ;  /* 0x0000000005027219 */ /* 0x000fe200000006ff */
[----:B------:R-:W-:Y:S01]  /*0270*/  ULEA UR5, UR6, UR5, 0x18 ;  /* 0x0000000506057291 */ /* 0x000fe2000f8ec0ff */
[----:B------:R-:W-:Y:S01]  /*0280*/  IMAD.SHL.U32 R0, R0, 0x20, RZ ;  /* 0x0000002000007824 */ /* 0x000fe200078e00ff */
[----:B------:R-:W-:-:S04]  /*0290*/  SHF.L.U32 R3, R4, R3, RZ ;  /* 0x0000000304037219 */ /* 0x000fc800000006ff */
[----:B------:R-:W-:-:S05]  /*02a0*/  LOP3.LUT R2, R3, R2, RZ, 0xfc, !PT ;  /* 0x0000000203027212 */ /* 0x000fca00078efcff */
[----:B------:R1:W-:Y:S04]  /*02b0*/  ATOMS.OR RZ, [UR5], R2 ;  /* 0x00000002ffff798c */ /* 0x0003e8000b000005 */
[----:B------:R1:W-:Y:S01]  /*02c0*/  STS [UR4], R0 ;  /* 0x00000000ff007988 */ /* 0x0003e20008000804 */
[----:B------:R-:W-:Y:S05]  /*02d0*/  BRA `(.L_x_2) ;  /* 0x0000000000107947 */ /* 0x000fea0003800000 */
.L_x_1:
[----:B------:R-:W-:Y:S02]  /*02e0*/  MOV R0, 0xffffffff ;  /* 0xffffffff00007802 */ /* 0x000fe40000000f00 */
[----:B------:R-:W-:-:S03]  /*02f0*/  MOV R2, 0x320 ;  /* 0x0000032000027802 */ /* 0x000fc60000000f00 */
[----:B------:R1:W-:Y:S04]  /*0300*/  STS [UR4], R0 ;  /* 0x00000000ff007988 */ /* 0x0003e80008000804 */
[----:B-1----:R-:W-:Y:S05]  /*0310*/  CALL.REL.NOINC `($__internal_1_$__cuda_sm10x_tcgen05_guardrail_trap_phase_invalid_during_alloc) ;  /* 0x0000019000147944 */ /* 0x002fea0003c00000 */
.L_x_2:
[----:B------:R-:W-:Y:S05]  /*0320*/  WARPSYNC.ALL ;  /* 0x0000000000007948 */ /* 0x000fea0003800000 */
[----:B------:R-:W-:Y:S01]  /*0330*/  NOP ;  /* 0x0000000000007918 */ /* 0x000fe20000000000 */
.L_x_0:
[----:B------:R-:W2:Y:S01]  /*0340*/  LDC.64 R4, c[0x0][0x398] ;  /* 0x0000e600ff047b82 */ /* 0x000ea20000000a00 */
[----:B------:R-:W3:Y:S01]  /*0350*/  S2R R7, SR_CTAID.X ;  /* 0x0000000000077919 */ /* 0x000ee20000002500 */
[----:B------:R-:W-:Y:S01]  /*0360*/  UMOV UR9, 0x400 ;  /* 0x0000040000097882 */ /* 0x000fe20000000000 */
[----:B------:R-:W4:Y:S01]  /*0370*/  LDCU UR7, c[0x0][0x3a4] ;  /* 0x00007480ff0777ac */ /* 0x000f220008000800 */
[----:B------:R-:W5:Y:S01]  /*0380*/  S2R R146, SR_TID.X ;  /* 0x0000000000927919 */ /* 0x000f620000002100 */
[----:B------:R-:W1:Y:S03]  /*0390*/  LDCU.128 UR16, c[0x0][0x380] ;  /* 0x00007000ff1077ac */ /* 0x000e660008000c00 */
[----:B------:R-:W1:Y:S01]  /*03a0*/  S2UR UR6, SR_CgaCtaId ;  /* 0x00000000000679c3 */ /* 0x000e620000008800 */
[----:B------:R-:W1:Y:S01]  /*03b0*/  LDCU.64 UR26, c[0x0][0x358] ;  /* 0x00006b00ff1a77ac */ /* 0x000e620008000a00 */
[----:B------:R-:W-:-:S06]  /*03c0*/  UMOV UR8, 0x1 ;  /* 0x0000000100087882 */ /* 0x000fcc0000000000 */
[----:B------:R-:W4:Y:S01]  /*03d0*/  LDC R42, c[0x0][0x3a0] ;  /* 0x0000e800ff2a7b82 */ /* 0x000f220000000800 */
[----:B-12---:R-:W-:Y:S01]  /*03e0*/  VIADD R0, R5, 0x3f ;  /* 0x0000003f05007836 */ /* 0x006fe20000000000 */
[----:B------:R-:W-:-:S04]  /*03f0*/  IABS R13, R4 ;  /* 0x00000004000d7213 */ /* 0x000fc80000000000 */
[----:B------:R-:W-:Y:S01]  /*0400*/  SHF.R.S32.HI R3, RZ, 0x1f, R0 ;  /* 0x0000001fff037819 */ /* 0x000fe20000011400 */
[----:B------:R-:W-:-:S03]  /*0410*/  ULEA UR9, UR6, UR9, 0x18 ;  /* 0x0000000906097291 */ /* 0x000fc6000f8ec0ff */
[----:B------:R-:W-:Y:S02]  /*0420*/  LEA.HI R3, R3, R0, RZ, 0x6 ;  /* 0x0000000003037211 */ /* 0x000fe400078f30ff */
[----:B---3--:R-:W-:Y:S01]  /*0430*/  IABS R10, R7 ;  /* 0x00000007000a7213 */ /* 0x008fe20000000000 */
[----:B------:R-:W-:Y:S01]  /*0440*/  UIADD3 UR4, UPT, UPT, UR9, 0x2c000, URZ ;  /* 0x0002c00009047890 */ /* 0x000fe2000fffe0ff */
[----:B------:R-:W-:Y:S02]  /*0450*/  SHF.R.S32.HI R6, RZ, 0x6, R3 ;  /* 0x00000006ff067819 */ /* 0x000fe40000011403 */
[----:B-----5:R-:W-:Y:S02]  /*0460*/  SHF.R.S32.HI R17, RZ, 0x6, R146 ;  /* 0x00000006ff117819 */ /* 0x020fe40000011492 */
[-C--:B------:R-:W-:Y:S02]  /*0470*/  IABS R9, R6.reuse ;  /* 0x0000000600097213 */ /* 0x080fe40000000000 */
[----:B------:R-:W-:-:S02]  /*0480*/  IABS R12, R6 ;  /* 0x00000006000c7213 */ /* 0x000fc40000000000 */
[----:B------:R-:W1:Y:S08]  /*0490*/  I2F.RP R0, R9 ;  /* 0x0000000900007306 */ /* 0x000e700000209400 */
[----:B-1----:R-:W1:Y:S02]  /*04a0*/  MUFU.RCP R0, R0 ;  /* 0x0000000000007308 */ /* 0x002e640000001000 */
[----:B-1----:R-:W-:-:S02]  /*04b0*/  VIADD R2, R0, 0xffffffe ;  /* 0x0ffffffe00027836 */ /* 0x002fc40000000000 */
[----:B------:R-:W-:-:S04]  /*04c0*/  IMAD.MOV R0, RZ, RZ, -R12 ;  /* 0x000000ffff007224 */ /* 0x000fc800078e0a0c */
[----:B------:R1:W2:Y:S02]  /*04d0*/  F2I.FTZ.U32.TRUNC.NTZ R3, R2 ;  /* 0x0000000200037305 */ /* 0x0002a4000021f000 */
[----:B-1----:R-:W-:Y:S02]  /*04e0*/  IMAD.MOV.U32 R2, RZ, RZ, RZ ;  /* 0x000000ffff027224 */ /* 0x002fe400078e00ff */
[----:B--2---:R-:W-:-:S04]  /*04f0*/  IMAD.MOV R8, RZ, RZ, -R3 ;  /* 0x000000ffff087224 */ /* 0x004fc800078e0a03 */
[----:B------:R-:W-:Y:S01]  /*0500*/  IMAD R11, R8, R9, RZ ;  /* 0x00000009080b7224 */ /* 0x000fe200078e02ff */
[----:B------:R-:W-:-:S03]  /*0510*/  MOV R8, R10 ;  /* 0x0000000a00087202 */ /* 0x000fc60000000f00 */
[----:B------:R-:W-:-:S06]  /*0520*/  IMAD.HI.U32 R3, R3, R11, R2 ;  /* 0x0000000b03037227 */ /* 0x000fcc00078e0002 */
[----:B------:R-:W-:-:S04]  /*0530*/  IMAD.HI.U32 R3, R3, R8, RZ ;  /* 0x0000000803037227 */ /* 0x000fc800078e00ff */
[----:B------:R-:W-:Y:S01]  /*0540*/  IMAD R0, R3, R0, R8 ;  /* 0x0000000003007224 */ /* 0x000fe200078e0208 */
[----:B------:R-:W-:Y:S04]  /*0550*/  BAR.SYNC.DEFER_BLOCKING 0x0 ;  /* 0x0000000000007b1d */ /* 0x000fe80000010000 */
[----:B------:R-:W-:-:S13]  /*0560*/  ISETP.GT.U32.AND P1, PT, R9, R0, PT ;  /* 0x000000000900720c */ /* 0x000fda0003f24070 */
[----:B------:R-:W-:Y:S01]  /*0570*/  @!P1 IMAD.IADD R0, R0, 0x1, -R9 ;  /* 0x0000000100009824 */ /* 0x000fe200078e0a09 */
[----:B------:R-:W-:Y:S02]  /*0580*/  @!P1 IADD3 R3, PT, PT, R3, 0x1, RZ ;  /* 0x0000000103039810 */ /* 0x000fe40007ffe0ff */
[----:B------:R-:W-:Y:S02]  /*0590*/  ISETP.NE.AND P1, PT, R6, RZ, PT ;  /* 0x000000ff0600720c */ /* 0x000fe40003f25270 */
[----:B------:R-:W-:Y:S02]  /*05a0*/  ISETP.GE.U32.AND P0, PT, R0, R9, PT ;  /* 0x000000090000720c */ /* 0x000fe40003f06070 */
[----:B------:R-:W-:-:S04]  /*05b0*/  LOP3.LUT R0, R7, R6, RZ, 0x3c, !PT ;  /* 0x0000000607007212 */ /* 0x000fc800078e3cff */
[----:B------:R-:W-:Y:S01]  /*05c0*/  ISETP.GE.AND P2, PT, R0, RZ, PT ;  /* 0x000000ff0000720c */ /* 0x000fe20003f46270 */
[----:B------:R-:W-:-:S06]  /*05d0*/  VIADD R0, R4, 0xff ;  /* 0x000000ff04007836 */ /* 0x000fcc0000000000 */
[----:B------:R-:W-:-:S04]  /*05e0*/  @P0 VIADD R3, R3, 0x1 ;  /* 0x0000000103030836 */ /* 0x000fc80000000000 */
[----:B------:R-:W-:Y:S01]  /*05f0*/  IMAD.MOV.U32 R11, RZ, RZ, R3 ;  /* 0x000000ffff0b7224 */ /* 0x000fe200078e0003 */
[----:B------:R-:W-:-:S04]  /*0600*/  SHF.R.S32.HI R3, RZ, 0x1f, R0 ;  /* 0x0000001fff037819 */ /* 0x000fc80000011400 */
[----:B------:R-:W-:Y:S02]  /*0610*/  @!P2 IADD3 R11, PT, PT, -R11, RZ, RZ ;  /* 0x000000ff0b0ba210 */ /* 0x000fe40007ffe1ff */
[----:B------:R-:W-:Y:S02]  /*0620*/  LEA.HI R3, R3, R0, RZ, 0x8 ;  /* 0x0000000003037211 */ /* 0x000fe400078f40ff */
[----:B------:R-:W-:-:S04]  /*0630*/  @!P1 LOP3.LUT R11, RZ, R6, RZ, 0x33, !PT ;  /* 0x00000006ff0b9212 */ /* 0x000fc800078e33ff */
[----:B------:R-:W-:Y:S01]  /*0640*/  LEA.HI.SX32 R3, R3, -R11, 0x18 ;  /* 0x8000000b03037211 */ /* 0x000fe200078fc2ff */
[----:B------:R-:W-:-:S03]  /*0650*/  IMAD.MOV R8, RZ, RZ, -R11 ;  /* 0x000000ffff087224 */ /* 0x000fc600078e0a0b */
[----:B------:R-:W-:Y:S01]  /*0660*/  VIMNMX R15, PT, PT, R3, 0x1, PT ;  /* 0x00000001030f7848 */ /* 0x000fe20003fe0100 */
[----:B------:R-:W-:-:S03]  /*0670*/  IMAD R12, R6, R8, R7 ;  /* 0x00000008060c7224 */ /* 0x000fc600078e0207 */
[----:B------:R-:W-:Y:S02]  /*0680*/  IABS R9, R15 ;  /* 0x0000000f00097213 */ /* 0x000fe40000000000 */
[----:B------:R-:W-:Y:S02]  /*0690*/  IABS R8, R12 ;  /* 0x0000000c00087213 */ /* 0x000fe40000000000 */
[----:B------:R-:W1:Y:S08]  /*06a0*/  I2F.RP R0, R9 ;  /* 0x0000000900007306 */ /* 0x000e700000209400 */
[----:B-1----:R-:W1:Y:S02]  /*06b0*/  MUFU.RCP R0, R0 ;  /* 0x0000000000007308 */ /* 0x002e640000001000 */
[----:B-1----:R-:W-:Y:S01]  /*06c0*/  VIADD R2, R0, 0xffffffe ;  /* 0x0ffffffe00027836 */ /* 0x002fe20000000000 */
[----:B------:R-:W-:-:S05]  /*06d0*/  IABS R0, R5 ;  /* 0x0000000500007213 */ /* 0x000fca0000000000 */
[----:B------:R1:W2:Y:S02]  /*06e0*/  F2I.FTZ.U32.TRUNC.NTZ R3, R2 ;  /* 0x0000000200037305 */ /* 0x0002a4000021f000 */
[----:B-1----:R-:W-:Y:S02]  /*06f0*/  IMAD.MOV.U32 R2, RZ, RZ, RZ ;  /* 0x000000ffff027224 */ /* 0x002fe400078e00ff */
[----:B--2---:R-:W-:-:S05]  /*0700*/  IMAD.MOV R10, RZ, RZ, -R3 ;  /* 0x000000ffff0a7224 */ /* 0x004fca00078e0a03 */
[----:B------:R-:W-:Y:S02]  /*0710*/  MOV R6, R10 ;  /* 0x0000000a00067202 */ /* 0x000fe40000000f00 */
[----:B------:R-:W-:-:S03]  /*0720*/  IABS R10, R15 ;  /* 0x0000000f000a7213 */ /* 0x000fc60000000000 */
[----:B------:R-:W-:Y:S02]  /*0730*/  IMAD R7, R6, R9, RZ ;  /* 0x0000000906077224 */ /* 0x000fe400078e02ff */
[----:B------:R-:W-:Y:S02]  /*0740*/  IMAD.MOV.U32 R6, RZ, RZ, R8 ;  /* 0x000000ffff067224 */ /* 0x000fe400078e0008 */
[----:B------:R-:W-:Y:S01]  /*0750*/  IMAD.HI.U32 R3, R3, R7, R2 ;  /* 0x0000000703037227 */ /* 0x000fe200078e0002 */
[----:B------:R-:W1:Y:S03]  /*0760*/  I2F.RP R8, R13 ;  /* 0x0000000d00087306 */ /* 0x000e660000209400 */
[----:B------:R-:W-:Y:S02]  /*0770*/  IMAD.MOV R2, RZ, RZ, -R10 ;  /* 0x000000ffff027224 */ /* 0x000fe400078e0a0a */
[----:B------:R-:W-:-:S03]  /*0780*/  IMAD.HI.U32 R3, R3, R6, RZ ;  /* 0x0000000603037227 */ /* 0x000fc600078e00ff */
[----:B------:R-:W2:Y:S01]  /*0790*/  I2F.RP R10, R0 ;  /* 0x00000000000a7306 */ /* 0x000ea20000209400 */
[----:B------:R-:W-:-:S05]  /*07a0*/  IMAD R2, R3, R2, R6 ;  /* 0x0000000203027224 */ /* 0x000fca00078e0206 */
[----:B------:R-:W-:Y:S02]  /*07b0*/  ISETP.GT.U32.AND P1, PT, R9, R2, PT ;  /* 0x000000020900720c */ /* 0x000fe40003f24070 */
[----:B-1----:R-:W1:Y:S08]  /*07c0*/  MUFU.RCP R8, R8 ;  /* 0x0000000800087308 */ /* 0x002e700000001000 */
[----:B--2---:R-:W2:Y:S03]  /*07d0*/  MUFU.RCP R10, R10 ;  /* 0x0000000a000a7308 */ /* 0x004ea60000001000 */
[----:B------:R-:W-:Y:S01]  /*07e0*/  @!P1 IADD3 R2, PT, PT, R2, -R9, RZ ;  /* 0x8000000902029210 */ /* 0x000fe20007ffe0ff */
[----:B------:R-:W-:Y:S01]  /*07f0*/  @!P1 VIADD R3, R3, 0x1 ;  /* 0x0000000103039836 */ /* 0x000fe20000000000 */
[----:B------:R-:W-:-:S02]  /*0800*/  ISETP.NE.AND P1, PT, R15, RZ, PT ;  /* 0x000000ff0f00720c */ /* 0x000fc40003f25270 */
[----:B------:R-:W-:Y:S02]  /*0810*/  ISETP.GE.U32.AND P0, PT, R2, R9, PT ;  /* 0x000000090200720c */ /* 0x000fe40003f06070 */
[----:B------:R-:W-:Y:S02]  /*0820*/  LOP3.LUT R2, R12, R15, RZ, 0x3c, !PT ;  /* 0x0000000f0c027212 */ /* 0x000fe400078e3cff */
[----:B-1----:R-:W-:Y:S02]  /*0830*/  IADD3 R6, PT, PT, R8, 0xffffffe, RZ ;  /* 0x0ffffffe08067810 */ /* 0x002fe40007ffe0ff */
[----:B------:R-:W-:Y:S02]  /*0840*/  ISETP.GE.AND P2, PT, R2, RZ, PT ;  /* 0x000000ff0200720c */ /* 0x000fe40003f46270 */
[----:B------:R1:W3:Y:S01]  /*0850*/  F2I.FTZ.U32.TRUNC.NTZ R7, R6 ;  /* 0x0000000600077305 */ /* 0x0002e2000021f000 */
[----:B--2---:R-:W-:-:S04]  /*0860*/  VIADD R8, R10, 0xffffffe ;  /* 0x0ffffffe0a087836 */ /* 0x004fc80000000000 */
[----:B------:R-:W-:-:S03]  /*0870*/  @P0 VIADD R3, R3, 0x1 ;  /* 0x0000000103030836 */ /* 0x000fc60000000000 */
[----:B------:R2:W5:Y:S01]  /*0880*/  F2I.FTZ.U32.TRUNC.NTZ R9, R8 ;  /* 0x0000000800097305 */ /* 0x000562000021f000 */
[----:B------:R-:W-:Y:S02]  /*0890*/  IMAD.MOV.U32 R16, RZ, RZ, R3 ;  /* 0x000000ffff107224 */ /* 0x000fe400078e0003 */
[----:B-1----:R-:W-:Y:S02]  /*08a0*/  IMAD.MOV.U32 R6, RZ, RZ, RZ ;  /* 0x000000ffff067224 */ /* 0x002fe400078e00ff */
[----:B------:R-:W-:Y:S01]  /*08b0*/  @!P2 IMAD.MOV R16, RZ, RZ, -R16 ;  /* 0x000000ffff10a224 */ /* 0x000fe200078e0a10 */
[----:B------:R-:W-:Y:S02]  /*08c0*/  @!P1 LOP3.LUT R16, RZ, R15, RZ, 0x33, !PT ;  /* 0x0000000fff109212 */ /* 0x000fe400078e33ff */
[----:B---3--:R-:W-:Y:S01]  /*08d0*/  IADD3 R10, PT, PT, RZ, -R7, RZ ;  /* 0x80000007ff0a7210 */ /* 0x008fe20007ffe0ff */
[----:B--2---:R-:W-:Y:S02]  /*08e0*/  HFMA2 R8, -RZ, RZ, 0, 0 ;  /* 0x00000000ff087431 */ /* 0x004fe400000001ff */
[----:B------:R-:W-:-:S02]  /*08f0*/  IMAD.MOV R2, RZ, RZ, -R16 ;  /* 0x000000ffff027224 */ /* 0x000fc400078e0a10 */
[----:B------:R-:W-:Y:S02]  /*0900*/  IMAD.SHL.U32 R19, R16, 0x40, RZ ;  /* 0x0000004010137824 */ /* 0x000fe400078e00ff */
[----:B------:R-:W-:Y:S02]  /*0910*/  IMAD R2, R15, R2, R12 ;  /* 0x000000020f027224 */ /* 0x000fe400078e020c */
[----:B-----5:R-:W-:Y:S02]  /*0920*/  IMAD.MOV R15, RZ, RZ, -R9 ;  /* 0x000000ffff0f7224 */ /* 0x020fe400078e0a09 */
[----:B------:R-:W-:Y:S01]  /*0930*/  IMAD.IADD R3, R11, 0x1, R2 ;  /* 0x000000010b037824 */ /* 0x000fe200078e0202 */
[C---:B------:R-:W-:Y:S01]  /*0940*/  LOP3.LUT R2, R146.reuse, 0x7f, RZ, 0xc0, !PT ;  /* 0x0000007f92027812 */ /* 0x040fe200078ec0ff */
[----:B------:R-:W-:Y:S01]  /*0950*/  IMAD R15, R15, R0, RZ ;  /* 0x000000000f0f7224 */ /* 0x000fe200078e02ff */
[----:B------:R-:W-:Y:S01]  /*0960*/  SHF.R.U32.HI R11, RZ, 0x5, R146 ;  /* 0x00000005ff0b7819 */ /* 0x000fe20000011692 */
[----:B------:R-:W-:-:S02]  /*0970*/  IMAD.SHL.U32 R16, R146, 0x4, RZ ;  /* 0x0000000492107824 */ /* 0x000fc400078e00ff */
[----:B------:R-:W-:Y:S01]  /*0980*/  IMAD R20, R3, 0x100, R2 ;  /* 0x0000010003147824 */ /* 0x000fe200078e0202 */
[----:B------:R-:W-:Y:S01]  /*0990*/  R2UR UR12, R11 ;  /* 0x000000000b0c72ca */ /* 0x000fe200000e0000 */
[----:B------:R-:W-:Y:S02]  /*09a0*/  IMAD R3, R10, R13, RZ ;  /* 0x0000000d0a037224 */ /* 0x000fe400078e02ff */
[----:B------:R-:W-:Y:S01]  /*09b0*/  IMAD.HI.U32 R8, R9, R15, R8 ;  /* 0x0000000f09087227 */ /* 0x000fe200078e0008 */
[----:B------:R-:W-:Y:S01]  /*09c0*/  IABS R11, R20 ;  /* 0x00000014000b7213 */ /* 0x000fe20000000000 */
[----:B------:R-:W-:Y:S01]  /*09d0*/  STL [R1+0xc], R20 ;  /* 0x00000c1401007387 */ /* 0x000fe20000100800 */
[----:B------:R-:W-:Y:S01]  /*09e0*/  IADD3 R18, PT, PT, R20, 0x80, RZ ;  /* 0x0000008014127810 */ /* 0x000fe20007ffe0ff */
[----:B------:R-:W-:Y:S01]  /*09f0*/  IMAD.HI.U32 R6, R7, R3, R6 ;  /* 0x0000000307067227 */ /* 0x000fe200078e0006 */
[----:B------:R-:W-:Y:S02]  /*0a00*/  SHF.R.U32.HI R7, RZ, 0x6, R146 ;  /* 0x00000006ff077819 */ /* 0x000fe40000011692 */
[----:B------:R-:W-:Y:S01]  /*0a10*/  IABS R14, R18 ;  /* 0x00000012000e7213 */ /* 0x000fe20000000000 */
[----:B------:R-:W-:Y:S01]  /*0a20*/  IMAD.SHL.U32 R9, R146, 0x100, RZ ;  /* 0x0000010092097824 */ /* 0x000fe200078e00ff */
[----:B------:R-:W-:Y:S01]  /*0a30*/  SGXT.U32 R7, R7, 0x1 ;  /* 0x000000010707781a */ /* 0x000fe20000000000 */
[C---:B------:R-:W-:Y:S01]  /*0a40*/  IMAD.HI.U32 R3, R6.reuse, R11, RZ ;  /* 0x0000000b06037227 */ /* 0x040fe200078e00ff */
[----:B------:R-:W-:Y:S01]  /*0a50*/  STL [R1+0xd0], R18 ;  /* 0x0000d01201007387 */ /* 0x000fe20000100800 */
[----:B------:R-:W-:Y:S01]  /*0a60*/  USHF.L.U32 UR5, UR12, 0x15, URZ ;  /* 0x000000150c057899 */ /* 0x000fe200080006ff */
[----:B------:R-:W-:Y:S01]  /*0a70*/  LOP3.LUT R10, R19, R7, RZ, 0xfc, !PT ;  /* 0x00000007130a7212 */ /* 0x000fe200078efcff */
[----:B------:R-:W-:Y:S01]  /*0a80*/  IMAD.MOV R12, RZ, RZ, -R3 ;  /* 0x000000ffff0c7224 */ /* 0x000fe200078e0a03 */
[----:B------:R-:W-:Y:S01]  /*0a90*/  SGXT R7, R17, 0x1 ;  /* 0x000000011107781a */ /* 0x000fe20000000200 */
[----:B------:R-:W-:Y:S01]  /*0aa0*/  IMAD.HI.U32 R6, R6, R14, RZ ;  /* 0x0000000e06067227 */ /* 0x000fe200078e00ff */
[----:B------:R1:W-:Y:S01]  /*0ab0*/  STL [R1+0x4], R19 ;  /* 0x0000041301007387 */ /* 0x0003e20000100800 */
[----:B------:R-:W-:Y:S01]  /*0ac0*/  LOP3.LUT R28, R10, 0x2c, RZ, 0xfc, !PT ;  /* 0x0000002c0a1c7812 */ /* 0x000fe200078efcff */
[----:B------:R-:W-:Y:S01]  /*0ad0*/  ULOP3.LUT UR5, UR5, 0x600000, URZ, 0xc0, !UPT ;  /* 0x0060000005057892 */ /* 0x000fe2000f8ec0ff */
[----:B------:R-:W-:Y:S01]  /*0ae0*/  IMAD R3, R13, R12, R11 ;  /* 0x0000000c0d037224 */ /* 0x000fe200078e020b */
[----:B------:R-:W-:Y:S01]  /*0af0*/  LOP3.LUT R7, R7, 0x90, RZ, 0xc0, !PT ;  /* 0x0000009007077812 */ /* 0x000fe200078ec0ff */
[----:B------:R-:W-:Y:S01]  /*0b00*/  IMAD.MOV R6, RZ, RZ, -R6 ;  /* 0x000000ffff067224 */ /* 0x000fe200078e0a06 */
[----:B------:R-:W-:-:S02]  /*0b10*/  IABS R11, R10 ;  /* 0x0000000a000b7213 */ /* 0x000fc40000000000 */
[C---:B------:R-:W-:Y:S01]  /*0b20*/  ISETP.GT.U32.AND P0, PT, R13.reuse, R3, PT ;  /* 0x000000030d00720c */ /* 0x040fe20003f04070 */
[----:B------:R-:W-:Y:S01]  /*0b30*/  IMAD R6, R13, R6, R14 ;  /* 0x000000060d067224 */ /* 0x000fe200078e020e */
[----:B------:R-:W-:Y:S01]  /*0b40*/  LOP3.LUT R12, R7, 0x7c, R16, 0x78, !PT ;  /* 0x0000007c070c7812 */ /* 0x000fe200078e7810 */
[----:B------:R-:W-:Y:S01]  /*0b50*/  IMAD.HI.U32 R7, R8, R11, RZ ;  /* 0x0000000b08077227 */ /* 0x000fe200078e00ff */
[----:B------:R-:W-:Y:S02]  /*0b60*/  LOP3.LUT R14, R10, 0x2, RZ, 0xfc, !PT ;  /* 0x000000020a0e7812 */ /* 0x000fe400078efcff */
[----:B------:R-:W-:Y:S02]  /*0b70*/  ISETP.GT.U32.AND P2, PT, R13, R6, PT ;  /* 0x000000060d00720c */ /* 0x000fe40003f44070 */
[----:B------:R-:W-:Y:S02]  /*0b80*/  LOP3.LUT R209, R12, 0x2000, R9, 0xf8, !PT ;  /* 0x000020000cd17812 */ /* 0x000fe400078ef809 */
[----:B------:R-:W-:-:S02]  /*0b90*/  LOP3.LUT R9, R10, 0x4, RZ, 0xfc, !PT ;  /* 0x000000040a097812 */ /* 0x000fc400078efcff */
[----:B------:R-:W-:Y:S01]  /*0ba0*/  IABS R15, R14 ;  /* 0x0000000e000f7213 */ /* 0x000fe20000000000 */
[--C-:B------:R-:W-:Y:S01]  /*0bb0*/  @!P0 IMAD.IADD R3, R3, 0x1, -R13.reuse ;  /* 0x0000000103038824 */ /* 0x100fe200078e0a0d */
[----:B------:R-:W-:Y:S01]  /*0bc0*/  ISETP.GE.AND P1, PT, R9, RZ, PT ;  /* 0x000000ff0900720c */ /* 0x000fe20003f26270 */
[----:B------:R-:W-:Y:S01]  /*0bd0*/  STL [R1+0x348], R209 ;  /* 0x000348d101007387 */ /* 0x000fe20000100800 */
[----:B------:R-:W-:Y:S01]  /*0be0*/  IABS R17, R9 ;  /* 0x0000000900117213 */ /* 0x000fe20000000000 */
[----:B------:R-:W-:Y:S01]  /*0bf0*/  IMAD.HI.U32 R9, R8, R15, RZ ;  /* 0x0000000f08097227 */ /* 0x000fe200078e00ff */
[----:B------:R-:W-:Y:S02]  /*0c00*/  ISETP.GT.U32.AND P3, PT, R13, R3, PT ;  /* 0x000000030d00720c */ /* 0x000fe40003f64070 */
[----:B------:R-:W-:Y:S01]  /*0c10*/  ISETP.GE.AND P0, PT, R20, RZ, PT ;  /* 0x000000ff1400720c */ /* 0x000fe20003f06270 */
[----:B------:R-:W-:Y:S01]  /*0c20*/  @!P2 IMAD.IADD R6, R6, 0x1, -R13 ;  /* 0x000000010606a824 */ /* 0x000fe200078e0a0d */
[----:B------:R-:W-:Y:S01]  /*0c30*/  IADD3 R7, PT, PT, -R7, RZ, RZ ;  /* 0x000000ff07077210 */ /* 0x000fe20007ffe1ff */
[----:B------:R-:W-:Y:S01]  /*0c40*/  IMAD.MOV R9, RZ, RZ, -R9 ;  /* 0x000000ffff097224 */ /* 0x000fe200078e0a09 */
[----:B------:R-:W-:-:S02]  /*0c50*/  LOP3.LUT R12, R10, 0x6, RZ, 0xfc, !PT ;  /* 0x000000060a0c7812 */ /* 0x000fc400078efcff */
[----:B------:R-:W-:Y:S01]  /*0c60*/  ISETP.GT.U32.AND P2, PT, R13, R6, PT ;  /* 0x000000060d00720c */ /* 0x000fe20003f44070 */
[----:B------:R-:W-:Y:S01]  /*0c70*/  IMAD R7, R0, R7, R11 ;  /* 0x0000000700077224 */ /* 0x000fe200078e020b */
[----:B-1----:R-:W-:Y:S01]  /*0c80*/  IABS R19, R12 ;  /* 0x0000000c00137213 */ /* 0x002fe20000000000 */
[----:B------:R-:W-:Y:S01]  /*0c90*/  IMAD.HI.U32 R11, R8, R17, RZ ;  /* 0x00000011080b7227 */ /* 0x000fe200078e00ff */
[----:B------:R-:W-:Y:S02]  /*0ca0*/  ISETP.GE.AND P6, PT, R12, RZ, PT ;  /* 0x000000ff0c00720c */ /* 0x000fe40003fc6270 */
[----:B------:R-:W-:Y:S01]  /*0cb0*/  ISETP.GT.U32.AND P4, PT, R0, R7, PT ;  /* 0x000000070000720c */ /* 0x000fe20003f84070 */
[----:B------:R-:W-:Y:S01]  /*0cc0*/  @!P3 IMAD.IADD R3, R3, 0x1, -R13 ;  /* 0x000000010303b824 */ /* 0x000fe200078e0a0d */
[----:B------:R-:W-:Y:S01]  /*0cd0*/  ISETP.GE.AND P3, PT, R18, RZ, PT ;  /* 0x000000ff1200720c */ /* 0x000fe20003f66270 */
[----:B------:R-:W-:Y:S01]  /*0ce0*/  IMAD R9, R0, R9, R15 ;  /* 0x0000000900097224 */ /* 0x000fe200078e020f */
[----:B------:R-:W-:Y:S01]  /*0cf0*/  IADD3 R11, PT, PT, -R11, RZ, RZ ;  /* 0x000000ff0b0b7210 */ /* 0x000fe20007ffe1ff */
[----:B------:R-:W-:Y:S01]  /*0d00*/  @!P0 IMAD.MOV R3, RZ, RZ, -R3 ;  /* 0x000000ffff038224 */ /* 0x000fe200078e0a03 */
[----:B------:R-:W-:Y:S01]  /*0d10*/  ISETP.GE.AND P5, PT, R14, RZ, PT ;  /* 0x000000ff0e00720c */ /* 0x000fe20003fa6270 */
[----:B------:R-:W-:Y:S01]  /*0d20*/  @!P2 IMAD.IADD R6, R6, 0x1, -R13 ;  /* 0x000000010606a824 */ /* 0x000fe200078e0a0d */
[----:B------:R-:W-:Y:S01]  /*0d30*/  ISETP.GT.U32.AND P0, PT, R0, R9, PT ;  /* 0x000000090000720c */ /* 0x000fe20003f04070 */
[----:B------:R-:W-:Y:S01]  /*0d40*/  IMAD.HI.U32 R12, R8, R19, RZ ;  /* 0x00000013080c7227 */ /* 0x000fe200078e00ff */
[----:B------:R-:W-:-:S02]  /*0d50*/  ISETP.NE.AND P2, PT, R4, RZ, PT ;  /* 0x000000ff0400720c */ /* 0x000fc40003f45270 */
[----:B------:R-:W-:Y:S01]  /*0d60*/  LOP3.LUT R4, RZ, R4, RZ, 0x33, !PT ;  /* 0x00000004ff047212 */ /* 0x000fe200078e33ff */
[----:B------:R-:W-:Y:S01]  /*0d70*/  IMAD R11, R0, R11, R17 ;  /* 0x0000000b000b7224 */ /* 0x000fe200078e0211 */
[----:B------:R-:W-:Y:S01]  /*0d80*/  @!P4 IADD3 R7, PT, PT, R7, -R0, RZ ;  /* 0x800000000707c210 */ /* 0x000fe20007ffe0ff */
[----:B------:R-:W-:Y:S01]  /*0d90*/  @!P3 IMAD.MOV R6, RZ, RZ, -R6 ;  /* 0x000000ffff06b224 */ /* 0x000fe200078e0a06 */
[----:B------:R-:W-:Y:S01]  /*0da0*/  SEL R24, R4, R3, !P2 ;  /* 0x0000000304187207 */ /* 0x000fe20005000000 */
[----:B------:R-:W-:Y:S01]  /*0db0*/  IMAD.MOV R12, RZ, RZ, -R12 ;  /* 0x000000ffff0c7224 */ /* 0x000fe200078e0a0c */
[----:B------:R-:W-:Y:S02]  /*0dc0*/  ISETP.GT.U32.AND P3, PT, R0, R7, PT ;  /* 0x000000070000720c */ /* 0x000fe40003f64070 */
[----:B------:R-:W-:Y:S01]  /*0dd0*/  SEL R20, R4, R6, !P2 ;  /* 0x0000000604147207 */ /* 0x000fe20005000000 */
[C---:B------:R-:W-:Y:S01]  /*0de0*/  IMAD R13, R0.reuse, R12, R19 ;  /* 0x0000000c000d7224 */ /* 0x040fe200078e0213 */
[----:B------:R-:W-:Y:S01]  /*0df0*/  ISETP.GT.U32.AND P2, PT, R0, R11, PT ;  /* 0x0000000b0000720c */ /* 0x000fe20003f44070 */
[----:B------:R-:W-:Y:S01]  /*0e00*/  @!P0 IMAD.IADD R9, R9, 0x1, -R0 ;  /* 0x0000000109098824 */ /* 0x000fe200078e0a00 */
[----:B------:R-:W-:Y:S01]  /*0e10*/  ISETP.GE.AND P4, PT, R10, RZ, PT ;  /* 0x000000ff0a00720c */ /* 0x000fe20003f86270 */
[----:B----4-:R-:W-:Y:S01]  /*0e20*/  IMAD R24, R24, UR7, RZ ;  /* 0x0000000718187c24 */ /* 0x010fe2000f8e02ff */
[----:B------:R-:W-:Y:S01]  /*0e30*/  ISETP.GT.U32.AND P0, PT, R0, R13, PT ;  /* 0x0000000d0000720c */ /* 0x000fe20003f04070 */
[----:B------:R-:W-:Y:S01]  /*0e40*/  IMAD R20, R20, UR7, RZ ;  /* 0x0000000714147c24 */ /* 0x000fe2000f8e02ff */
[----:B------:R-:W-:-:S02]  /*0e50*/  LOP3.LUT R6, R10, 0x8, RZ, 0xfc, !PT ;  /* 0x000000080a067812 */ /* 0x000fc400078efcff */
[C---:B------:R-:W-:Y:S02]  /*0e60*/  LOP3.LUT R12, R10.reuse, 0xa, RZ, 0xfc, !PT ;  /* 0x0000000a0a0c7812 */ /* 0x040fe400078efcff */
[----:B------:R-:W-:Y:S02]  /*0e70*/  IABS R15, R6 ;  /* 0x00000006000f7213 */ /* 0x000fe40000000000 */
[----:B------:R-:W-:Y:S01]  /*0e80*/  IABS R17, R12 ;  /* 0x0000000c00117213 */ /* 0x000fe20000000000 */
[--C-:B------:R-:W-:Y:S01]  /*0e90*/  @!P2 IMAD.IADD R11, R11, 0x1, -R0.reuse ;  /* 0x000000010b0ba824 */ /* 0x100fe200078e0a00 */
[----:B------:R-:W-:Y:S01]  /*0ea0*/  LOP3.LUT R14, R10, 0xc, RZ, 0xfc, !PT ;  /* 0x0000000c0a0e7812 */ /* 0x000fe200078efcff */
[----:B------:R-:W-:Y:S01]  /*0eb0*/  IMAD.HI.U32 R3, R8, R15, RZ ;  /* 0x0000000f08037227 */ /* 0x000fe200078e00ff */
[----:B------:R-:W-:Y:S02]  /*0ec0*/  @!P3 IADD3 R7, PT, PT, R7, -R0, RZ ;  /* 0x800000000707b210 */ /* 0x000fe40007ffe0ff */
[----:B------:R-:W-:Y:S01]  /*0ed0*/  ISETP.GT.U32.AND P2, PT, R0, R11, PT ;  /* 0x0000000b0000720c */ /* 0x000fe20003f44070 */
[----:B------:R-:W-:Y:S01]  /*0ee0*/  @!P0 IMAD.IADD R13, R13, 0x1, -R0 ;  /* 0x000000010d0d8824 */ /* 0x000fe200078e0a00 */
[----:B------:R-:W-:Y:S01]  /*0ef0*/  IABS R19, R14 ;  /* 0x0000000e00137213 */ /* 0x000fe20000000000 */
[----:B------:R-:W-:Y:S01]  /*0f00*/  IMAD.HI.U32 R4, R8, R17, RZ ;  /* 0x0000001108047227 */ /* 0x000fe200078e00ff */
[----:B------:R-:W-:-:S02]  /*0f10*/  ISETP.GT.U32.AND P3, PT, R0, R9, PT ;  /* 0x000000090000720c */ /* 0x000fc40003f64070 */
[----:B------:R-:W-:Y:S01]  /*0f20*/  ISETP.GT.U32.AND P0, PT, R0, R13, PT ;  /* 0x0000000d0000720c */ /* 0x000fe20003f04070 */
[----:B------:R-:W-:Y:S01]  /*0f30*/  @!P4 IMAD.MOV R7, RZ, RZ, -R7 ;  /* 0x000000ffff07c224 */ /* 0x000fe200078e0a07 */
[----:B------:R-:W-:Y:S01]  /*0f40*/  ISETP.GE.AND P4, PT, R6, RZ, PT ;  /* 0x000000ff0600720c */ /* 0x000fe20003f86270 */
[----:B------:R-:W-:Y:S01]  /*0f50*/  IMAD.MOV R3, RZ, RZ, -R3 ;  /* 0x000000ffff037224 */ /* 0x000fe200078e0a03 */
[----:B------:R-:W-:Y:S01]  /*0f60*/  IADD3 R6, PT, PT, -R4, RZ, RZ ;  /* 0x000000ff04067210 */ /* 0x000fe20007ffe1ff */
[----:B------:R-:W-:Y:S01]  /*0f70*/  IMAD.HI.U32 R4, R8, R19, RZ ;  /* 0x0000001308047227 */ /* 0x000fe200078e00ff */
[C---:B------:R-:W-:Y:S02]  /*0f80*/  LOP3.LUT R16, R10.reuse, 0x14, RZ, 0xfc, !PT ;  /* 0x000000140a107812 */ /* 0x040fe400078efcff */
[----:B------:R-:W-:Y:S01]  /*0f90*/  LOP3.LUT R18, R10, 0x22, RZ, 0xfc, !PT ;  /* 0x000000220a127812 */ /* 0x000fe200078efcff */
[----:B------:R-:W-:Y:S01]  /*0fa0*/  IMAD R3, R0, R3, R15 ;  /* 0x0000000300037224 */ /* 0x000fe200078e020f */
[----:B------:R-:W-:Y:S01]  /*0fb0*/  IADD3 R4, PT, PT, -R4, RZ, RZ ;  /* 0x000000ff04047210 */ /* 0x000fe20007ffe1ff */
[--C-:B------:R-:W-:Y:S01]  /*0fc0*/  @!P2 IMAD.IADD R11, R11, 0x1, -R0.reuse ;  /* 0x000000010b0ba824 */ /* 0x100fe200078e0a00 */
[----:B------:R-:W-:Y:S01]  /*0fd0*/  IABS R29, R16 ;  /* 0x00000010001d7213 */ /* 0x000fe20000000000 */
[--C-:B------:R-:W-:Y:S01]  /*0fe0*/  @!P0 IMAD.IADD R13, R13, 0x1, -R0.reuse ;  /* 0x000000010d0d8824 */ /* 0x100fe200078e0a00 */
[C---:B------:R-:W-:Y:S01]  /*0ff0*/  ISETP.GT.U32.AND P2, PT, R0.reuse, R3, PT ;  /* 0x000000030000720c */ /* 0x040fe20003f44070 */
[----:B------:R-:W-:Y:S01]  /*1000*/  IMAD R19, R0, R4, R19 ;  /* 0x0000000400137224 */ /* 0x000fe200078e0213 */
[----:B------:R-:W-:Y:S01]  /*1010*/  LOP3.LUT R4, R10, 0xe, RZ, 0xfc, !PT ;  /* 0x0000000e0a047812 */ /* 0x000fe200078efcff */
[C---:B------:R-:W-:Y:S01]  /*1020*/  IMAD R17, R0.reuse, R6, R17 ;  /* 0x0000000600117224 */ /* 0x040fe200078e0211 */
[----:B------:R-:W-:Y:S01]  /*1030*/  IABS R43, R18 ;  /* 0x00000012002b7213 */ /* 0x000fe20000000000 */
[----:B------:R-:W-:Y:S01]  /*1040*/  @!P6 IMAD.MOV R13, RZ, RZ, -R13 ;  /* 0x000000ffff0de224 */ /* 0x000fe200078e0a0d */
[C---:B------:R-:W-:Y:S01]  /*1050*/  ISETP.GT.U32.AND P6, PT, R0.reuse, R19, PT ;  /* 0x000000130000720c */ /* 0x040fe20003fc4070 */
[----:B------:R-:W-:Y:S01]  /*1060*/  @!P3 IMAD.IADD R9, R9, 0x1, -R0 ;  /* 0x000000010909b824 */ /* 0x000fe200078e0a00 */
[----:B------:R-:W-:Y:S01]  /*1070*/  IABS R21, R4 ;  /* 0x0000000400157213 */ /* 0x000fe20000000000 */
[----:B------:R-:W-:Y:S01]  /*1080*/  @!P1 IMAD.MOV R11, RZ, RZ, -R11 ;  /* 0x000000ffff0b9224 */ /* 0x000fe200078e0a0b */
[----:B------:R-:W-:Y:S01]  /*1090*/  ISETP.GT.U32.AND P1, PT, R0, R17, PT ;  /* 0x000000110000720c */ /* 0x000fe20003f24070 */
[----:B------:R-:W-:Y:S01]  /*10a0*/  @!P5 IMAD.MOV R9, RZ, RZ, -R9 ;  /* 0x000000ffff09d224 */ /* 0x000fe200078e0a09 */
[----:B------:R-:W-:-:S02]  /*10b0*/  ISETP.GE.AND P5, PT, R14, RZ, PT ;  /* 0x000000ff0e00720c */ /* 0x000fc40003fa6270 */
[----:B------:R-:W-:Y:S02]  /*10c0*/  @!P2 IADD3 R3, PT, PT, R3, -R0, RZ ;  /* 0x800000000303a210 */ /* 0x000fe40007ffe0ff */
[----:B------:R-:W-:Y:S01]  /*10d0*/  ISETP.GE.AND P0, PT, R4, RZ, PT ;  /* 0x000000ff0400720c */ /* 0x000fe20003f06270 */
[----:B------:R-:W-:Y:S01]  /*10e0*/  IMAD.HI.U32 R4, R8, R21, RZ ;  /* 0x0000001508047227 */ /* 0x000fe200078e00ff */
[----:B------:R-:W-:Y:S02]  /*10f0*/  LOP3.LUT R14, R10, 0x12, RZ, 0xfc, !PT ;  /* 0x000000120a0e7812 */ /* 0x000fe400078efcff */
[----:B------:R-:W-:Y:S01]  /*1100*/  ISETP.GT.U32.AND P2, PT, R0, R3, PT ;  /* 0x000000030000720c */ /* 0x000fe20003f44070 */
[----:B------:R-:W-:Y:S01]  /*1110*/  IMAD.MOV R4, RZ, RZ, -R4 ;  /* 0x000000ffff047224 */ /* 0x000fe200078e0a04 */
[----:B------:R-:W-:Y:S01]  /*1120*/  IABS R25, R14 ;  /* 0x0000000e00197213 */ /* 0x000fe20000000000 */
[--C-:B------:R-:W-:Y:S01]  /*1130*/  @!P6 IMAD.IADD R19, R19, 0x1, -R0.reuse ;  /* 0x000000011313e824 */ /* 0x100fe200078e0a00 */
[----:B------:R-:W-:Y:S01]  /*1140*/  ISETP.GE.AND P3, PT, R12, RZ, PT ;  /* 0x000000ff0c00720c */ /* 0x000fe20003f66270 */
[----:B------:R-:W-:Y:S01]  /*1150*/  @!P1 IMAD.IADD R17, R17, 0x1, -R0 ;  /* 0x0000000111119824 */ /* 0x000fe200078e0a00 */
[----:B------:R-:W-:Y:S01]  /*1160*/  LOP3.LUT R12, R10, 0x10, RZ, 0xfc, !PT ;  /* 0x000000100a0c7812 */ /* 0x000fe200078efcff */
[C---:B------:R-:W-:Y:S01]  /*1170*/  IMAD R21, R0.reuse, R4, R21 ;  /* 0x0000000400157224 */ /* 0x040fe200078e0215 */
[----:B------:R-:W-:Y:S01]  /*1180*/  ISETP.GT.U32.AND P6, PT, R0, R19, PT ;  /* 0x000000130000720c */ /* 0x000fe20003fc4070 */
[----:B------:R-:W-:Y:S01]  /*1190*/  IMAD.HI.U32 R4, R8, R25, RZ ;  /* 0x0000001908047227 */ /* 0x000fe200078e00ff */
[----:B------:R-:W-:-:S02]  /*11a0*/  IABS R23, R12 ;  /* 0x0000000c00177213 */ /* 0x000fc40000000000 */
[----:B------:R-:W-:Y:S01]  /*11b0*/  ISETP.GT.U32.AND P1, PT, R0, R17, PT ;  /* 0x000000110000720c */ /* 0x000fe20003f24070 */
[--C-:B------:R-:W-:Y:S01]  /*11c0*/  @!P2 IMAD.IADD R3, R3, 0x1, -R0.reuse ;  /* 0x000000010303a824 */ /* 0x100fe200078e0a00 */
[----:B------:R-:W-:Y:S01]  /*11d0*/  IADD3 R4, PT, PT, -R4, RZ, RZ ;  /* 0x000000ff04047210 */ /* 0x000fe20007ffe1ff */
[----:B------:R-:W-:Y:S01]  /*11e0*/  IMAD.HI.U32 R6, R8, R23, RZ ;  /* 0x0000001708067227 */ /* 0x000fe200078e00ff */
[----:B------:R-:W-:Y:S02]  /*11f0*/  ISETP.GE.AND P2, PT, R12, RZ, PT ;  /* 0x000000ff0c00720c */ /* 0x000fe40003f46270 */
[----:B------:R-:W-:Y:S01]  /*1200*/  LOP3.LUT R12, R10, 0x16, RZ, 0xfc, !PT ;  /* 0x000000160a0c7812 */ /* 0x000fe200078efcff */
[----:B------:R-:W-:Y:S01]  /*1210*/  IMAD.MOV.U32 R15, RZ, RZ, R3 ;  /* 0x000000ffff0f7224 */ /* 0x000fe200078e0003 */
[----:B------:R-:W-:Y:S01]  /*1220*/  IADD3 R6, PT, PT, -R6, RZ, RZ ;  /* 0x000000ff06067210 */ /* 0x000fe20007ffe1ff */
[----:B------:R-:W-:Y:S01]  /*1230*/  IMAD R3, R0, R4, R25 ;  /* 0x0000000400037224 */ /* 0x000fe200078e0219 */
[----:B------:R-:W-:Y:S01]  /*1240*/  IABS R31, R12 ;  /* 0x0000000c001f7213 */ /* 0x000fe20000000000 */
[--C-:B------:R-:W-:Y:S01]  /*1250*/  @!P6 IMAD.IADD R19, R19, 0x1, -R0.reuse ;  /* 0x000000011313e824 */ /* 0x100fe200078e0a00 */
[----:B------:R-:W-:Y:S01]  /*1260*/  LOP3.LUT R26, R10, 0x2a, RZ, 0xfc, !PT ;  /* 0x0000002a0a1a7812 */ /* 0x000fe200078efcff */
[----:B------:R-:W-:Y:S01]  /*1270*/  @!P1 IMAD.IADD R17, R17, 0x1, -R0 ;  /* 0x0000000111119824 */ /* 0x000fe200078e0a00 */
[C---:B------:R-:W-:Y:S01]  /*1280*/  ISETP.GT.U32.AND P6, PT, R0.reuse, R3, PT ;  /* 0x000000030000720c */ /* 0x040fe20003fc4070 */
[C---:B------:R-:W-:Y:S01]  /*1290*/  IMAD R23, R0.reuse, R6, R23 ;  /* 0x0000000600177224 */ /* 0x040fe200078e0217 */
[----:B------:R-:W-:Y:S01]  /*12a0*/  ISETP.GT.U32.AND P1, PT, R0, R21, PT ;  /* 0x000000150000720c */ /* 0x000fe20003f24070 */
[----:B------:R-:W-:Y:S01]  /*12b0*/  @!P4 IMAD.MOV R15, RZ, RZ, -R15 ;  /* 0x000000ffff0fc224 */ /* 0x000fe200078e0a0f */
[----:B------:R-:W-:Y:S01]  /*12c0*/  @!P3 IADD3 R17, PT, PT, -R17, RZ, RZ ;  /* 0x000000ff1111b210 */ /* 0x000fe20007ffe1ff */
[----:B------:R-:W-:Y:S01]  /*12d0*/  IMAD.HI.U32 R4, R8, R31, RZ ;  /* 0x0000001f08047227 */ /* 0x000fe200078e00ff */
[----:B------:R-:W-:-:S02]  /*12e0*/  ISETP.GT.U32.AND P4, PT, R0, R23, PT ;  /* 0x000000170000720c */ /* 0x000fc40003f84070 */
[----:B------:R-:W-:Y:S01]  /*12f0*/  ISETP.GE.AND P3, PT, R14, RZ, PT ;  /* 0x000000ff0e00720c */ /* 0x000fe20003f66270 */
[----:B------:R-:W-:Y:S01]  /*1300*/  IMAD.HI.U32 R6, R8, R29, RZ ;  /* 0x0000001d08067227 */ /* 0x000fe200078e00ff */
[----:B------:R-:W-:Y:S02]  /*1310*/  LOP3.LUT R14, R10, 0x18, RZ, 0xfc, !PT ;  /* 0x000000180a0e7812 */ /* 0x000fe400078efcff */
[----:B------:R-:W-:Y:S01]  /*1320*/  @!P5 IADD3 R19, PT, PT, -R19, RZ, RZ ;  /* 0x000000ff1313d210 */ /* 0x000fe20007ffe1ff */
[--C-:B------:R-:W-:Y:S01]  /*1330*/  @!P6 IMAD.IADD R3, R3, 0x1, -R0.reuse ;  /* 0x000000010303e824 */ /* 0x100fe200078e0a00 */
[----:B------:R-:W-:Y:S01]  /*1340*/  IABS R33, R14 ;  /* 0x0000000e00217213 */ /* 0x000fe20000000000 */
[----:B------:R-:W-:Y:S01]  /*1350*/  @!P1 IMAD.IADD R21, R21, 0x1, -R0 ;  /* 0x0000000115159824 */ /* 0x000fe200078e0a00 */
[----:B------:R-:W-:Y:S01]  /*1360*/  ISETP.GE.AND P5, PT, R16, RZ, PT ;  /* 0x000000ff1000720c */ /* 0x000fe20003fa6270 */
[----:B------:R-:W-:Y:S01]  /*1370*/  IMAD.MOV R4, RZ, RZ, -R4 ;  /* 0x000000ffff047224 */ /* 0x000fe200078e0a04 */
[C---:B------:R-:W-:Y:S01]  /*1380*/  ISETP.GT.U32.AND P6, PT, R0.reuse, R3, PT ;  /* 0x000000030000720c */ /* 0x040fe20003fc4070 */
[----:B------:R-:W-:Y:S01]  /*1390*/  @!P4 IMAD.IADD R23, R23, 0x1, -R0 ;  /* 0x000000011717c824 */ /* 0x000fe200078e0a00 */
[----:B------:R-:W-:Y:S01]  /*13a0*/  ISETP.GT.U32.AND P1, PT, R0, R21, PT ;  /* 0x000000150000720c */ /* 0x000fe20003f24070 */
[----:B------:R-:W-:Y:S01]  /*13b0*/  IMAD.MOV R6, RZ, RZ, -R6 ;  /* 0x000000ffff067224 */ /* 0x000fe200078e0a06 */
[----:B------:R-:W-:Y:S01]  /*13c0*/  LOP3.LUT R16, R10, 0x20, RZ, 0xfc, !PT ;  /* 0x000000200a107812 */ /* 0x000fe200078efcff */
[C---:B------:R-:W-:Y:S01]  /*13d0*/  IMAD R31, R0.reuse, R4, R31 ;  /* 0x00000004001f7224 */ /* 0x040fe200078e021f */
[C---:B------:R-:W-:Y:S01]  /*13e0*/  ISETP.GT.U32.AND P4, PT, R0.reuse, R23, PT ;  /* 0x000000170000720c */ /* 0x040fe20003f84070 */
[----:B------:R-:W-:Y:S01]  /*13f0*/  IMAD R29, R0, R6, R29 ;  /* 0x00000006001d7224 */ /* 0x000fe200078e021d */
[----:B------:R-:W-:Y:S01]  /*1400*/  LOP3.LUT R4, R10, 0x1a, RZ, 0xfc, !PT ;  /* 0x0000001a0a047812 */ /* 0x000fe200078efcff */
[----:B------:R-:W-:Y:S01]  /*1410*/  IMAD.HI.U32 R6, R8, R33, RZ ;  /* 0x0000002108067227 */ /* 0x000fe200078e00ff */
[----:B------:R-:W-:-:S02]  /*1420*/  IABS R41, R16 ;  /* 0x0000001000297213 */ /* 0x000fc40000000000 */
[----:B------:R-:W-:Y:S02]  /*1430*/  IABS R51, R28 ;  /* 0x0000001c00337213 */ /* 0x000fe40000000000 */
[----:B------:R-:W-:Y:S01]  /*1440*/  @!P6 IADD3 R3, PT, PT, R3, -R0, RZ ;  /* 0x800000000303e210 */ /* 0x000fe20007ffe0ff */
[--C-:B------:R-:W-:Y:S01]  /*1450*/  @!P1 IMAD.IADD R21, R21, 0x1, -R0.reuse ;  /* 0x0000000115159824 */ /* 0x100fe200078e0a00 */
[C---:B------:R-:W-:Y:S02]  /*1460*/  ISETP.GT.U32.AND P6, PT, R0.reuse, R31, PT ;  /* 0x0000001f0000720c */ /* 0x040fe40003fc4070 */
[----:B------:R-:W-:Y:S01]  /*1470*/  ISETP.GT.U32.AND P1, PT, R0, R29, PT ;  /* 0x0000001d0000720c */ /* 0x000fe20003f24070 */
[--C-:B------:R-:W-:Y:S01]  /*1480*/  @!P4 IMAD.IADD R23, R23, 0x1, -R0.reuse ;  /* 0x000000011717c824 */ /* 0x100fe200078e0a00 */
[----:B------:R-:W-:Y:S01]  /*1490*/  IADD3 R6, PT, PT, -R6, RZ, RZ ;  /* 0x000000ff06067210 */ /* 0x000fe20007ffe1ff */
[----:B------:R-:W-:Y:S01]  /*14a0*/  IMAD.MOV.U32 R27, RZ, RZ, R3 ;  /* 0x000000ffff1b7224 */ /* 0x000fe200078e0003 */
[----:B------:R-:W-:Y:S01]  /*14b0*/  ISETP.GE.AND P4, PT, R14, RZ, PT ;  /* 0x000000ff0e00720c */ /* 0x000fe20003f86270 */
[----:B------:R-:W-:Y:S01]  /*14c0*/  IMAD.MOV.U32 R25, RZ, RZ, R23 ;  /* 0x000000ffff197224 */ /* 0x000fe200078e0017 */
[----:B------:R-:W-:Y:S01]  /*14d0*/  IABS R23, R4 ;  /* 0x0000000400177213 */ /* 0x000fe20000000000 */
[----:B------:R-:W-:Y:S01]  /*14e0*/  IMAD R33, R0, R6, R33 ;  /* 0x0000000600217224 */ /* 0x000fe200078e0221 */
[----:B------:R-:W-:Y:S01]  /*14f0*/  LOP3.LUT R6, R10, 0x1c, RZ, 0xfc, !PT ;  /* 0x0000001c0a067812 */ /* 0x000fe200078efcff */
[----:B------:R-:W-:Y:S01]  /*1500*/  @!P0 IMAD.MOV R21, RZ, RZ, -R21 ;  /* 0x000000ffff158224 */ /* 0x000fe200078e0a15 */
[----:B------:R-:W-:Y:S01]  /*1510*/  ISETP.GE.AND P0, PT, R12, RZ, PT ;  /* 0x000000ff0c00720c */ /* 0x000fe20003f06270 */
[--C-:B------:R-:W-:Y:S01]  /*1520*/  @!P6 IMAD.IADD R31, R31, 0x1, -R0.reuse ;  /* 0x000000011f1fe824 */ /* 0x100fe200078e0a00 */
[----:B------:R-:W-:Y:S01]  /*1530*/  LOP3.LUT R12, R10, 0x1e, RZ, 0xfc, !PT ;  /* 0x0000001e0a0c7812 */ /* 0x000fe200078efcff */
[----:B------:R-:W-:Y:S01]  /*1540*/  @!P1 IMAD.IADD R29, R29, 0x1, -R0 ;  /* 0x000000011d1d9824 */ /* 0x000fe200078e0a00 */
[----:B------:R-:W-:Y:S01]  /*1550*/  IABS R35, R6 ;  /* 0x0000000600237213 */ /* 0x000fe20000000000 */
[----:B------:R-:W-:Y:S01]  /*1560*/  IMAD.HI.U32 R3, R8, R23, RZ ;  /* 0x0000001708037227 */ /* 0x000fe200078e00ff */
[----:B------:R-:W-:-:S02]  /*1570*/  ISETP.GT.U32.AND P6, PT, R0, R31, PT ;  /* 0x0000001f0000720c */ /* 0x000fc40003fc4070 */
[----:B------:R-:W-:Y:S01]  /*1580*/  ISETP.GT.U32.AND P1, PT, R0, R29, PT ;  /* 0x0000001d0000720c */ /* 0x000fe20003f24070 */
[----:B------:R-:W-:Y:S01]  /*1590*/  @!P2 IMAD.MOV R25, RZ, RZ, -R25 ;  /* 0x000000ffff19a224 */ /* 0x000fe200078e0a19 */
[----:B------:R-:W-:Y:S01]  /*15a0*/  IADD3 R3, PT, PT, -R3, RZ, RZ ;  /* 0x000000ff03037210 */ /* 0x000fe20007ffe1ff */
[----:B------:R-:W-:Y:S01]  /*15b0*/  IMAD.HI.U32 R14, R8, R43, RZ ;  /* 0x0000002b080e7227 */ /* 0x000fe200078e00ff */
[----:B------:R-:W-:Y:S02]  /*15c0*/  IABS R39, R12 ;  /* 0x0000000c00277213 */ /* 0x000fe40000000000 */
[----:B------:R-:W-:Y:S01]  /*15d0*/  ISETP.GE.AND P2, PT, R4, RZ, PT ;  /* 0x000000ff0400720c */ /* 0x000fe20003f46270 */
[----:B------:R-:W-:Y:S01]  /*15e0*/  IMAD R3, R0, R3, R23 ;  /* 0x0000000300037224 */ /* 0x000fe200078e0217 */
[----:B------:R-:W-:Y:S01]  /*15f0*/  @!P3 IADD3 R27, PT, PT, -R27, RZ, RZ ;  /* 0x000000ff1b1bb210 */ /* 0x000fe20007ffe1ff */
[----:B------:R-:W-:Y:S01]  /*1600*/  IMAD.HI.U32 R4, R8, R35, RZ ;  /* 0x0000002308047227 */ /* 0x000fe200078e00ff */
[----:B------:R-:W-:-:S02]  /*1610*/  ISETP.GE.AND P3, PT, R6, RZ, PT ;  /* 0x000000ff0600720c */ /* 0x000fc40003f66270 */
[----:B------:R-:W-:Y:S01]  /*1620*/  IABS R49, R26 ;  /* 0x0000001a00317213 */ /* 0x000fe20000000000 */
[--C-:B------:R-:W-:Y:S01]  /*1630*/  @!P6 IMAD.IADD R31, R31, 0x1, -R0.reuse ;  /* 0x000000011f1fe824 */ /* 0x100fe200078e0a00 */
[----:B------:R-:W-:Y:S01]  /*1640*/  ISETP.GT.U32.AND P6, PT, R0, R3, PT ;  /* 0x000000030000720c */ /* 0x000fe20003fc4070 */
[----:B------:R-:W-:Y:S01]  /*1650*/  @!P1 IMAD.IADD R29, R29, 0x1, -R0 ;  /* 0x000000011d1d9824 */ /* 0x000fe200078e0a00 */
[----:B------:R-:W-:Y:S01]  /*1660*/  ISETP.GE.AND P1, PT, R12, RZ, PT ;  /* 0x000000ff0c00720c */ /* 0x000fe20003f26270 */
[----:B------:R-:W-:Y:S01]  /*1670*/  IMAD.HI.U32 R12, R8, R41, RZ ;  /* 0x00000029080c7227 */ /* 0x000fe200078e00ff */
[C---:B------:R-:W-:Y:S02]  /*1680*/  LOP3.LUT R22, R10.reuse, 0x28, RZ, 0xfc, !PT ;  /* 0x000000280a167812 */ /* 0x040fe400078efcff */
[----:B------:R-:W-:Y:S01]  /*1690*/  LOP3.LUT R30, R10, 0x30, RZ, 0xfc, !PT ;  /* 0x000000300a1e7812 */ /* 0x000fe200078efcff */
[----:B------:R-:W-:Y:S01]  /*16a0*/  @!P5 IMAD.MOV R29, RZ, RZ, -R29 ;  /* 0x000000ffff1dd224 */ /* 0x000fe200078e0a1d */
[C---:B------:R-:W-:Y:S01]  /*16b0*/  ISETP.GT.U32.AND P5, PT, R0.reuse, R33, PT ;  /* 0x000000210000720c */ /* 0x040fe20003fa4070 */
[----:B------:R-:W-:Y:S01]  /*16c0*/  IMAD.MOV R12, RZ, RZ, -R12 ;  /* 0x000000ffff0c7224 */ /* 0x000fe200078e0a0c */
[----:B------:R-:W-:Y:S01]  /*16d0*/  IABS R37, R22 ;  /* 0x0000001600257213 */ /* 0x000fe20000000000 */
[----:B------:R-:W-:Y:S01]  /*16e0*/  IMAD.MOV R4, RZ, RZ, -R4 ;  /* 0x000000ffff047224 */ /* 0x000fe200078e0a04 */
[----:B------:R-:W-:Y:S01]  /*16f0*/  IABS R55, R30 ;  /* 0x0000001e00377213 */ /* 0x000fe20000000000 */
[C---:B------:R-:W-:Y:S01]  /*1700*/  IMAD R41, R0.reuse, R12, R41 ;  /* 0x0000000c00297224 */ /* 0x040fe200078e0229 */
[----:B------:R-:W-:Y:S01]  /*1710*/  @!P6 IADD3 R3, PT, PT, R3, -R0, RZ ;  /* 0x800000000303e210 */ /* 0x000fe20007ffe0ff */
[----:B------:R-:W-:Y:S01]  /*1720*/  IMAD R23, R0, R4, R35 ;  /* 0x0000000400177224 */ /* 0x000fe200078e0223 */
[----:B------:R-:W-:Y:S01]  /*1730*/  LOP3.LUT R32, R10, 0x32, RZ, 0xfc, !PT ;  /* 0x000000320a207812 */ /* 0x000fe200078efcff */
[----:B------:R-:W-:Y:S01]  /*1740*/  IMAD.HI.U32 R6, R8, R39, RZ ;  /* 0x0000002708067227 */ /* 0x000fe200078e00ff */
[----:B------:R-:W-:-:S02]  /*1750*/  ISETP.GT.U32.AND P6, PT, R0, R3, PT ;  /* 0x000000030000720c */ /* 0x000fc40003fc4070 */
[----:B------:R-:W-:Y:S01]  /*1760*/  IABS R57, R32 ;  /* 0x0000002000397213 */ /* 0x000fe20000000000 */
[----:B------:R-:W-:Y:S01]  /*1770*/  @!P5 IMAD.IADD R33, R33, 0x1, -R0 ;  /* 0x000000012121d824 */ /* 0x000fe200078e0a00 */
[----:B------:R-:W-:Y:S01]  /*1780*/  IADD3 R6, PT, PT, -R6, RZ, RZ ;  /* 0x000000ff06067210 */ /* 0x000fe20007ffe1ff */
[----:B------:R-:W-:Y:S01]  /*1790*/  @!P0 IMAD.MOV R31, RZ, RZ, -R31 ;  /* 0x000000ffff1f8224 */ /* 0x000fe200078e0a1f */
[----:B------:R-:W-:Y:S01]  /*17a0*/  ISETP.GE.AND P0, PT, R16, RZ, PT ;  /* 0x000000ff1000720c */ /* 0x000fe20003f06270 */
[----:B------:R-:W-:Y:S01]  /*17b0*/  IMAD.MOV R14, RZ, RZ, -R14 ;  /* 0x000000ffff0e7224 */ /* 0x000fe200078e0a0e */
[C---:B------:R-:W-:Y:S01]  /*17c0*/  ISETP.GT.U32.AND P5, PT, R0.reuse, R33, PT ;  /* 0x000000210000720c */ /* 0x040fe20003fa4070 */
[----:B------:R-:W-:Y:S01]  /*17d0*/  IMAD R39, R0, R6, R39 ;  /* 0x0000000600277224 */ /* 0x000fe200078e0227 */
[----:B------:R-:W-:Y:S01]  /*17e0*/  LOP3.LUT R16, R10, 0x26, RZ, 0xfc, !PT ;  /* 0x000000260a107812 */ /* 0x000fe200078efcff */
[----:B------:R-:W-:Y:S01]  /*17f0*/  IMAD R43, R0, R14, R43 ;  /* 0x0000000e002b7224 */ /* 0x000fe200078e022b */
[----:B------:R-:W-:Y:S01]  /*1800*/  LOP3.LUT R14, R10, 0x24, RZ, 0xfc, !PT ;  /* 0x000000240a0e7812 */ /* 0x000fe200078efcff */
[----:B------:R-:W-:Y:S01]  /*1810*/  @!P6 IMAD.IADD R3, R3, 0x1, -R0 ;  /* 0x000000010303e824 */ /* 0x000fe200078e0a00 */
[----:B------:R-:W-:Y:S01]  /*1820*/  ISETP.GT.U32.AND P6, PT, R0, R41, PT ;  /* 0x000000290000720c */ /* 0x000fe20003fc4070 */
[----:B------:R-:W-:Y:S01]  /*1830*/  IMAD.HI.U32 R12, R8, R37, RZ ;  /* 0x00000025080c7227 */ /* 0x000fe200078e00ff */
[----:B------:R-:W-:-:S02]  /*1840*/  IABS R47, R16 ;  /* 0x00000010002f7213 */ /* 0x000fc40000000000 */
[----:B------:R-:W-:Y:S01]  /*1850*/  IABS R45, R14 ;  /* 0x0000000e002d7213 */ /* 0x000fe20000000000 */
[----:B------:R-:W-:Y:S01]  /*1860*/  IMAD.MOV.U32 R35, RZ, RZ, R3 ;  /* 0x000000ffff237224 */ /* 0x000fe200078e0003 */
[----:B------:R-:W-:Y:S01]  /*1870*/  LOP3.LUT R34, R10, 0x34, RZ, 0xfc, !PT ;  /* 0x000000340a227812 */ /* 0x000fe200078efcff */
[--C-:B------:R-:W-:Y:S01]  /*1880*/  @!P5 IMAD.IADD R33, R33, 0x1, -R0.reuse ;  /* 0x000000012121d824 */ /* 0x100fe200078e0a00 */
[----:B------:R-:W-:Y:S01]  /*1890*/  ISETP.GT.U32.AND P5, PT, R0, R23, PT ;  /* 0x000000170000720c */ /* 0x000fe20003fa4070 */
[----:B------:R-:W-:Y:S01]  /*18a0*/  IMAD.HI.U32 R6, R8, R47, RZ ;  /* 0x0000002f08067227 */ /* 0x000fe200078e00ff */
[----:B------:R-:W-:Y:S02]  /*18b0*/  IABS R59, R34 ;  /* 0x00000022003b7213 */ /* 0x000fe40000000000 */
[----:B------:R-:W-:Y:S01]  /*18c0*/  LOP3.LUT R36, R10, 0x38, RZ, 0xfc, !PT ;  /* 0x000000380a247812 */ /* 0x000fe200078efcff */
[----:B------:R-:W-:Y:S01]  /*18d0*/  @!P6 IMAD.IADD R41, R41, 0x1, -R0 ;  /* 0x000000012929e824 */ /* 0x000fe200078e0a00 */
[----:B------:R-:W-:Y:S01]  /*18e0*/  IADD3 R6, PT, PT, -R6, RZ, RZ ;  /* 0x000000ff06067210 */ /* 0x000fe20007ffe1ff */
[----:B------:R-:W-:Y:S01]  /*18f0*/  @!P4 IMAD.MOV R33, RZ, RZ, -R33 ;  /* 0x000000ffff21c224 */ /* 0x000fe200078e0a21 */
[----:B------:R-:W-:Y:S01]  /*1900*/  ISETP.GT.U32.AND P4, PT, R0, R39, PT ;  /* 0x000000270000720c */ /* 0x000fe20003f84070 */
[----:B------:R-:W-:Y:S01]  /*1910*/  IMAD.HI.U32 R4, R8, R45, RZ ;  /* 0x0000002d08047227 */ /* 0x000fe200078e00ff */
[----:B------:R-:W-:-:S02]  /*1920*/  ISETP.GT.U32.AND P6, PT, R0, R41, PT ;  /* 0x000000290000720c */ /* 0x000fc40003fc4070 */
[----:B------:R-:W-:Y:S01]  /*1930*/  LOP3.LUT R38, R10, 0x3a, RZ, 0xfc, !PT ;  /* 0x0000003a0a267812 */ /* 0x000fe200078efcff */
[----:B------:R-:W-:Y:S01]  /*1940*/  IMAD R47, R0, R6, R47 ;  /* 0x00000006002f7224 */ /* 0x000fe200078e022f */
[----:B------:R-:W-:Y:S01]  /*1950*/  @!P5 IADD3 R23, PT, PT, R23, -R0, RZ ;  /* 0x800000001717d210 */ /* 0x000fe20007ffe0ff */
[----:B------:R-:W-:Y:S01]  /*1960*/  IMAD.MOV R4, RZ, RZ, -R4 ;  /* 0x000000ffff047224 */ /* 0x000fe200078e0a04 */
[----:B------:R-:W-:Y:S01]  /*1970*/  IABS R63, R36 ;  /* 0x00000024003f7213 */ /* 0x000fe20000000000 */
[----:B------:R-:W-:Y:S01]  /*1980*/  IMAD.HI.U32 R6, R8, R51, RZ ;  /* 0x0000003308067227 */ /* 0x000fe200078e00ff */
[----:B------:R-:W-:Y:S02]  /*1990*/  ISETP.GT.U32.AND P5, PT, R0, R23, PT ;  /* 0x000000170000720c */ /* 0x000fe40003fa4070 */
[----:B------:R-:W-:Y:S01]  /*19a0*/  IABS R65, R38 ;  /* 0x0000002600417213 */ /* 0x000fe20000000000 */
[--C-:B------:R-:W-:Y:S01]  /*19b0*/  @!P4 IMAD.IADD R39, R39, 0x1, -R0.reuse ;  /* 0x000000012727c824 */ /* 0x100fe200078e0a00 */
[----:B------:R-:W-:Y:S01]  /*19c0*/  LOP3.LUT R40, R10, 0x3c, RZ, 0xfc, !PT ;  /* 0x0000003c0a287812 */ /* 0x000fe200078efcff */
[----:B------:R-:W-:Y:S01]  /*19d0*/  @!P6 IMAD.IADD R41, R41, 0x1, -R0 ;  /* 0x000000012929e824 */ /* 0x000fe200078e0a00 */
[C---:B------:R-:W-:Y:S01]  /*19e0*/  ISETP.GT.U32.AND P6, PT, R0.reuse, R47, PT ;  /* 0x0000002f0000720c */ /* 0x040fe20003fc4070 */
[C---:B------:R-:W-:Y:S01]  /*19f0*/  IMAD R45, R0.reuse, R4, R45 ;  /* 0x00000004002d7224 */ /* 0x040fe200078e022d */
[----:B------:R-:W-:Y:S01]  /*1a00*/  ISETP.GT.U32.AND P4, PT, R0, R39, PT ;  /* 0x000000270000720c */ /* 0x000fe20003f84070 */
[----:B------:R-:W-:Y:S01]  /*1a10*/  IMAD.HI.U32 R4, R8, R49, RZ ;  /* 0x0000003108047227 */ /* 0x000fe200078e00ff */
[----:B------:R-:W-:-:S03]  /*1a20*/  IABS R67, R40 ;  /* 0x0000002800437213 */ /* 0x000fc60000000000 */
[----:B------:R-:W-:Y:S01]  /*1a30*/  @!P5 IMAD.IADD R23, R23, 0x1, -R0 ;  /* 0x000000011717d824 */ /* 0x000fe200078e0a00 */
[----:B------:R-:W-:Y:S01]  /*1a40*/  ISETP.GT.U32.AND P5, PT, R0, R43, PT ;  /* 0x0000002b0000720c */ /* 0x000fe20003fa4070 */
[----:B------:R-:W-:Y:S01]  /*1a50*/  IMAD.MOV R6, RZ, RZ, -R6 ;  /* 0x000000ffff067224 */ /* 0x000fe200078e0a06 */
[----:B------:R-:W-:Y:S01]  /*1a60*/  IADD3 R4, PT, PT, -R4, RZ, RZ ;  /* 0x000000ff04047210 */ /* 0x000fe20007ffe1ff */
[----:B------:R-:W-:Y:S02]  /*1a70*/  @!P2 IMAD.MOV R35, RZ, RZ, -R35 ;  /* 0x000000ffff23a224 */ /* 0x000fe400078e0a23 */
[--C-:B------:R-:W-:Y:S02]  /*1a80*/  @!P6 IMAD.IADD R47, R47, 0x1, -R0.reuse ;  /* 0x000000012f2fe824 */ /* 0x100fe400078e0a00 */
[----:B------:R-:W-:Y:S01]  /*1a90*/  @!P4 IMAD.IADD R39, R39, 0x1, -R0 ;  /* 0x000000012727c824 */ /* 0x000fe200078e0a00 */
[C---:B------:R-:W-:Y:S01]  /*1aa0*/  ISETP.GT.U32.AND P4, PT, R0.reuse, R45, PT ;  /* 0x0000002d0000720c */ /* 0x040fe20003f84070 */
[C---:B------:R-:W-:Y:S01]  /*1ab0*/  IMAD R51, R0.reuse, R6, R51 ;  /* 0x0000000600337224 */ /* 0x040fe200078e0233 */
[C---:B------:R-:W-:Y:S01]  /*1ac0*/  ISETP.GT.U32.AND P6, PT, R0.reuse, R47, PT ;  /* 0x0000002f0000720c */ /* 0x040fe20003fc4070 */
[----:B------:R-:W-:Y:S01]  /*1ad0*/  IMAD R49, R0, R4, R49 ;  /* 0x0000000400317224 */ /* 0x000fe200078e0231 */
[----:B------:R-:W-:Y:S01]  /*1ae0*/  @!P1 IADD3 R39, PT, PT, -R39, RZ, RZ ;  /* 0x000000ff27279210 */ /* 0x000fe20007ffe1ff */
[----:B------:R-:W-:Y:S01]  /*1af0*/  IMAD.MOV R12, RZ, RZ, -R12 ;  /* 0x000000ffff0c7224 */ /* 0x000fe200078e0a0c */
[----:B------:R-:W-:Y:S01]  /*1b00*/  @!P5 IADD3 R43, PT, PT, R43, -R0, RZ ;  /* 0x800000002b2bd210 */ /* 0x000fe20007ffe0ff */
[----:B------:R-:W-:Y:S01]  /*1b10*/  IMAD.HI.U32 R6, R8, R55, RZ ;  /* 0x0000003708067227 */ /* 0x000fe200078e00ff */
[----:B------:R-:W-:-:S02]  /*1b20*/  ISETP.GE.AND P5, PT, R18, RZ, PT ;  /* 0x000000ff1200720c */ /* 0x000fc40003fa6270 */
[----:B------:R-:W-:Y:S01]  /*1b30*/  LOP3.LUT R18, R10, 0x2e, RZ, 0xfc, !PT ;  /* 0x0000002e0a127812 */ /* 0x000fe200078efcff */
[C---:B------:R-:W-:Y:S01]  /*1b40*/  IMAD R3, R0.reuse, R12, R37 ;  /* 0x0000000c00037224 */ /* 0x040fe200078e0225 */
[C---:B------:R-:W-:Y:S01]  /*1b50*/  ISETP.GT.U32.AND P2, PT, R0.reuse, R43, PT ;  /* 0x0000002b0000720c */ /* 0x040fe20003f44070 */
[--C-:B------:R-:W-:Y:S01]  /*1b60*/  @!P4 IMAD.IADD R45, R45, 0x1, -R0.reuse ;  /* 0x000000012d2dc824 */ /* 0x100fe200078e0a00 */
[----:B------:R-:W-:Y:S01]  /*1b70*/  IABS R53, R18 ;  /* 0x0000001200357213 */ /* 0x000fe20000000000 */
[----:B------:R-:W-:Y:S01]  /*1b80*/  @!P6 IMAD.IADD R47, R47, 0x1, -R0 ;  /* 0x000000012f2fe824 */ /* 0x000fe200078e0a00 */
[C---:B------:R-:W-:Y:S01]  /*1b90*/  ISETP.GT.U32.AND P6, PT, R0.reuse, R51, PT ;  /* 0x000000330000720c */ /* 0x040fe20003fc4070 */
[----:B------:R-:W-:Y:S01]  /*1ba0*/  IMAD.MOV R6, RZ, RZ, -R6 ;  /* 0x000000ffff067224 */ /* 0x000fe200078e0a06 */
[----:B------:R-:W-:Y:S01]  /*1bb0*/  ISETP.GT.U32.AND P4, PT, R0, R45, PT ;  /* 0x0000002d0000720c */ /* 0x000fe20003f84070 */
[----:B------:R-:W-:-:S04]  /*1bc0*/  IMAD.HI.U32 R4, R8, R53, RZ ;  /* 0x0000003508047227 */ /* 0x000fc800078e00ff */
[----:B------:R-:W-:Y:S01]  /*1bd0*/  IMAD R55, R0, R6, R55 ;  /* 0x0000000600377224 */ /* 0x000fe200078e0237 */
[----:B------:R-:W-:Y:S01]  /*1be0*/  IADD3 R4, PT, PT, -R4, RZ, RZ ;  /* 0x000000ff04047210 */ /* 0x000fe20007ffe1ff */
[----:B------:R-:W-:Y:S01]  /*1bf0*/  IMAD.HI.U32 R12, R8, R57, RZ ;  /* 0x00000039080c7227 */ /* 0x000fe200078e00ff */
[----:B------:R-:W-:Y:S02]  /*1c00*/  @!P2 IADD3 R43, PT, PT, R43, -R0, RZ ;  /* 0x800000002b2ba210 */ /* 0x000fe40007ffe0ff */
[C---:B------:R-:W-:Y:S01]  /*1c10*/  ISETP.GT.U32.AND P2, PT, R0.reuse, R3, PT ;  /* 0x000000030000720c */ /* 0x040fe20003f44070 */
[C---:B------:R-:W-:Y:S02]  /*1c20*/  IMAD R53, R0.reuse, R4, R53 ;  /* 0x0000000400357224 */ /* 0x040fe400078e0235 */
[--C-:B------:R-:W-:Y:S02]  /*1c30*/  @!P6 IMAD.IADD R51, R51, 0x1, -R0.reuse ;  /* 0x000000013333e824 */ /* 0x100fe400078e0a00 */
[----:B------:R-:W-:Y:S01]  /*1c40*/  @!P4 IMAD.IADD R45, R45, 0x1, -R0 ;  /* 0x000000012d2dc824 */ /* 0x000fe200078e0a00 */
[C---:B------:R-:W-:Y:S01]  /*1c50*/  ISETP.GT.U32.AND P6, PT, R0.reuse, R53, PT ;  /* 0x000000350000720c */ /* 0x040fe20003fc4070 */
[----:B------:R-:W-:Y:S01]  /*1c60*/  IMAD.MOV R12, RZ, RZ, -R12 ;  /* 0x000000ffff0c7224 */ /* 0x000fe200078e0a0c */
[----:B------:R-:W-:Y:S01]  /*1c70*/  ISETP.GT.U32.AND P4, PT, R0, R49, PT ;  /* 0x000000310000720c */ /* 0x000fe20003f84070 */
[----:B------:R-:W-:-:S02]  /*1c80*/  IMAD.MOV.U32 R37, RZ, RZ, R23 ;  /* 0x000000ffff257224 */ /* 0x000fc400078e0017 */
[----:B------:R-:W-:Y:S02]  /*1c90*/  IMAD R57, R0, R12, R57 ;  /* 0x0000000c00397224 */ /* 0x000fe400078e0239 */
[----:B------:R-:W-:Y:S01]  /*1ca0*/  @!P2 IMAD.IADD R3, R3, 0x1, -R0 ;  /* 0x000000010303a824 */ /* 0x000fe200078e0a00 */
[----:B------:R-:W-:Y:S01]  /*1cb0*/  ISETP.GE.AND P2, PT, R14, RZ, PT ;  /* 0x000000ff0e00720c */ /* 0x000fe20003f46270 */
[----:B------:R-:W-:-:S04]  /*1cc0*/  IMAD.HI.U32 R14, R8, R59, RZ ;  /* 0x0000003b080e7227 */ /* 0x000fc800078e00ff */
[--C-:B------:R-:W-:Y:S01]  /*1cd0*/  @!P6 IMAD.IADD R53, R53, 0x1, -R0.reuse ;  /* 0x000000013535e824 */ /* 0x100fe200078e0a00 */
[----:B------:R-:W-:Y:S01]  /*1ce0*/  ISETP.GT.U32.AND P6, PT, R0, R55, PT ;  /* 0x000000370000720c */ /* 0x000fe20003fc4070 */
[--C-:B------:R-:W-:Y:S01]  /*1cf0*/  @!P4 IMAD.IADD R49, R49, 0x1, -R0.reuse ;  /* 0x000000013131c824 */ /* 0x100fe200078e0a00 */
[----:B------:R-:W-:Y:S01]  /*1d00*/  ISETP.GE.AND P4, PT, R16, RZ, PT ;  /* 0x000000ff1000720c */ /* 0x000fe20003f86270 */
[----:B------:R-:W-:Y:S01]  /*1d10*/  IMAD.HI.U32 R6, R8, R63, RZ ;  /* 0x0000003f08067227 */ /* 0x000fe200078e00ff */
[----:B------:R-:W-:Y:S02]  /*1d20*/  LOP3.LUT R16, R10, 0x36, RZ, 0xfc, !PT ;  /* 0x000000360a107812 */ /* 0x000fe400078efcff */
[----:B------:R-:W-:Y:S01]  /*1d30*/  IADD3 R14, PT, PT, -R14, RZ, RZ ;  /* 0x000000ff0e0e7210 */ /* 0x000fe20007ffe1ff */
[----:B------:R-:W-:Y:S01]  /*1d40*/  @!P3 IMAD.MOV R37, RZ, RZ, -R37 ;  /* 0x000000ffff25b224 */ /* 0x000fe200078e0a25 */
[----:B------:R-:W-:Y:S01]  /*1d50*/  IABS R61, R16 ;  /* 0x00000010003d7213 */ /* 0x000fe20000000000 */
[----:B------:R-:W-:Y:S01]  /*1d60*/  @!P0 IMAD.MOV R41, RZ, RZ, -R41 ;  /* 0x000000ffff298224 */ /* 0x000fe200078e0a29 */
[C---:B------:R-:W-:Y:S01]  /*1d70*/  ISETP.GT.U32.AND P3, PT, R0.reuse, R3, PT ;  /* 0x000000030000720c */ /* 0x040fe20003f64070 */
[----:B------:R-:W-:Y:S01]  /*1d80*/  IMAD R59, R0, R14, R59 ;  /* 0x0000000e003b7224 */ /* 0x000fe200078e023b */
[----:B------:R-:W-:Y:S01]  /*1d90*/  LOP3.LUT R14, R10, 0x3e, RZ, 0xfc, !PT ;  /* 0x0000003e0a0e7812 */ /* 0x000fe200078efcff */
[----:B------:R-:W-:Y:S01]  /*1da0*/  @!P6 IMAD.IADD R55, R55, 0x1, -R0 ;  /* 0x000000013737e824 */ /* 0x000fe200078e0a00 */
[----:B------:R-:W-:Y:S01]  /*1db0*/  ISETP.GT.U32.AND P6, PT, R0, R57, PT ;  /* 0x000000390000720c */ /* 0x000fe20003fc4070 */
[----:B------:R-:W-:Y:S01]  /*1dc0*/  IMAD.HI.U32 R4, R8, R61, RZ ;  /* 0x0000003d08047227 */ /* 0x000fe200078e00ff */
[----:B------:R-:W-:-:S02]  /*1dd0*/  ISETP.GT.U32.AND P1, PT, R0, R49, PT ;  /* 0x000000310000720c */ /* 0x000fc40003f24070 */
[----:B------:R-:W-:Y:S01]  /*1de0*/  ISETP.GT.U32.AND P0, PT, R0, R51, PT ;  /* 0x000000330000720c */ /* 0x000fe20003f04070 */
[----:B------:R-:W-:Y:S01]  /*1df0*/  IMAD.HI.U32 R10, R8, R65, RZ ;  /* 0x00000041080a7227 */ /* 0x000fe200078e00ff */
[----:B------:R-:W-:Y:S02]  /*1e00*/  IABS R69, R14 ;  /* 0x0000000e00457213 */ /* 0x000fe40000000000 */
[----:B------:R-:W-:Y:S01]  /*1e10*/  IADD3 R6, PT, PT, -R6, RZ, RZ ;  /* 0x000000ff06067210 */ /* 0x000fe20007ffe1ff */
[----:B------:R-:W-:Y:S01]  /*1e20*/  IMAD.MOV R4, RZ, RZ, -R4 ;  /* 0x000000ffff047224 */ /* 0x000fe200078e0a04 */
[----:B------:R-:W-:Y:S01]  /*1e30*/  @!P4 IADD3 R47, PT, PT, -R47, RZ, RZ ;  /* 0x000000ff2f2fc210 */ /* 0x000fe20007ffe1ff */
[----:B------:R-:W-:Y:S01]  /*1e40*/  IMAD.MOV R10, RZ, RZ, -R10 ;  /* 0x000000ffff0a7224 */ /* 0x000fe200078e0a0a */
[C---:B------:R-:W-:Y:S01]  /*1e50*/  ISETP.GT.U32.AND P4, PT, R0.reuse, R59, PT ;  /* 0x0000003b0000720c */ /* 0x040fe20003f84070 */
[----:B------:R-:W-:Y:S01]  /*1e60*/  @!P6 IMAD.IADD R57, R57, 0x1, -R0 ;  /* 0x000000013939e824 */ /* 0x000fe200078e0a00 */
[----:B------:R-:W-:Y:S01]  /*1e70*/  ISETP.GT.U32.AND P6, PT, R0, R53, PT ;  /* 0x000000350000720c */ /* 0x000fe20003fc4070 */
[----:B------:R-:W-:-:S04]  /*1e80*/  IMAD.HI.U32 R12, R8, R67, RZ ;  /* 0x00000043080c7227 */ /* 0x000fc800078e00ff */
[----:B------:R-:W-:Y:S01]  /*1e90*/  @!P2 IMAD.MOV R45, RZ, RZ, -R45 ;  /* 0x000000ffff2da224 */ /* 0x000fe200078e0a2d */
[----:B------:R-:W-:Y:S01]  /*1ea0*/  ISETP.GT.U32.AND P2, PT, R0, R55, PT ;  /* 0x000000370000720c */ /* 0x000fe20003f44070 */
[----:B------:R-:W-:-:S04]  /*1eb0*/  IMAD.HI.U32 R8, R8, R69, RZ ;  /* 0x0000004508087227 */ /* 0x000fc800078e00ff */
[----:B------:R-:W-:Y:S01]  /*1ec0*/  IMAD R61, R0, R4, R61 ;  /* 0x00000004003d7224 */ /* 0x000fe200078e023d */
[----:B------:R-:W-:Y:S01]  /*1ed0*/  IADD3 R8, PT, PT, -R8, RZ, RZ ;  /* 0x000000ff08087210 */ /* 0x000fe20007ffe1ff */
[C---:B------:R-:W-:Y:S01]  /*1ee0*/  IMAD R63, R0.reuse, R6, R63 ;  /* 0x00000006003f7224 */ /* 0x040fe200078e023f */
[----:B------:R-:W-:Y:S01]  /*1ef0*/  @!P6 IADD3 R53, PT, PT, R53, -R0, RZ ;  /* 0x800000003535e210 */ /* 0x000fe20007ffe0ff */
[C---:B------:R-:W-:Y:S01]  /*1f00*/  IMAD R65, R0.reuse, R10, R65 ;  /* 0x0000000a00417224 */ /* 0x040fe200078e0241 */
[----:B------:R-:W1:Y:S01]  /*1f10*/  LDS R4, [UR9] ;  /* 0x00000009ff047984 */ /* 0x000e620008000800 */
[----:B------:R-:W-:Y:S01]  /*1f20*/  @!P5 IMAD.MOV R43, RZ, RZ, -R43 ;  /* 0x000000ffff2bd224 */ /* 0x000fe200078e0a2b */
[C---:B------:R-:W-:Y:S01]  /*1f30*/  ISETP.GT.U32.AND P5, PT, R0.reuse, R57, PT ;  /* 0x000000390000720c */ /* 0x040fe20003fa4070 */
[--C-:B------:R-:W-:Y:S01]  /*1f40*/  @!P3 IMAD.IADD R3, R3, 0x1, -R0.reuse ;  /* 0x000000010303b824 */ /* 0x100fe200078e0a00 */
[C---:B------:R-:W-:Y:S01]  /*1f50*/  ISETP.GT.U32.AND P3, PT, R0.reuse, R61, PT ;  /* 0x0000003d0000720c */ /* 0x040fe20003f64070 */
[--C-:B------:R-:W-:Y:S01]  /*1f60*/  @!P1 IMAD.IADD R49, R49, 0x1, -R0.reuse ;  /* 0x0000000131319824 */ /* 0x100fe200078e0a00 */
[C---:B------:R-:W-:Y:S01]  /*1f70*/  ISETP.GT.U32.AND P1, PT, R0.reuse, R63, PT ;  /* 0x0000003f0000720c */ /* 0x040fe20003f24070 */
[----:B------:R-:W-:Y:S01]  /*1f80*/  @!P0 IMAD.IADD R51, R51, 0x1, -R0 ;  /* 0x0000000133338824 */ /* 0x000fe200078e0a00 */
[C---:B------:R-:W-:Y:S01]  /*1f90*/  ISETP.GT.U32.AND P0, PT, R0.reuse, R65, PT ;  /* 0x000000410000720c */ /* 0x040fe20003f04070 */
[----:B------:R-:W-:Y:S01]  /*1fa0*/  IMAD.MOV R12, RZ, RZ, -R12 ;  /* 0x000000ffff0c7224 */ /* 0x000fe200078e0a0c */
[----:B------:R-:W-:Y:S01]  /*1fb0*/  MOV R137, R3 ;  /* 0x0000000300897202 */ /* 0x000fe20000000f00 */
[----:B------:R-:W-:-:S02]  /*1fc0*/  IMAD R69, R0, R8, R69 ;  /* 0x0000000800457224 */ /* 0x000fc400078e0245 */
[----:B------:R-:W-:Y:S02]  /*1fd0*/  IMAD R67, R0, R12, R67 ;  /* 0x0000000c00437224 */ /* 0x000fe400078e0243 */
[--C-:B------:R-:W-:Y:S01]  /*1fe0*/  @!P2 IMAD.IADD R55, R55, 0x1, -R0.reuse ;  /* 0x000000013737a824 */ /* 0x100fe200078e0a00 */
[----:B------:R-:W-:Y:S01]  /*1ff0*/  ISETP.GE.AND P2, PT, R22, RZ, PT ;  /* 0x000000ff1600720c */ /* 0x000fe20003f46270 */
[--C-:B------:R-:W-:Y:S01]  /*2000*/  @!P5 IMAD.IADD R57, R57, 0x1, -R0.reuse ;  /* 0x000000013939d824 */ /* 0x100fe200078e0a00 */
[C---:B------:R-:W-:Y:S01]  /*2010*/  ISETP.GT.U32.AND P6, PT, R0.reuse, R67, PT ;  /* 0x000000430000720c */ /* 0x040fe20003fc4070 */
[--C-:B------:R-:W-:Y:S01]  /*2020*/  @!P4 IMAD.IADD R59, R59, 0x1, -R0.reuse ;  /* 0x000000013b3bc824 */ /* 0x100fe200078e0a00 */
[----:B------:R-:W-:Y:S01]  /*2030*/  ISETP.GT.U32.AND P5, PT, R0, R69, PT ;  /* 0x000000450000720c */ /* 0x000fe20003fa4070 */
[--C-:B------:R-:W-:Y:S01]  /*2040*/  @!P1 IMAD.IADD R63, R63, 0x1, -R0.reuse ;  /* 0x000000013f3f9824 */ /* 0x100fe200078e0a00 */
[----:B------:R-:W-:Y:S01]  /*2050*/  ISETP.GE.AND P4, PT, R26, RZ, PT ;  /* 0x000000ff1a00720c */ /* 0x000fe20003f86270 */
[--C-:B------:R-:W-:Y:S01]  /*2060*/  @!P0 IMAD.IADD R65, R65, 0x1, -R0.reuse ;  /* 0x0000000141418824 */ /* 0x100fe200078e0a00 */
[----:B------:R-:W-:Y:S01]  /*2070*/  @!P3 IADD3 R61, PT, PT, R61, -R0, RZ ;  /* 0x800000003d3db210 */ /* 0x000fe20007ffe0ff */
[----:B------:R-:W2:Y:S01]  /*2080*/  LDC.64 R22, c[0x0][0x3a8] ;  /* 0x0000ea00ff167b82 */ /* 0x000ea20000000a00 */
[----:B------:R-:W-:Y:S01]  /*2090*/  ISETP.GE.AND P3, PT, R28, RZ, PT ;  /* 0x000000ff1c00720c */ /* 0x000fe20003f66270 */
[----:B------:R-:W-:Y:S01]  /*20a0*/  VIADD R3, R42, 0xfffffffe ;  /* 0xfffffffe2a037836 */ /* 0x000fe20000000000 */
[----:B------:R-:W-:Y:S01]  /*20b0*/  ISETP.GE.AND P1, PT, R18, RZ, PT ;  /* 0x000000ff1200720c */ /* 0x000fe20003f26270 */
[----:B------:R-:W-:Y:S01]  /*20c0*/  @!P2 IMAD.MOV R137, RZ, RZ, -R137 ;  /* 0x000000ffff89a224 */ /* 0x000fe200078e0a89 */
[----:B------:R-:W-:Y:S01]  /*20d0*/  ISETP.GE.AND P0, PT, R30, RZ, PT ;  /* 0x000000ff1e00720c */ /* 0x000fe20003f06270 */
[--C-:B------:R-:W-:Y:S01]  /*20e0*/  @!P6 IMAD.IADD R67, R67, 0x1, -R0.reuse ;  /* 0x000000014343e824 */ /* 0x100fe200078e0a00 */
[----:B------:R-:W-:Y:S01]  /*20f0*/  ISETP.GT.U32.AND P2, PT, R0, R59, PT ;  /* 0x0000003b0000720c */ /* 0x000fe20003f44070 */
[----:B------:R-:W-:Y:S01]  /*2100*/  @!P5 IMAD.IADD R69, R69, 0x1, -R0 ;  /* 0x000000014545d824 */ /* 0x000fe200078e0a00 */
[----:B------:R-:W-:Y:S01]  /*2110*/  ISETP.GE.AND P6, PT, R32, RZ, PT ;  /* 0x000000ff2000720c */ /* 0x000fe20003fc6270 */
[----:B------:R-:W-:Y:S01]  /*2120*/  @!P4 IMAD.MOV R49, RZ, RZ, -R49 ;  /* 0x000000ffff31c224 */ /* 0x000fe200078e0a31 */
[----:B------:R-:W-:-:S02]  /*2130*/  ISETP.GT.U32.AND P4, PT, R0, R61, PT ;  /* 0x0000003d0000720c */ /* 0x000fc40003f84070 */
[C---:B------:R-:W-:Y:S02]  /*2140*/  ISETP.GT.U32.AND P5, PT, R0.reuse, R63, PT ;  /* 0x0000003f0000720c */ /* 0x040fe40003fa4070 */
[----:B------:R-:W-:Y:S01]  /*2150*/  @!P3 IADD3 R51, PT, PT, -R51, RZ, RZ ;  /* 0x000000ff3333b210 */ /* 0x000fe20007ffe1ff */
[----:B------:R-:W-:Y:S01]  /*2160*/  @!P1 IMAD.MOV R53, RZ, RZ, -R53 ;  /* 0x000000ffff359224 */ /* 0x000fe200078e0a35 */
[C---:B------:R-:W-:Y:S01]  /*2170*/  ISETP.GT.U32.AND P3, PT, R0.reuse, R65, PT ;  /* 0x000000410000720c */ /* 0x040fe20003f64070 */
[----:B------:R-:W-:Y:S01]  /*2180*/  @!P0 IMAD.MOV R55, RZ, RZ, -R55 ;  /* 0x000000ffff378224 */ /* 0x000fe200078e0a37 */
[C---:B------:R-:W-:Y:S02]  /*2190*/  ISETP.GT.U32.AND P1, PT, R0.reuse, R67, PT ;  /* 0x000000430000720c */ /* 0x040fe40003f24070 */
[----:B------:R-:W-:Y:S01]  /*21a0*/  ISETP.GT.U32.AND P0, PT, R0, R69, PT ;  /* 0x000000450000720c */ /* 0x000fe20003f04070 */
[----:B------:R-:W-:Y:S01]  /*21b0*/  @!P6 IMAD.MOV R57, RZ, RZ, -R57 ;  /* 0x000000ffff39e224 */ /* 0x000fe200078e0a39 */
[----:B------:R-:W-:Y:S01]  /*21c0*/  @!P2 IADD3 R59, PT, PT, R59, -R0, RZ ;  /* 0x800000003b3ba210 */ /* 0x000fe20007ffe0ff */
[--C-:B------:R-:W-:Y:S01]  /*21d0*/  @!P4 IMAD.IADD R61, R61, 0x1, -R0.reuse ;  /* 0x000000013d3dc824 */ /* 0x100fe200078e0a00 */
[----:B------:R-:W-:Y:S01]  /*21e0*/  ISETP.GE.AND P2, PT, R16, RZ, PT ;  /* 0x000000ff1000720c */ /* 0x000fe20003f46270 */
[----:B------:R-:W-:Y:S01]  /*21f0*/  @!P5 IMAD.IADD R63, R63, 0x1, -R0 ;  /* 0x000000013f3fd824 */ /* 0x000fe200078e0a00 */
[----:B------:R-:W-:-:S02]  /*2200*/  ISETP.GE.AND P4, PT, R36, RZ, PT ;  /* 0x000000ff2400720c */ /* 0x000fc40003f86270 */
[----:B------:R-:W-:Y:S01]  /*2210*/  ISETP.GE.AND P6, PT, R34, RZ, PT ;  /* 0x000000ff2200720c */ /* 0x000fe20003fc6270 */
[--C-:B------:R-:W-:Y:S01]  /*2220*/  @!P3 IMAD.IADD R65, R65, 0x1, -R0.reuse ;  /* 0x000000014141b824 */ /* 0x100fe200078e0a00 */
[----:B------:R-:W-:Y:S02]  /*2230*/  ISETP.GE.AND P5, PT, R38, RZ, PT ;  /* 0x000000ff2600720c */ /* 0x000fe40003fa6270 */
[----:B------:R-:W-:Y:S01]  /*2240*/  @!P1 IADD3 R67, PT, PT, R67, -R0, RZ ;  /* 0x8000000043439210 */ /* 0x000fe20007ffe0ff */
[----:B------:R-:W-:Y:S01]  /*2250*/  @!P0 IMAD.IADD R69, R69, 0x1, -R0 ;  /* 0x0000000145458824 */ /* 0x000fe200078e0a00 */
[----:B------:R-:W-:Y:S01]  /*2260*/  ISETP.GE.AND P3, PT, R40, RZ, PT ;  /* 0x000000ff2800720c */ /* 0x000fe20003f66270 */
[----:B------:R-:W-:Y:S01]  /*2270*/  VIADD R0, R42, 0xffffffff ;  /* 0xffffffff2a007836 */ /* 0x000fe20000000000 */
[----:B------:R-:W-:Y:S01]  /*2280*/  ISETP.GE.AND P1, PT, R14, RZ, PT ;  /* 0x000000ff0e00720c */ /* 0x000fe20003f26270 */
[----:B------:R-:W-:Y:S01]  /*2290*/  @!P2 IMAD.MOV R61, RZ, RZ, -R61 ;  /* 0x000000ffff3da224 */ /* 0x000fe200078e0a3d */
[----:B------:R-:W-:Y:S01]  /*22a0*/  ISETP.GE.U32.AND P2, PT, R3, 0x7fffffbf, PT ;  /* 0x7fffffbf0300780c */ /* 0x000fe20003f46070 */
[----:B------:R-:W-:Y:S01]  /*22b0*/  VIADD R3, R42, 0xfffffffc ;  /* 0xfffffffc2a037836 */ /* 0x000fe20000000000 */
[----:B------:R-:W-:Y:S01]  /*22c0*/  BAR.SYNC.DEFER_BLOCKING 0x0 ;  /* 0x0000000000007b1d */ /* 0x000fe20000010000 */
[----:B------:R-:W-:Y:S01]  /*22d0*/  ISETP.GE.U32.AND P0, PT, R0, 0x7fffffc0, PT ;  /* 0x7fffffc00000780c */ /* 0x000fe20003f06070 */
[----:B------:R-:W-:Y:S01]  /*22e0*/  VIADD R0, R42, 0xfffffffd ;  /* 0xfffffffd2a007836 */ /* 0x000fe20000000000 */
[----:B------:R-:W-:Y:S01]  /*22f0*/  @!P4 IADD3 R63, PT, PT, -R63, RZ, RZ ;  /* 0x000000ff3f3fc210 */ /* 0x000fe20007ffe1ff */
[----:B------:R-:W-:Y:S01]  /*2300*/  @!P5 IMAD.MOV R65, RZ, RZ, -R65 ;  /* 0x000000ffff41d224 */ /* 0x000fe200078e0a41 */
[----:B------:R-:W-:-:S02]  /*2310*/  @!P6 IADD3 R59, PT, PT, -R59, RZ, RZ ;  /* 0x000000ff3b3be210 */ /* 0x000fc40007ffe1ff */
[----:B------:R-:W-:Y:S01]  /*2320*/  ISETP.GE.U32.AND P4, PT, R0, 0x7fffffbe, PT ;  /* 0x7fffffbe0000780c */ /* 0x000fe20003f86070 */
[----:B------:R-:W-:Y:S01]  /*2330*/  @!P3 IMAD.MOV R67, RZ, RZ, -R67 ;  /* 0x000000ffff43b224 */ /* 0x000fe200078e0a43 */
[----:B------:R-:W-:Y:S01]  /*2340*/  ISETP.NE.AND P6, PT, R5, RZ, PT ;  /* 0x000000ff0500720c */ /* 0x000fe20003fc5270 */
[----:B------:R-:W-:Y:S01]  /*2350*/  @!P1 IMAD.MOV R69, RZ, RZ, -R69 ;  /* 0x000000ffff459224 */ /* 0x000fe200078e0a45 */
[----:B------:R-:W-:Y:S02]  /*2360*/  LOP3.LUT R0, RZ, R5, RZ, 0x33, !PT ;  /* 0x00000005ff007212 */ /* 0x000fe400078e33ff */
[----:B------:R-:W-:Y:S02]  /*2370*/  ISETP.GE.U32.AND P5, PT, R3, 0x7fffffbd, PT ;  /* 0x7fffffbd0300780c */ /* 0x000fe40003fa6070 */
[C---:B------:R-:W-:Y:S02]  /*2380*/  SEL R3, R0.reuse, R7, !P6 ;  /* 0x0000000700037207 */ /* 0x040fe40007000000 */
[----:B------:R-:W-:-:S02]  /*2390*/  SEL R5, R0, R9, !P6 ;  /* 0x0000000900057207 */ /* 0x000fc40007000000 */
[----:B------:R-:W-:Y:S02]  /*23a0*/  SEL R6, R0, R11, !P6 ;  /* 0x0000000b00067207 */ /* 0x000fe40007000000 */
[----:B-1----:R-:W-:Y:S02]  /*23b0*/  R2UR UR10, R4 ;  /* 0x00000000040a72ca */ /* 0x002fe400000e0000 */
[C---:B------:R-:W-:Y:S02]  /*23c0*/  SEL R7, R0.reuse, R13, !P6 ;  /* 0x0000000d00077207 */ /* 0x040fe40007000000 */
[C---:B------:R-:W-:Y:S02]  /*23d0*/  SEL R8, R0.reuse, R15, !P6 ;  /* 0x0000000f00087207 */ /* 0x040fe40007000000 */
[C---:B------:R-:W-:Y:S02]  /*23e0*/  SEL R9, R0.reuse, R17, !P6 ;  /* 0x0000001100097207 */ /* 0x040fe40007000000 */
[----:B------:R-:W-:-:S02]  /*23f0*/  SEL R10, R0, R19, !P6 ;  /* 0x00000013000a7207 */ /* 0x000fc40007000000 */
[----:B------:R-:W-:Y:S02]  /*2400*/  SEL R11, R0, R21, !P6 ;  /* 0x00000015000b7207 */ /* 0x000fe40007000000 */
[----:B------:R-:W-:Y:S02]  /*2410*/  ISETP.NE.U32.AND P3, PT, R2, RZ, PT ;  /* 0x000000ff0200720c */ /* 0x000fe40003f65070 */
[C---:B------:R-:W-:Y:S02]  /*2420*/  SEL R12, R0.reuse, R25, !P6 ;  /* 0x00000019000c7207 */ /* 0x040fe40007000000 */
[C---:B------:R-:W-:Y:S02]  /*2430*/  SEL R13, R0.reuse, R27, !P6 ;  /* 0x0000001b000d7207 */ /* 0x040fe40007000000 */
[C---:B------:R-:W-:Y:S02]  /*2440*/  SEL R14, R0.reuse, R29, !P6 ;  /* 0x0000001d000e7207 */ /* 0x040fe40007000000 */
[----:B------:R-:W-:-:S02]  /*2450*/  SEL R15, R0, R31, !P6 ;  /* 0x0000001f000f7207 */ /* 0x000fc40007000000 */
[C---:B------:R-:W-:Y:S02]  /*2460*/  SEL R16, R0.reuse, R33, !P6 ;  /* 0x0000002100107207 */ /* 0x040fe40007000000 */
[C---:B------:R-:W-:Y:S02]  /*2470*/  SEL R17, R0.reuse, R35, !P6 ;  /* 0x0000002300117207 */ /* 0x040fe40007000000 */
        /* <DEDUP_REMOVED lines=13> */
[----:B------:R-:W-:Y:S02]  /*2550*/  SEL R4, R0, R61, !P6 ;  /* 0x0000003d00047207 */ /* 0x000fe40007000000 */
[----:B------:R-:W-:Y:S02]  /*2560*/  LEA R26, P1, R24, UR16, 0x2 ;  /* 0x00000010181a7c11 */ /* 0x000fe4000f8210ff */
[----:B------:R-:W-:-:S02]  /*2570*/  SEL R138, R0, R63, !P6 ;  /* 0x0000003f008a7207 */ /* 0x000fc40007000000 */
[C---:B------:R-:W-:Y:S02]  /*2580*/  SEL R139, R0.reuse, R65, !P6 ;  /* 0x00000041008b7207 */ /* 0x040fe40007000000 */
[C---:B------:R-:W-:Y:S02]  /*2590*/  SEL R142, R0.reuse, R67, !P6 ;  /* 0x00000043008e7207 */ /* 0x040fe40007000000 */
[----:B------:R-:W-:Y:S01]  /*25a0*/  SEL R208, R0, R69, !P6 ;  /* 0x0000004500d07207 */ /* 0x000fe20007000000 */
[----:B--2---:R-:W-:Y:S06]  /*25b0*/  BRA.U UP0, `(.L_x_5) ;  /* 0x0000000100187547 */ /* 0x004fec000b800000 */
[----:B------:R-:W-:Y:S02]  /*25c0*/  ELECT P6, URZ, PT ;  /* 0x0000000000ff782f */ /* 0x000fe400038c0000 */
[----:B------:R-:W-:Y:S01]  /*25d0*/  MOV R0, 0x1 ;  /* 0x0000000100007802 */ /* 0x000fe20000000f00 */
[----:B------:R-:W-:Y:S01]  /*25e0*/  UMOV UR7, 0x40 ;  /* 0x0000004000077882 */ /* 0x000fe20000000000 */
[----:B------:R-:W-:Y:S01]  /*25f0*/  UVIRTCOUNT.DEALLOC.SMPOOL 0x80 ;  /* 0x000000800000784c */ /* 0x000fe20000000000 */
[----:B------:R-:W-:-:S09]  /*2600*/  ULEA UR7, UR6, UR7, 0x18 ;  /* 0x0000000706077291 */ /* 0x000fd2000f8ec0ff */
[----:B------:R1:W-:Y:S03]  /*2610*/  @P6 STS.U8 [UR7], R0 ;  /* 0x00000000ff006988 */ /* 0x0003e60008000007 */
.L_x_5:
[----:B------:R-:W-:Y:S01]  /*2620*/  UIADD3 UR11, UPT, UPT, UR10, UR5, URZ ;  /* 0x000000050a0b7290 */ /* 0x000fe2000fffe0ff */
[----:B------:R-:W-:Y:S01]  /*2630*/  LEA.HI.X.SX32 R27, R24, UR17, 0x2, P1 ;  /* 0x00000011181b7c11 */ /* 0x000fe200088f16ff */
[----:B------:R-:W-:Y:S01]  /*2640*/  VOTEU.ALL UP1, P3 ;  /* 0x0000000000ff7886 */ /* 0x000fe20001820000 */
[----:B-1----:R-:W-:Y:S01]  /*2650*/  VIADD R0, R42, 0xfffffffb ;  /* 0xfffffffb2a007836 */ /* 0x002fe20000000000 */
[----:B------:R-:W-:Y:S01]  /*2660*/  LEA R24, P1, R20, UR16, 0x2 ;  /* 0x0000001014187c11 */ /* 0x000fe2000f8210ff */
[----:B------:R-:W-:Y:S01]  /*2670*/  VOTEU.ALL UP2, P3 ;  /* 0x0000000000ff7886 */ /* 0x000fe20001840000 */
[----:B------:R-:W-:Y:S01]  /*2680*/  LEA R252, R2, UR9, 0x2 ;  /* 0x0000000902fc7c11 */ /* 0x000fe2000f8e10ff */
[----:B------:R-:W-:Y:S01]  /*2690*/  IMAD.WIDE R32, R22, 0x4, R26 ;  /* 0x0000000416207825 */ /* 0x000fe200078e021a */
[----:B------:R-:W-:-:S04]  /*26a0*/  @!UP1 UIADD3 UR14, UPT, UPT, -UR8, 0x100000, URZ ;  /* 0x00100000080e9890 */ /* 0x000fc8000fffe1ff */
[----:B------:R-:W-:Y:S02]  /*26b0*/  @!UP1 USHF.L.U32 UR15, UR14, 0xb, URZ ;  /* 0x0000000b0e0f9899 */ /* 0x000fe400080006ff */
[----:B------:R-:W-:Y:S01]  /*26c0*/  @!UP1 USHF.L.U32 UR14, UR14, 0x1, URZ ;  /* 0x000000010e0e9899 */ /* 0x000fe200080006ff */
[----:B------:R-:W-:Y:S01]  /*26d0*/  STTM.x128 tmem[UR11], RZ ;  /* 0x000000ff000079ed */ /* 0x000fe200083c000b */
[----:B------:R-:W1:Y:S01]  /*26e0*/  FENCE.VIEW.ASYNC.T ;  /* 0x00000000000073c6 */ /* 0x000e620000000200 */
[----:B------:R-:W-:-:S04]  /*26f0*/  @!UP1 UIADD3 UR6, UPT, UPT, -UR8, 0x100000, URZ ;  /* 0x0010000008069890 */ /* 0x000fc8000fffe1ff */
[----:B------:R-:W-:Y:S02]  /*2700*/  @!UP1 USHF.L.U32 UR7, UR6, 0xb, URZ ;  /* 0x0000000b06079899 */ /* 0x000fe400080006ff */
[----:B------:R-:W-:Y:S01]  /*2710*/  @!UP1 USHF.L.U32 UR6, UR6, 0x1, URZ ;  /* 0x0000000106069899 */ /* 0x000fe200080006ff */
[----:B-1----:R-:W-:Y:S01]  /*2720*/  BAR.SYNC.DEFER_BLOCKING 0x0 ;  /* 0x0000000000007b1d */ /* 0x002fe20000010000 */
[----:B------:R-:W-:Y:S01]  /*2730*/  LEA.HI.X.SX32 R25, R20, UR17, 0x2, P1 ;  /* 0x0000001114197c11 */ /* 0x000fe200088f16ff */
[----:B------:R-:W-:Y:S01]  /*2740*/  IMAD.SHL.U32 R29, R22, 0x2, RZ ;  /* 0x00000002161d7824 */ /* 0x000fe200078e00ff */
[----:B------:R-:W-:Y:S01]  /*2750*/  ISETP.GE.U32.AND P6, PT, R0, 0x7fffffbc, PT ;  /* 0x7fffffbc0000780c */ /* 0x000fe20003fc6070 */
[----:B------:R-:W-:Y:S02]  /*2760*/  VIADD R0, R42, 0xfffffffa ;  /* 0xfffffffa2a007836 */ /* 0x000fe40000000000 */
[----:B------:R-:W-:Y:S01]  /*2770*/  VOTEU.ALL UP1, P3 ;  /* 0x0000000000ff7886 */ /* 0x000fe20001820000 */
[C---:B------:R-:W-:Y:S01]  /*2780*/  IMAD.WIDE R30, R22.reuse, 0x4, R24 ;  /* 0x00000004161e7825 */ /* 0x040fe200078e0218 */
[----:B------:R-:W1:Y:S03]  /*2790*/  LDCU UR5, c[0x0][0x3b0] ;  /* 0x00007600ff0577ac */ /* 0x000e660008000800 */
[C---:B------:R-:W-:Y:S01]  /*27a0*/  IMAD.WIDE R36, R29.reuse, 0x4, R26 ;  /* 0x000000041d247825 */ /* 0x040fe200078e021a */
[----:B------:R2:W-:Y:S03]  /*27b0*/  STL.64 [R1+0xe0], R30 ;  /* 0x0000e01e01007387 */ /* 0x0005e60000100a00 */
[----:B------:R-:W-:Y:S01]  /*27c0*/  IMAD.WIDE R206, R29, 0x4, R24 ;  /* 0x000000041dce7825 */ /* 0x000fe200078e0218 */
[----:B------:R-:W-:-:S03]  /*27d0*/  SHF.L.U32 R29, R22, 0x2, RZ ;  /* 0x00000002161d7819 */ /* 0x000fc600000006ff */
[----:B------:R-:W-:Y:S02]  /*27e0*/  VIADD R20, R42, 0xfffffff9 ;  /* 0xfffffff92a147836 */ /* 0x000fe40000000000 */
[----:B------:R-:W-:Y:S01]  /*27f0*/  IMAD.WIDE R38, R29, 0x4, R26 ;  /* 0x000000041d267825 */ /* 0x000fe200078e021a */
[----:B------:R-:W3:Y:S02]  /*2800*/  FENCE.VIEW.ASYNC.S ;  /* 0x00000000000073c6 */ /* 0x000ee40000000000 */
[----:B---3--:R3:W4:Y:S02]  /*2810*/  @!UP1 SYNCS.EXCH.64 URZ, [UR4], UR14 ;  /* 0x0000000e04ff95b2 */ /* 0x0087240008000100 */
[----:B----4-:R-:W-:Y:S01]  /*2820*/  BAR.SYNC.DEFER_BLOCKING 0x0 ;  /* 0x0000000000007b1d */ /* 0x010fe20000010000 */
[----:B------:R-:W-:Y:S01]  /*2830*/  ISETP.GE.U32.AND P1, PT, R20, 0x7fffffba, PT ;  /* 0x7fffffba1400780c */ /* 0x000fe20003f26070 */
[C---:B------:R-:W-:Y:S02]  /*2840*/  IMAD R251, R22.reuse, 0xe, RZ ;  /* 0x0000000e16fb7824 */ /* 0x040fe400078e02ff */
[----:B------:R-:W-:-:S02]  /*2850*/  IMAD R247, R22, 0xf, RZ ;  /* 0x0000000f16f77824 */ /* 0x000fc400078e02ff */
[----:B------:R-:W-:Y:S02]  /*2860*/  IMAD.SHL.U32 R243, R22, 0x10, RZ ;  /* 0x0000001016f37824 */ /* 0x000fe400078e00ff */
[----:B------:R-:W-:-:S04]  /*2870*/  IMAD.WIDE R248, R247, 0x4, R26 ;  /* 0x00000004f7f87825 */ /* 0x000fc800078e021a */
[----:B------:R-:W-:-:S04]  /*2880*/  IMAD.WIDE R246, R247, 0x4, R24 ;  /* 0x00000004f7f67825 */ /* 0x000fc800078e0218 */
[----:B------:R-:W-:-:S04]  /*2890*/  IMAD.WIDE R244, R243, 0x4, R26 ;  /* 0x00000004f3f47825 */ /* 0x000fc800078e021a */
[----:B------:R-:W-:Y:S01]  /*28a0*/  IMAD.WIDE R242, R243, 0x4, R24 ;  /* 0x00000004f3f27825 */ /* 0x000fe200078e0218 */
[----:B------:R3:W4:Y:S02]  /*28b0*/  @!UP2 SYNCS.EXCH.64 URZ, [UR9+0x2c008], UR6 ;  /* 0x02c0080609ffa5b2 */ /* 0x0007240008000100 */
[----:B------:R-:W-:Y:S01]  /*28c0*/  @!PT LDS RZ, [RZ] ;  /* 0x00000000fffff984 */ /* 0x000fe20000000800 */
[----:B------:R-:W-:Y:S01]  /*28d0*/  @!PT LDS RZ, [RZ] ;  /* 0x00000000fffff984 */ /* 0x000fe20000000800 */
[----:B------:R-:W-:Y:S01]  /*28e0*/  @!PT LDS RZ, [RZ] ;  /* 0x00000000fffff984 */ /* 0x000fe20000000800 */
[----:B----4-:R-:W-:Y:S01]  /*28f0*/  LDGSTS.E [R252], desc[UR26][R26.64], !P0 ;  /* 0x000000001afc7fae */ /* 0x010fe2000c1a101a */
[C---:B------:R-:W-:Y:S02]  /*2900*/  IMAD R41, R22.reuse, 0x14, RZ ;  /* 0x0000001416297824 */ /* 0x040fe400078e02ff */
[----:B------:R-:W-:Y:S01]  /*2910*/  IMAD R45, R22, 0x15, RZ ;  /* 0x00000015162d7824 */ /* 0x000fe200078e02ff */
[----:B------:R-:W-:Y:S01]  /*2920*/  LDGSTS.E [R252+0x200], desc[UR26][R24.64], !P0 ;  /* 0x0020000018fc7fae */ /* 0x000fe2000c1a101a */
[----:B------:R-:W-:Y:S01]  /*2930*/  ISETP.GE.U32.AND P0, PT, R0, 0x7fffffbb, PT ;  /* 0x7fffffbb0000780c */ /* 0x000fe20003f06070 */
[----:B------:R-:W-:Y:S01]  /*2940*/  IMAD R49, R22, 0x16, RZ ;  /* 0x0000001616317824 */ /* 0x000fe200078e02ff */
[----:B------:R-:W-:Y:S01]  /*2950*/  IADD3 R0, PT, PT, R42, -0x8, RZ ;  /* 0xfffffff82a007810 */ /* 0x000fe20007ffe0ff */
[----:B------:R-:W-:Y:S01]  /*2960*/  LDGSTS.E [R252+0x400], desc[UR26][R32.64], !P2 ;  /* 0x0040000020fc7fae */ /* 0x000fe2000d1a101a */
[----:B------:R-:W-:-:S02]  /*2970*/  IMAD R53, R22, 0x17, RZ ;  /* 0x0000001716357824 */ /* 0x000fc400078e02ff */
[C---:B------:R-:W-:Y:S01]  /*2980*/  IMAD.WIDE R46, R49.reuse, 0x4, R26 ;  /* 0x00000004312e7825 */ /* 0x040fe200078e021a */
[----:B------:R2:W-:Y:S01]  /*2990*/  LDGSTS.E [R252+0x600], desc[UR26][R30.64], !P2 ;  /* 0x006000001efc7fae */ /* 0x0005e2000d1a101a */
[----:B------:R-:W-:Y:S02]  /*29a0*/  ISETP.GE.U32.AND P2, PT, R0, 0x7fffffb9, PT ;  /* 0x7fffffb90000780c */ /* 0x000fe40003f46070 */
[----:B------:R-:W-:Y:S01]  /*29b0*/  VIADD R0, R42, 0xfffffff7 ;  /* 0xfffffff72a007836 */ /* 0x000fe20000000000 */
[----:B------:R4:W-:Y:S01]  /*29c0*/  LDGSTS.E [R252+0x800], desc[UR26][R36.64], !P4 ;  /* 0x0080000024fc7fae */ /* 0x0009e2000e1a101a */
[----:B------:R-:W-:-:S03]  /*29d0*/  IMAD.WIDE R48, R49, 0x4, R24 ;  /* 0x0000000431307825 */ /* 0x000fc600078e0218 */
[----:B------:R-:W-:Y:S01]  /*29e0*/  LDGSTS.E [R252+0xa00], desc[UR26][R206.64], !P4 ;  /* 0x00a00000cefc7fae */ /* 0x000fe2000e1a101a */
[----:B------:R-:W-:Y:S01]  /*29f0*/  ISETP.GE.U32.AND P4, PT, R0, 0x7fffffb8, PT ;  /* 0x7fffffb80000780c */ /* 0x000fe20003f86070 */
[----:B------:R-:W-:Y:S02]  /*2a00*/  VIADD R0, R42, 0xfffffff6 ;  /* 0xfffffff62a007836 */ /* 0x000fe40000000000 */
[----:B--2---:R-:W-:Y:S02]  /*2a10*/  IMAD R31, R22, 0x3, RZ ;  /* 0x00000003161f7824 */ /* 0x004fe400078e02ff */
[----:B------:R-:W-:-:S04]  /*2a20*/  IMAD.WIDE R50, R53, 0x4, R26 ;  /* 0x0000000435327825 */ /* 0x000fc800078e021a */
[----:B------:R-:W-:-:S04]  /*2a30*/  IMAD.WIDE R34, R31, 0x4, R26 ;  /* 0x000000041f227825 */ /* 0x000fc800078e021a */
[--C-:B------:R-:W-:Y:S01]  /*2a40*/  IMAD.WIDE R32, R31, 0x4, R24.reuse ;  /* 0x000000041f207825 */ /* 0x100fe200078e0218 */
[----:B------:R2:W-:Y:S03]  /*2a50*/  LDGSTS.E [R252+0xc00], desc[UR26][R34.64], !P5 ;  /* 0x00c0000022fc7fae */ /* 0x0005e6000e9a101a */
[----:B----4-:R-:W-:Y:S01]  /*2a60*/  IMAD.WIDE R36, R29, 0x4, R24 ;  /* 0x000000041d247825 */ /* 0x010fe200078e0218 */
[----:B------:R4:W-:Y:S01]  /*2a70*/  LDGSTS.E [R252+0xe00], desc[UR26][R32.64], !P5 ;  /* 0x00e0000020fc7fae */ /* 0x0009e2000e9a101a */
[----:B------:R-:W-:Y:S02]  /*2a80*/  ISETP.GE.U32.AND P5, PT, R0, 0x7fffffb7, PT ;  /* 0x7fffffb70000780c */ /* 0x000fe40003fa6070 */
[----:B------:R-:W-:Y:S01]  /*2a90*/  IMAD R31, R22, 0x5, RZ ;  /* 0x00000005161f7824 */ /* 0x000fe200078e02ff */
[----:B------:R2:W-:Y:S01]  /*2aa0*/  STL.64 [R1+0xc0], R34 ;  /* 0x0000c02201007387 */ /* 0x0005e20000100a00 */
[----:B------:R-:W-:-:S02]  /*2ab0*/  VIADD R0, R42, 0xfffffff5 ;  /* 0xfffffff52a007836 */ /* 0x000fc40000000000 */
[----:B------:R-:W-:Y:S01]  /*2ac0*/  IMAD R29, R22, 0x6, RZ ;  /* 0x00000006161d7824 */ /* 0x000fe200078e02ff */
[----:B------:R5:W-:Y:S01]  /*2ad0*/  LDGSTS.E [R252+0x1000], desc[UR26][R38.64], !P6 ;  /* 0x0100000026fc7fae */ /* 0x000be2000f1a101a */
[----:B------:R-:W-:-:S03]  /*2ae0*/  IMAD.WIDE R52, R53, 0x4, R24 ;  /* 0x0000000435347825 */ /* 0x000fc600078e0218 */
[----:B------:R4:W-:Y:S01]  /*2af0*/  STL.64 [R1+0xb8], R32 ;  /* 0x0000b82001007387 */ /* 0x0009e20000100a00 */
[C---:B------:R-:W-:Y:S02]  /*2b00*/  IMAD R57, R22.reuse, 0x18, RZ ;  /* 0x0000001816397824 */ /* 0x040fe400078e02ff */
[----:B------:R-:W-:Y:S01]  /*2b10*/  IMAD R61, R22, 0x19, RZ ;  /* 0x00000019163d7824 */ /* 0x000fe200078e02ff */
[----:B------:R1:W-:Y:S01]  /*2b20*/  LDGSTS.E [R252+0x1200], desc[UR26][R36.64], !P6 ;  /* 0x0120000024fc7fae */ /* 0x0003e2000f1a101a */
[--C-:B--2---:R-:W-:Y:S01]  /*2b30*/  IMAD.WIDE R34, R31, 0x4, R26.reuse ;  /* 0x000000041f227825 */ /* 0x104fe200078e021a */
[----:B------:R-:W-:Y:S02]  /*2b40*/  ISETP.GE.U32.AND P6, PT, R0, 0x7fffffb6, PT ;  /* 0x7fffffb60000780c */ /* 0x000fe40003fc6070 */
[----:B------:R5:W-:Y:S01]  /*2b50*/  STL.64 [R1+0xb0], R38 ;  /* 0x0000b02601007387 */ /* 0x000be20000100a00 */
[----:B------:R-:W-:Y:S02]  /*2b60*/  VIADD R0, R42, 0xfffffff4 ;  /* 0xfffffff42a007836 */ /* 0x000fe40000000000 */
[----:B------:R-:W-:Y:S01]  /*2b70*/  IMAD.WIDE R54, R57, 0x4, R26 ;  /* 0x0000000439367825 */ /* 0x000fe200078e021a */
[----:B------:R2:W-:Y:S03]  /*2b80*/  LDGSTS.E [R252+0x1400], desc[UR26][R34.64], !P0 ;  /* 0x0140000022fc7fae */ /* 0x0005e6000c1a101a */
[----:B----4-:R-:W-:Y:S01]  /*2b90*/  IMAD.WIDE R32, R31, 0x4, R24 ;  /* 0x000000041f207825 */ /* 0x010fe200078e0218 */
[----:B------:R1:W-:Y:S03]  /*2ba0*/  STL.64 [R1+0xa8], R36 ;  /* 0x0000a82401007387 */ /* 0x0003e60000100a00 */
[----:B------:R-:W-:Y:S01]  /*2bb0*/  IMAD R31, R22, 0x7, RZ ;  /* 0x00000007161f7824 */ /* 0x000fe200078e02ff */
[----:B------:R4:W-:Y:S01]  /*2bc0*/  LDGSTS.E [R252+0x1600], desc[UR26][R32.64], !P0 ;  /* 0x0160000020fc7fae */ /* 0x0009e2000c1a101a */
[----:B-----5:R-:W-:Y:S01]  /*2bd0*/  IMAD.WIDE R38, R29, 0x4, R26 ;  /* 0x000000041d267825 */ /* 0x020fe200078e021a */
[----:B------:R-:W-:-:S02]  /*2be0*/  ISETP.GE.U32.AND P0, PT, R0, 0x7fffffb5, PT ;  /* 0x7fffffb50000780c */ /* 0x000fc40003f06070 */
[----:B------:R2:W-:Y:S01]  /*2bf0*/  STL.64 [R1+0xa0], R34 ;  /* 0x0000a02201007387 */ /* 0x0005e20000100a00 */
[----:B------:R-:W-:Y:S02]  /*2c00*/  VIADD R0, R42, 0xfffffff3 ;  /* 0xfffffff32a007836 */ /* 0x000fe40000000000 */
[--C-:B------:R-:W-:Y:S01]  /*2c10*/  IMAD.WIDE R56, R57, 0x4, R24.reuse ;  /* 0x0000000439387825 */ /* 0x100fe200078e0218 */
[----:B------:R4:W-:Y:S03]  /*2c20*/  STL.64 [R1+0x98], R32 ;  /* 0x0000982001007387 */ /* 0x0009e60000100a00 */
[----:B-1----:R-:W-:Y:S01]  /*2c30*/  IMAD.WIDE R36, R29, 0x4, R24 ;  /* 0x000000041d247825 */ /* 0x002fe200078e0218 */
[----:B------:R1:W-:Y:S03]  /*2c40*/  LDGSTS.E [R252+0x1800], desc[UR26][R38.64], !P1 ;  /* 0x0180000026fc7fae */ /* 0x0003e6000c9a101a */
[----:B------:R-:W-:Y:S01]  /*2c50*/  IMAD.SHL.U32 R29, R22, 0x8, RZ ;  /* 0x00000008161d7824 */ /* 0x000fe200078e00ff */
[----:B------:R5:W-:Y:S01]  /*2c60*/  LDGSTS.E [R252+0x1a00], desc[UR26][R36.64], !P1 ;  /* 0x01a0000024fc7fae */ /* 0x000be2000c9a101a */
[----:B--2---:R-:W-:Y:S01]  /*2c70*/  IMAD.WIDE R34, R31, 0x4, R26 ;  /* 0x000000041f227825 */ /* 0x004fe200078e021a */
[----:B------:R-:W-:-:S02]  /*2c80*/  ISETP.GE.U32.AND P1, PT, R0, 0x7fffffb4, PT ;  /* 0x7fffffb40000780c */ /* 0x000fc40003f26070 */
[----:B------:R-:W-:Y:S01]  /*2c90*/  IADD3 R0, PT, PT, R42, -0xe, RZ ;  /* 0xfffffff22a007810 */ /* 0x000fe20007ffe0ff */
[----:B----4-:R-:W-:Y:S01]  /*2ca0*/  IMAD.WIDE R32, R31, 0x4, R24 ;  /* 0x000000041f207825 */ /* 0x010fe200078e0218 */
[----:B------:R1:W-:Y:S03]  /*2cb0*/  STL.64 [R1+0x90], R38 ;  /* 0x0000902601007387 */ /* 0x0003e60000100a00 */
[----:B------:R-:W-:Y:S01]  /*2cc0*/  IMAD R31, R22, 0x9, RZ ;  /* 0x00000009161f7824 */ /* 0x000fe200078e02ff */
[----:B------:R2:W-:Y:S01]  /*2cd0*/  LDGSTS.E [R252+0x1c00], desc[UR26][R34.64], !P2 ;  /* 0x01c0000022fc7fae */ /* 0x0005e2000d1a101a */
[----:B------:R-:W-:-:S03]  /*2ce0*/  IMAD.WIDE R58, R61, 0x4, R26 ;  /* 0x000000043d3a7825 */ /* 0x000fc600078e021a */
[----:B------:R5:W-:Y:S01]  /*2cf0*/  STL.64 [R1+0x88], R36 ;  /* 0x0000882401007387 */ /* 0x000be20000100a00 */
[----:B------:R-:W-:-:S03]  /*2d00*/  IMAD.WIDE R60, R61, 0x4, R24 ;  /* 0x000000043d3c7825 */ /* 0x000fc600078e0218 */
[----:B------:R4:W-:Y:S01]  /*2d10*/  LDGSTS.E [R252+0x1e00], desc[UR26][R32.64], !P2 ;  /* 0x01e0000020fc7fae */ /* 0x0009e2000d1a101a */
[C---:B-1----:R-:W-:Y:S01]  /*2d20*/  IMAD.WIDE R38, R29.reuse, 0x4, R26 ;  /* 0x000000041d267825 */ /* 0x042fe200078e021a */
[----:B------:R-:W-:Y:S02]  /*2d30*/  ISETP.GE.U32.AND P2, PT, R0, 0x7fffffb3, PT ;  /* 0x7fffffb30000780c */ /* 0x000fe40003f46070 */
[----:B------:R2:W-:Y:S01]  /*2d40*/  STL.64 [R1+0x80], R34 ;  /* 0x0000802201007387 */ /* 0x0005e20000100a00 */
[----:B------:R-:W-:Y:S02]  /*2d50*/  VIADD R0, R42, 0xfffffff1 ;  /* 0xfffffff12a007836 */ /* 0x000fe40000000000 */
[----:B------:R-:W-:Y:S01]  /*2d60*/  IMAD R65, R22, 0x1a, RZ ;  /* 0x0000001a16417824 */ /* 0x000fe200078e02ff */
[----:B------:R1:W-:Y:S01]  /*2d70*/  LDGSTS.E [R252+0x2000], desc[UR26][R38.64], !P4 ;  /* 0x0200000026fc7fae */ /* 0x0003e2000e1a101a */
[----:B-----5:R-:W-:-:S03]  /*2d80*/  IMAD.WIDE R36, R29, 0x4, R24 ;  /* 0x000000041d247825 */ /* 0x020fc600078e0218 */
[----:B------:R4:W-:Y:S01]  /*2d90*/  STL.64 [R1+0x78], R32 ;  /* 0x0000782001007387 */ /* 0x0009e20000100a00 */
[----:B------:R-:W-:Y:S02]  /*2da0*/  IMAD R29, R22, 0xa, RZ ;  /* 0x0000000a161d7824 */ /* 0x000fe400078e02ff */
[--C-:B------:R-:W-:Y:S01]  /*2db0*/  IMAD.WIDE R62, R65, 0x4, R26.reuse ;  /* 0x00000004413e7825 */ /* 0x100fe200078e021a */
[----:B------:R5:W-:Y:S01]  /*2dc0*/  LDGSTS.E [R252+0x2200], desc[UR26][R36.64], !P4 ;  /* 0x0220000024fc7fae */ /* 0x000be2000e1a101a */
[----:B------:R-:W-:Y:S02]  /*2dd0*/  ISETP.GE.U32.AND P4, PT, R0, 0x7fffffb2, PT ;  /* 0x7fffffb20000780c */ /* 0x000fe40003f86070 */
[C---:B--2---:R-:W-:Y:S01]  /*2de0*/  IMAD.WIDE R34, R31.reuse, 0x4, R26 ;  /* 0x000000041f227825 */ /* 0x044fe200078e021a */
[----:B------:R1:W-:Y:S03]  /*2df0*/  STL.64 [R1+0x70], R38 ;  /* 0x0000702601007387 */ /* 0x0003e60000100a00 */
[----:B------:R-:W-:Y:S01]  /*2e00*/  VIADD R0, R42, 0xfffffff0 ;  /* 0xfffffff02a007836 */ /* 0x000fe20000000000 */
[----:B------:R5:W-:Y:S01]  /*2e10*/  STL.64 [R1+0x68], R36 ;  /* 0x0000682401007387 */ /* 0x000be20000100a00 */
[----:B----4-:R-:W-:-:S03]  /*2e20*/  IMAD.WIDE R32, R31, 0x4, R24 ;  /* 0x000000041f207825 */ /* 0x010fc600078e0218 */
[----:B------:R2:W-:Y:S01]  /*2e30*/  LDGSTS.E [R252+0x2400], desc[UR26][R34.64], !P5 ;  /* 0x0240000022fc7fae */ /* 0x0005e2000e9a101a */
[----:B------:R-:W-:Y:S02]  /*2e40*/  IMAD R31, R22, 0xb, RZ ;  /* 0x0000000b161f7824 */ /* 0x000fe400078e02ff */
[----:B------:R-:W-:Y:S01]  /*2e50*/  IMAD.WIDE R64, R65, 0x4, R24 ;  /* 0x0000000441407825 */ /* 0x000fe200078e0218 */
[----:B------:R4:W-:Y:S01]  /*2e60*/  LDGSTS.E [R252+0x2600], desc[UR26][R32.64], !P5 ;  /* 0x0260000020fc7fae */ /* 0x0009e2000e9a101a */
[----:B------:R-:W-:Y:S02]  /*2e70*/  ISETP.GE.U32.AND P5, PT, R0, 0x7fffffb1, PT ;  /* 0x7fffffb10000780c */ /* 0x000fe40003fa6070 */
[C---:B-1----:R-:W-:Y:S01]  /*2e80*/  IMAD.WIDE R38, R29.reuse, 0x4, R26 ;  /* 0x000000041d267825 */ /* 0x042fe200078e021a */
[----:B------:R2:W-:Y:S01]  /*2e90*/  STL.64 [R1+0x60], R34 ;  /* 0x0000602201007387 */ /* 0x0005e20000100a00 */
[----:B------:R-:W-:Y:S02]  /*2ea0*/  IADD3 R0, PT, PT, R42, -0x11, RZ ;  /* 0xffffffef2a007810 */ /* 0x000fe40007ffe0ff */
[----:B-----5:R-:W-:Y:S01]  /*2eb0*/  IMAD.WIDE R36, R29, 0x4, R24 ;  /* 0x000000041d247825 */ /* 0x020fe200078e0218 */
[----:B------:R4:W-:Y:S03]  /*2ec0*/  STL.64 [R1+0x58], R32 ;  /* 0x0000582001007387 */ /* 0x0009e60000100a00 */
[C---:B------:R-:W-:Y:S01]  /*2ed0*/  IMAD R29, R22.reuse, 0xc, RZ ;  /* 0x0000000c161d7824 */ /* 0x040fe200078e02ff */
[----:B------:R1:W-:Y:S01]  /*2ee0*/  LDGSTS.E [R252+0x2800], desc[UR26][R38.64], !P6 ;  /* 0x0280000026fc7fae */ /* 0x0003e2000f1a101a */
[----:B------:R-:W-:-:S02]  /*2ef0*/  IMAD R69, R22, 0x1b, RZ ;  /* 0x0000001b16457824 */ /* 0x000fc400078e02ff */
[----:B------:R-:W-:Y:S01]  /*2f00*/  IMAD R73, R22, 0x1c, RZ ;  /* 0x0000001c16497824 */ /* 0x000fe200078e02ff */
[----:B------:R1:W-:Y:S01]  /*2f10*/  STL.64 [R1+0x50], R38 ;  /* 0x0000502601007387 */ /* 0x0003e20000100a00 */
[----:B--2---:R-:W-:-:S03]  /*2f20*/  IMAD.WIDE R34, R31, 0x4, R26 ;  /* 0x000000041f227825 */ /* 0x004fc600078e021a */
[----:B------:R2:W-:Y:S01]  /*2f30*/  LDGSTS.E [R252+0x2a00], desc[UR26][R36.64], !P6 ;  /* 0x02a0000024fc7fae */ /* 0x0005e2000f1a101a */
[----:B----4-:R-:W-:Y:S01]  /*2f40*/  IMAD.WIDE R32, R31, 0x4, R24 ;  /* 0x000000041f207825 */ /* 0x010fe200078e0218 */
[----:B------:R-:W-:Y:S02]  /*2f50*/  ISETP.GE.U32.AND P6, PT, R0, 0x7fffffb0, PT ;  /* 0x7fffffb00000780c */ /* 0x000fe40003fc6070 */
[----:B------:R2:W-:Y:S01]  /*2f60*/  STL.64 [R1+0x48], R36 ;  /* 0x0000482401007387 */ /* 0x0005e20000100a00 */
[----:B------:R-:W-:Y:S02]  /*2f70*/  IMAD R31, R22, 0xd, RZ ;  /* 0x0000000d161f7824 */ /* 0x000fe400078e02ff */
[----:B------:R-:W-:Y:S01]  /*2f80*/  VIADD R0, R42, 0xffffffee ;  /* 0xffffffee2a007836 */ /* 0x000fe20000000000 */
[----:B------:R4:W-:Y:S01]  /*2f90*/  STL.64 [R1+0x40], R34 ;  /* 0x0000402201007387 */ /* 0x0009e20000100a00 */
[----:B-1----:R-:W-:-:S03]  /*2fa0*/  IMAD.WIDE R38, R29, 0x4, R26 ;  /* 0x000000041d267825 */ /* 0x002fc600078e021a */
[----:B------:R4:W-:Y:S01]  /*2fb0*/  LDGSTS.E [R252+0x2c00], desc[UR26][R34.64], !P0 ;  /* 0x02c0000022fc7fae */ /* 0x0009e2000c1a101a */
[----:B------:R-:W-:-:S03]  /*2fc0*/  IMAD.WIDE R66, R69, 0x4, R26 ;  /* 0x0000000445427825 */ /* 0x000fc600078e021a */
[----:B------:R1:W-:Y:S01]  /*2fd0*/  STL.64 [R1+0x38], R32 ;  /* 0x0000382001007387 */ /* 0x0003e20000100a00 */
[----:B--2---:R-:W-:-:S03]  /*2fe0*/  IMAD.WIDE R36, R29, 0x4, R24 ;  /* 0x000000041d247825 */ /* 0x004fc600078e0218 */
[----:B------:R1:W-:Y:S01]  /*2ff0*/  LDGSTS.E [R252+0x2e00], desc[UR26][R32.64], !P0 ;  /* 0x02e0000020fc7fae */ /* 0x0003e2000c1a101a */
[--C-:B------:R-:W-:Y:S01]  /*3000*/  IMAD.WIDE R28, R251, 0x4, R26.reuse ;  /* 0x00000004fb1c7825 */ /* 0x100fe200078e021a */
[----:B------:R-:W-:Y:S02]  /*3010*/  ISETP.GE.U32.AND P0, PT, R0, 0x7fffffaf, PT ;  /* 0x7fffffaf0000780c */ /* 0x000fe40003f06070 */
[----:B------:R2:W-:Y:S01]  /*3020*/  STL.64 [R1+0x30], R38 ;  /* 0x0000302601007387 */ /* 0x0005e20000100a00 */
[----:B----4-:R-:W-:-:S03]  /*3030*/  IMAD.WIDE R34, R31, 0x4, R26 ;  /* 0x000000041f227825 */ /* 0x010fc600078e021a */
[----:B------:R2:W-:Y:S01]  /*3040*/  LDGSTS.E [R252+0x3000], desc[UR26][R38.64], !P1 ;  /* 0x0300000026fc7fae */ /* 0x0005e2000c9a101a */
[----:B------:R-:W-:-:S03]  /*3050*/  IMAD.WIDE R250, R251, 0x4, R24 ;  /* 0x00000004fbfa7825 */ /* 0x000fc600078e0218 */
[----:B------:R4:W-:Y:S01]  /*3060*/  STL.64 [R1+0x28], R36 ;  /* 0x0000282401007387 */ /* 0x0009e20000100a00 */
[----:B-1----:R-:W-:-:S03]  /*3070*/  IMAD.WIDE R32, R31, 0x4, R24 ;  /* 0x000000041f207825 */ /* 0x002fc600078e0218 */
[----:B------:R4:W-:Y:S01]  /*3080*/  LDGSTS.E [R252+0x3200], desc[UR26][R36.64], !P1 ;  /* 0x0320000024fc7fae */ /* 0x0009e2000c9a101a */
[----:B------:R-:W-:Y:S02]  /*3090*/  VIADD R0, R42, 0xffffffed ;  /* 0xffffffed2a007836 */ /* 0x000fe40000000000 */
[----:B------:R-:W-:Y:S01]  /*30a0*/  IMAD.WIDE R68, R69, 0x4, R24 ;  /* 0x0000000445447825 */ /* 0x000fe200078e0218 */
[----:B------:R1:W-:Y:S02]  /*30b0*/  STL.64 [R1+0x20], R34 ;  /* 0x0000202201007387 */ /* 0x0003e40000100a00 */
[----:B------:R-:W-:Y:S01]  /*30c0*/  ISETP.GE.U32.AND P1, PT, R0, 0x7fffffae, PT ;  /* 0x7fffffae0000780c */ /* 0x000fe20003f26070 */
[----:B------:R-:W-:Y:S01]  /*30d0*/  VIADD R0, R42, 0xffffffec ;  /* 0xffffffec2a007836 */ /* 0x000fe20000000000 */
[----:B------:R1:W-:Y:S01]  /*30e0*/  LDGSTS.E [R252+0x3400], desc[UR26][R34.64], !P2 ;  /* 0x0340000022fc7fae */ /* 0x0003e2000d1a101a */
[----:B--2---:R-:W-:-:S03]  /*30f0*/  IMAD.WIDE R38, R41, 0x4, R26 ;  /* 0x0000000429267825 */ /* 0x004fc600078e021a */
[----:B------:R2:W-:Y:S01]  /*3100*/  STL.64 [R1+0x18], R32 ;  /* 0x0000182001007387 */ /* 0x0005e20000100a00 */
[----:B----4-:R-:W-:Y:S02]  /*3110*/  IMAD R37, R22, 0x13, RZ ;  /* 0x0000001316257824 */ /* 0x010fe400078e02ff */
[----:B------:R-:W-:Y:S01]  /*3120*/  IMAD.WIDE R40, R41, 0x4, R24 ;  /* 0x0000000429287825 */ /* 0x000fe200078e0218 */
[----:B------:R2:W-:Y:S01]  /*3130*/  LDGSTS.E [R252+0x3600], desc[UR26][R32.64], !P2 ;  /* 0x0360000020fc7fae */ /* 0x0005e2000d1a101a */
[----:B------:R-:W-:Y:S02]  /*3140*/  ISETP.GE.U32.AND P2, PT, R0, 0x7fffffad, PT ;  /* 0x7fffffad0000780c */ /* 0x000fe40003f46070 */
[----:B------:R-:W-:Y:S01]  /*3150*/  IADD3 R0, PT, PT, R42, -0x15, RZ ;  /* 0xffffffeb2a007810 */ /* 0x000fe20007ffe0ff */
[----:B------:R4:W-:Y:S01]  /*3160*/  STL.64 [R1+0x10], R28 ;  /* 0x0000101c01007387 */ /* 0x0009e20000100a00 */
[----:B-1----:R-:W-:-:S03]  /*3170*/  IMAD.WIDE R34, R37, 0x4, R26 ;  /* 0x0000000425227825 */ /* 0x002fc600078e021a */
[----:B------:R4:W-:Y:S01]  /*3180*/  LDGSTS.E [R252+0x3800], desc[UR26][R28.64], !P4 ;  /* 0x038000001cfc7fae */ /* 0x0009e2000e1a101a */
[----:B------:R-:W-:-:S03]  /*3190*/  IMAD.WIDE R36, R37, 0x4, R24 ;  /* 0x0000000425247825 */ /* 0x000fc600078e0218 */
[----:B------:R-:W-:Y:S01]  /*31a0*/  LDGSTS.E [R252+0x3a00], desc[UR26][R250.64], !P4 ;  /* 0x03a00000fafc7fae */ /* 0x000fe2000e1a101a */
[----:B------:R-:W-:Y:S01]  /*31b0*/  ISETP.GE.U32.AND P4, PT, R0, 0x7fffffac, PT ;  /* 0x7fffffac0000780c */ /* 0x000fe20003f86070 */
[----:B------:R-:W-:Y:S02]  /*31c0*/  VIADD R0, R42, 0xffffffea ;  /* 0xffffffea2a007836 */ /* 0x000fe40000000000 */
[----:B------:R-:W-:Y:S01]  /*31d0*/  STL.64 [R1+0x568], R250 ;  /* 0x000568fa01007387 */ /* 0x000fe20000100a00 */
[C---:B--2---:R-:W-:Y:S02]  /*31e0*/  IMAD R33, R22.reuse, 0x12, RZ ;  /* 0x0000001216217824 */ /* 0x044fe400078e02ff */
[--C-:B------:R-:W-:Y:S01]  /*31f0*/  IMAD.WIDE R70, R73, 0x4, R26.reuse ;  /* 0x0000000449467825 */ /* 0x100fe200078e021a */
[----:B------:R1:W-:Y:S03]  /*3200*/  LDGSTS.E [R252+0x3c00], desc[UR26][R248.64], !P5 ;  /* 0x03c00000f8fc7fae */ /* 0x0003e6000e9a101a */
[----:B----4-:R-:W-:Y:S01]  /*3210*/  IMAD R29, R22, 0x11, RZ ;  /* 0x00000011161d7824 */ /* 0x010fe200078e02ff */
[----:B------:R1:W-:Y:S01]  /*3220*/  STL.64 [R1+0x570], R248 ;  /* 0x000570f801007387 */ /* 0x0003e20000100a00 */
[----:B------:R-:W-:-:S03]  /*3230*/  IMAD.WIDE R30, R33, 0x4, R26 ;  /* 0x00000004211e7825 */ /* 0x000fc600078e021a */
[----:B------:R2:W-:Y:S01]  /*3240*/  LDGSTS.E [R252+0x3e00], desc[UR26][R246.64], !P5 ;  /* 0x03e00000f6fc7fae */ /* 0x0005e2000e9a101a */
[----:B------:R-:W-:Y:S01]  /*3250*/  ISETP.GE.U32.AND P5, PT, R0, 0x7fffffab, PT ;  /* 0x7fffffab0000780c */ /* 0x000fe20003fa6070 */
[----:B------:R-:W-:Y:S02]  /*3260*/  VIADD R0, R42, 0xffffffe9 ;  /* 0xffffffe92a007836 */ /* 0x000fe40000000000 */
[----:B------:R2:W-:Y:S01]  /*3270*/  STL.64 [R1+0x578], R246 ;  /* 0x000578f601007387 */ /* 0x0005e20000100a00 */
[----:B------:R-:W-:-:S03]  /*3280*/  IMAD.WIDE R240, R29, 0x4, R26 ;  /* 0x000000041df07825 */ /* 0x000fc600078e021a */
[----:B------:R-:W-:Y:S01]  /*3290*/  LDGSTS.E [R252+0x4000], desc[UR26][R244.64], !P6 ;  /* 0x04000000f4fc7fae */ /* 0x000fe2000f1a101a */
[--C-:B------:R-:W-:Y:S01]  /*32a0*/  IMAD.WIDE R28, R29, 0x4, R24.reuse ;  /* 0x000000041d1c7825 */ /* 0x100fe200078e0218 */
[----:B-1----:R-:W-:Y:S02]  /*32b0*/  MOV R249, R207 ;  /* 0x000000cf00f97202 */ /* 0x002fe40000000f00 */
[----:B------:R-:W-:Y:S01]  /*32c0*/  STL.64 [R1+0x580], R244 ;  /* 0x000580f401007387 */ /* 0x000fe20000100a00 */
[----:B------:R-:W-:-:S03]  /*32d0*/  IMAD.WIDE R32, R33, 0x4, R24 ;  /* 0x0000000421207825 */ /* 0x000fc600078e0218 */
[----:B------:R1:W-:Y:S01]  /*32e0*/  LDGSTS.E [R252+0x4200], desc[UR26][R242.64], !P6 ;  /* 0x04200000f2fc7fae */ /* 0x0003e2000f1a101a */
[----:B------:R-:W-:Y:S01]  /*32f0*/  ISETP.GE.U32.AND P6, PT, R0, 0x7fffffaa, PT ;  /* 0x7fffffaa0000780c */ /* 0x000fe20003fc6070 */
[C---:B------:R-:W-:Y:S01]  /*3300*/  IMAD.WIDE R42, R45.reuse, 0x4, R26 ;  /* 0x000000042d2a7825 */ /* 0x040fe200078e021a */
[----:B--2---:R-:W-:Y:S01]  /*3310*/  LOP3.LUT R246, R146, 0x3f, RZ, 0xc0, !PT ;  /* 0x0000003f92f67812 */ /* 0x004fe200078ec0ff */
[----:B------:R1:W-:Y:S02]  /*3320*/  STL.64 [R1+0x588], R242 ;  /* 0x000588f201007387 */ /* 0x0003e40000100a00 */
[----:B------:R-:W-:Y:S02]  /*3330*/  IMAD.WIDE R44, R45, 0x4, R24 ;  /* 0x000000042d2c7825 */ /* 0x000fe400078e0218 */
[----:B------:R-:W-:Y:S02]  /*3340*/  LDGSTS.E [R252+0x4400], desc[UR26][R240.64], !P0 ;  /* 0x04400000f0fc7fae */ /* 0x000fe4000c1a101a */
[----:B------:R-:W-:-:S02]  /*3350*/  IMAD R77, R22, 0x1d, RZ ;  /* 0x0000001d164d7824 */ /* 0x000fc400078e02ff */
[----:B------:R-:W-:Y:S01]  /*3360*/  LDGSTS.E [R252+0x4600], desc[UR26][R28.64], !P0 ;  /* 0x046000001cfc7fae */ /* 0x000fe2000c1a101a */
[----:B------:R-:W-:Y:S01]  /*3370*/  IMAD.WIDE R72, R73, 0x4, R24 ;  /* 0x0000000449487825 */ /* 0x000fe200078e0218 */
[----:B-1----:R-:W1:Y:S02]  /*3380*/  LDC R243, c[0x0][0x3a0] ;  /* 0x0000e800fff37b82 */ /* 0x002e640000000800 */
[----:B------:R2:W-:Y:S01]  /*3390*/  LDGSTS.E [R252+0x4800], desc[UR26][R30.64], !P1 ;  /* 0x048000001efc7fae */ /* 0x0005e2000c9a101a */
[----:B------:R-:W-:-:S03]  /*33a0*/  IMAD.WIDE R74, R77, 0x4, R26 ;  /* 0x000000044d4a7825 */ /* 0x000fc600078e021a */
[----:B------:R-:W-:Y:S01]  /*33b0*/  LDGSTS.E [R252+0x4a00], desc[UR26][R32.64], !P1 ;  /* 0x04a0000020fc7fae */ /* 0x000fe2000c9a101a */
[----:B------:R-:W-:-:S03]  /*33c0*/  IMAD.WIDE R76, R77, 0x4, R24 ;  /* 0x000000044d4c7825 */ /* 0x000fc600078e0218 */
[----:B------:R4:W-:Y:S01]  /*33d0*/  LDGSTS.E [R252+0x4c00], desc[UR26][R34.64], !P2 ;  /* 0x04c0000022fc7fae */ /* 0x0009e2000d1a101a */
[C---:B------:R-:W-:Y:S02]  /*33e0*/  IMAD R81, R22.reuse, 0x1e, RZ ;  /* 0x0000001e16517824 */ /* 0x040fe400078e02ff */
[----:B------:R-:W-:Y:S01]  /*33f0*/  IMAD R85, R22, 0x1f, RZ ;  /* 0x0000001f16557824 */ /* 0x000fe200078e02ff */
[----:B------:R5:W-:Y:S01]  /*3400*/  LDGSTS.E [R252+0x4e00], desc[UR26][R36.64], !P2 ;  /* 0x04e0000024fc7fae */ /* 0x000be2000d1a101a */
[----:B------:R-:W-:-:S03]  /*3410*/  IMAD.WIDE R78, R81, 0x4, R26 ;  /* 0x00000004514e7825 */ /* 0x000fc600078e021a */
[----:B------:R-:W-:Y:S01]  /*3420*/  LDGSTS.E [R252+0x5000], desc[UR26][R38.64], !P4 ;  /* 0x0500000026fc7fae */ /* 0x000fe2000e1a101a */
[----:B------:R-:W-:-:S03]  /*3430*/  IMAD.WIDE R80, R81, 0x4, R24 ;  /* 0x0000000451507825 */ /* 0x000fc600078e0218 */
[----:B------:R-:W-:Y:S01]  /*3440*/  LDGSTS.E [R252+0x5200], desc[UR26][R40.64], !P4 ;  /* 0x0520000028fc7fae */ /* 0x000fe2000e1a101a */
[----:B------:R-:W-:Y:S01]  /*3450*/  IMAD.WIDE R82, R85, 0x4, R26 ;  /* 0x0000000455527825 */ /* 0x000fe200078e021a */
[C---:B-1----:R-:W-:Y:S02]  /*3460*/  IADD3 R0, PT, PT, R243.reuse, -0x18, RZ ;  /* 0xffffffe8f3007810 */ /* 0x042fe40007ffe0ff */
[----:B------:R-:W-:Y:S01]  /*3470*/  LDGSTS.E [R252+0x5400], desc[UR26][R42.64], !P5 ;  /* 0x054000002afc7fae */ /* 0x000fe2000e9a101a */
[----:B------:R-:W-:Y:S01]  /*3480*/  IMAD.SHL.U32 R89, R22, 0x20, RZ ;  /* 0x0000002016597824 */ /* 0x000fe200078e00ff */
[----:B------:R-:W-:Y:S01]  /*3490*/  ISETP.GE.U32.AND P0, PT, R0, 0x7fffffa9, PT ;  /* 0x7fffffa90000780c */ /* 0x000fe20003f06070 */
[----:B------:R-:W-:Y:S01]  /*34a0*/  VIADD R0, R243, 0xffffffe7 ;  /* 0xffffffe7f3007836 */ /* 0x000fe20000000000 */
[----:B------:R-:W-:Y:S01]  /*34b0*/  LDGSTS.E [R252+0x5600], desc[UR26][R44.64], !P5 ;  /* 0x056000002cfc7fae */ /* 0x000fe2000e9a101a */
[----:B------:R-:W-:-:S03]  /*34c0*/  IMAD.WIDE R84, R85, 0x4, R24 ;  /* 0x0000000455547825 */ /* 0x000fc600078e0218 */
        /* <DEDUP_REMOVED lines=9> */
[----:B------:R-:W-:Y:S01]  /*3560*/  LDGSTS.E [R252+0x5c00], desc[UR26][R50.64], !P0 ;  /* 0x05c0000032fc7fae */ /* 0x000fe2000c1a101a */
[C---:B------:R-:W-:Y:S01]  /*3570*/  IADD3 R0, PT, PT, R243.reuse, -0x1c, RZ ;  /* 0xffffffe4f3007810 */ /* 0x040fe20007ffe0ff */
[----:B------:R-:W-:Y:S02]  /*3580*/  IMAD R93, R22, 0x21, RZ ;  /* 0x00000021165d7824 */ /* 0x000fe400078e02ff */
[----:B------:R-:W-:Y:S01]  /*3590*/  LDGSTS.E [R252+0x5e00], desc[UR26][R52.64], !P0 ;  /* 0x05e0000034fc7fae */ /* 0x000fe2000c1a101a */
[----:B------:R-:W-:Y:S01]  /*35a0*/  ISETP.GE.U32.AND P5, PT, R0, 0x7fffffa5, PT ;  /* 0x7fffffa50000780c */ /* 0x000fe20003fa6070 */
[----:B------:R-:W-:Y:S02]  /*35b0*/  VIADD R0, R243, 0xffffffe3 ;  /* 0xffffffe3f3007836 */ /* 0x000fe40000000000 */
[----:B------:R-:W-:Y:S01]  /*35c0*/  LDGSTS.E [R252+0x6000], desc[UR26][R54.64], !P1 ;  /* 0x0600000036fc7fae */ /* 0x000fe2000c9a101a */
[----:B------:R-:W-:-:S02]  /*35d0*/  IMAD.WIDE R90, R93, 0x4, R26 ;  /* 0x000000045d5a7825 */ /* 0x000fc400078e021a */
[----:B------:R-:W-:Y:S01]  /*35e0*/  ISETP.GE.U32.AND P6, PT, R0, 0x7fffffa4, PT ;  /* 0x7fffffa40000780c */ /* 0x000fe20003fc6070 */
[----:B------:R-:W-:Y:S01]  /*35f0*/  LDGSTS.E [R252+0x6200], desc[UR26][R56.64], !P1 ;  /* 0x0620000038fc7fae */ /* 0x000fe2000c9a101a */
[----:B------:R-:W-:Y:S02]  /*3600*/  VIADD R0, R243, 0xffffffe2 ;  /* 0xffffffe2f3007836 */ /* 0x000fe40000000000 */
[----:B------:R-:W-:Y:S01]  /*3610*/  IMAD.WIDE R92, R93, 0x4, R24 ;  /* 0x000000045d5c7825 */ /* 0x000fe200078e0218 */
[----:B------:R-:W-:Y:S02]  /*3620*/  LDGSTS.E [R252+0x6400], desc[UR26][R58.64], !P2 ;  /* 0x064000003afc7fae */ /* 0x000fe4000d1a101a */
[----:B------:R-:W-:Y:S01]  /*3630*/  ISETP.GE.U32.AND P0, PT, R0, 0x7fffffa3, PT ;  /* 0x7fffffa30000780c */ /* 0x000fe20003f06070 */
[----:B------:R-:W-:Y:S01]  /*3640*/  VIADD R0, R243, 0xffffffe1 ;  /* 0xffffffe1f3007836 */ /* 0x000fe20000000000 */
[----:B------:R-:W-:Y:S01]  /*3650*/  LDGSTS.E [R252+0x6600], desc[UR26][R60.64], !P2 ;  /* 0x066000003cfc7fae */ /* 0x000fe2000d1a101a */
[----:B------:R-:W-:-:S02]  /*3660*/  IMAD R97, R22, 0x22, RZ ;  /* 0x0000002216617824 */ /* 0x000fc400078e02ff */
[----:B------:R-:W-:Y:S01]  /*3670*/  IMAD R101, R22, 0x23, RZ ;  /* 0x0000002316657824 */ /* 0x000fe200078e02ff */
[----:B------:R-:W-:Y:S01]  /*3680*/  ISETP.GE.U32.AND P1, PT, R0, 0x7fffffa2, PT ;  /* 0x7fffffa20000780c */ /* 0x000fe20003f26070 */
[----:B------:R-:W-:Y:S01]  /*3690*/  LDGSTS.E [R252+0x6800], desc[UR26][R62.64], !P4 ;  /* 0x068000003efc7fae */ /* 0x000fe2000e1a101a */
[----:B------:R-:W-:Y:S01]  /*36a0*/  IADD3 R0, PT, PT, R243, -0x20, RZ ;  /* 0xffffffe0f3007810 */ /* 0x000fe20007ffe0ff */
[----:B------:R-:W-:Y:S02]  /*36b0*/  IMAD.WIDE R94, R97, 0x4, R26 ;  /* 0x00000004615e7825 */ /* 0x000fe400078e021a */
        /* <DEDUP_REMOVED lines=14> */
[----:B------:R-:W-:Y:S01]  /*37a0*/  IMAD.WIDE R100, R101, 0x4, R24 ;  /* 0x0000000465647825 */ /* 0x000fe200078e0218 */
        /* <DEDUP_REMOVED lines=8> */
[----:B------:R-:W-:-:S03]  /*3830*/  IMAD.WIDE R104, R105, 0x4, R24 ;  /* 0x0000000469687825 */ /* 0x000fc600078e0218 */
[----:B------:R-:W-:Y:S01]  /*3840*/  LDGSTS.E [R252+0x7a00], desc[UR26][R80.64], !P1 ;  /* 0x07a0000050fc7fae */ /* 0x000fe2000c9a101a */
[----:B------:R-:W-:Y:S01]  /*3850*/  ISETP.GE.U32.AND P1, PT, R0, 0x7fffff9c, PT ;  /* 0x7fffff9c0000780c */ /* 0x000fe20003f26070 */
[----:B------:R-:W-:Y:S02]  /*3860*/  VIADD R0, R243, 0xffffffda ;  /* 0xffffffdaf3007836 */ /* 0x000fe40000000000 */
[----:B------:R-:W-:Y:S01]  /*3870*/  LDGSTS.E [R252+0x7c00], desc[UR26][R82.64], !P2 ;  /* 0x07c0000052fc7fae */ /* 0x000fe2000d1a101a */
[C---:B------:R-:W-:Y:S02]  /*3880*/  IMAD R109, R22.reuse, 0x25, RZ ;  /* 0x00000025166d7824 */ /* 0x040fe400078e02ff */
[----:B------:R-:W-:Y:S01]  /*3890*/  IMAD R113, R22, 0x26, RZ ;  /* 0x0000002616717824 */ /* 0x000fe200078e02ff */
[----:B------:R-:W-:Y:S01]  /*38a0*/  LDGSTS.E [R252+0x7e00], desc[UR26][R84.64], !P2 ;  /* 0x07e0000054fc7fae */ /* 0x000fe2000d1a101a */
[----:B------:R-:W-:Y:S01]  /*38b0*/  ISETP.GE.U32.AND P2, PT, R0, 0x7fffff9b, PT ;  /* 0x7fffff9b0000780c */ /* 0x000fe20003f46070 */
[----:B------:R-:W-:Y:S01]  /*38c0*/  IMAD.WIDE R106, R109, 0x4, R26 ;  /* 0x000000046d6a7825 */ /* 0x000fe200078e021a */
[----:B------:R-:W-:Y:S01]  /*38d0*/  IADD3 R0, PT, PT, R243, -0x27, RZ ;  /* 0xffffffd9f3007810 */ /* 0x000fe20007ffe0ff */
[----:B------:R-:W-:Y:S02]  /*38e0*/  LDGSTS.E [R252+0x8000], desc[UR26][R86.64], !P4 ;  /* 0x0800000056fc7fae */ /* 0x000fe4000e1a101a */
[----:B------:R-:W-:-:S02]  /*38f0*/  IMAD.WIDE R108, R109, 0x4, R24 ;  /* 0x000000046d6c7825 */ /* 0x000fc400078e0218 */
        /* <DEDUP_REMOVED lines=50> */
[----:B------:R-:W-:Y:S01]  /*3c20*/  IMAD.WIDE R128, R129, 0x4, R24 ;  /* 0x0000000481807825 */ /* 0x000fe200078e0218 */
[----:B------:R-:W-:Y:S02]  /*3c30*/  ISETP.GE.U32.AND P0, PT, R0, 0x7fffff91, PT ;  /* 0x7fffff910000780c */ /* 0x000fe40003f06070 */
[----:B------:R-:W-:Y:S01]  /*3c40*/  LDGSTS.E [R252+0xa800], desc[UR26][R126.64], !P1 ;  /* 0x0a8000007efc7fae */ /* 0x000fe2000c9a101a */
[----:B------:R-:W-:Y:S02]  /*3c50*/  VIADD R0, R243, 0xffffffcf ;  /* 0xffffffcff3007836 */ /* 0x000fe40000000000 */
[C---:B------:R-:W-:Y:S01]  /*3c60*/  IMAD R133, R22.reuse, 0x2b, RZ ;  /* 0x0000002b16857824 */ /* 0x040fe200078e02ff */
[----:B------:R-:W-:Y:S01]  /*3c70*/  LDGSTS.E [R252+0xaa00], desc[UR26][R128.64], !P1 ;  /* 0x0aa0000080fc7fae */ /* 0x000fe2000c9a101a */
[----:B------:R-:W-:Y:S01]  /*3c80*/  IMAD R149, R22, 0x2c, RZ ;  /* 0x0000002c16957824 */ /* 0x000fe200078e02ff */
[----:B------:R-:W-:Y:S01]  /*3c90*/  ISETP.GE.U32.AND P1, PT, R0, 0x7fffff90, PT ;  /* 0x7fffff900000780c */ /* 0x000fe20003f26070 */
[C---:B------:R-:W-:Y:S01]  /*3ca0*/  IMAD.WIDE R130, R133.reuse, 0x4, R26 ;  /* 0x0000000485827825 */ /* 0x040fe200078e021a */
[----:B------:R-:W-:Y:S03]  /*3cb0*/  STL.64 [R1+0x560], R240 ;  /* 0x000560f001007387 */ /* 0x000fe60000100a00 */
[----:B------:R-:W-:Y:S01]  /*3cc0*/  IMAD.WIDE R132, R133, 0x4, R24 ;  /* 0x0000000485847825 */ /* 0x000fe200078e0218 */
[----:B------:R-:W-:Y:S03]  /*3cd0*/  LDGSTS.E [R252+0xac00], desc[UR26][R130.64], !P2 ;  /* 0x0ac0000082fc7fae */ /* 0x000fe6000d1a101a */
[----:B------:R-:W-:Y:S01]  /*3ce0*/  VIADD R0, R243, 0xffffffce ;  /* 0xffffffcef3007836 */ /* 0x000fe20000000000 */
[----:B------:R-:W-:Y:S01]  /*3cf0*/  LDGSTS.E [R252+0xae00], desc[UR26][R132.64], !P2 ;  /* 0x0ae0000084fc7fae */ /* 0x000fe2000d1a101a */
[----:B------:R-:W-:-:S03]  /*3d00*/  IMAD.WIDE R144, R149, 0x4, R26 ;  /* 0x0000000495907825 */ /* 0x000fc600078e021a */
[----:B------:R-:W-:Y:S01]  /*3d10*/  ISETP.GE.U32.AND P2, PT, R0, 0x7fffff8f, PT ;  /* 0x7fffff8f0000780c */ /* 0x000fe20003f46070 */
[----:B------:R-:W-:Y:S01]  /*3d20*/  IMAD.WIDE R148, R149, 0x4, R24 ;  /* 0x0000000495947825 */ /* 0x000fe200078e0218 */
[----:B------:R-:W-:Y:S01]  /*3d30*/  IADD3 R0, PT, PT, R243, -0x33, RZ ;  /* 0xffffffcdf3007810 */ /* 0x000fe20007ffe0ff */
[----:B------:R-:W-:Y:S02]  /*3d40*/  LDGSTS.E [R252+0xb000], desc[UR26][R144.64], !P4 ;  /* 0x0b00000090fc7fae */ /* 0x000fe4000e1a101a */
[----:B------:R-:W-:Y:S02]  /*3d50*/  IMAD R153, R22, 0x2d, RZ ;  /* 0x0000002d16997824 */ /* 0x000fe400078e02ff */
[----:B------:R-:W-:Y:S01]  /*3d60*/  LDGSTS.E [R252+0xb200], desc[UR26][R148.64], !P4 ;  /* 0x0b20000094fc7fae */ /* 0x000fe2000e1a101a */
[----:B------:R-:W-:Y:S01]  /*3d70*/  ISETP.GE.U32.AND P4, PT, R0, 0x7fffff8e, PT ;  /* 0x7fffff8e0000780c */ /* 0x000fe20003f86070 */
[C---:B------:R-:W-:Y:S02]  /*3d80*/  IMAD.WIDE R150, R153.reuse, 0x4, R26 ;  /* 0x0000000499967825 */ /* 0x040fe400078e021a */
[----:B------:R-:W-:Y:S02]  /*3d90*/  STL.64 [R1+0x590], R28 ;  /* 0x0005901c01007387 */ /* 0x000fe40000100a00 */
[----:B------:R-:W-:-:S02]  /*3da0*/  IMAD.WIDE R152, R153, 0x4, R24 ;  /* 0x0000000499987825 */ /* 0x000fc400078e0218 */
[----:B------:R-:W-:Y:S02]  /*3db0*/  LDGSTS.E [R252+0xb400], desc[UR26][R150.64], !P5 ;  /* 0x0b40000096fc7fae */ /* 0x000fe4000e9a101a */
[----:B------:R-:W-:Y:S02]  /*3dc0*/  IMAD R157, R22, 0x2e, RZ ;  /* 0x0000002e169d7824 */ /* 0x000fe400078e02ff */
[----:B------:R-:W-:Y:S01]  /*3dd0*/  VIADD R0, R243, 0xffffffcc ;  /* 0xffffffccf3007836 */ /* 0x000fe20000000000 */
[----:B------:R-:W-:Y:S01]  /*3de0*/  LDGSTS.E [R252+0xb600], desc[UR26][R152.64], !P5 ;  /* 0x0b60000098fc7fae */ /* 0x000fe2000e9a101a */
[----:B------:R-:W-:-:S03]  /*3df0*/  IMAD.WIDE R154, R157, 0x4, R26 ;  /* 0x000000049d9a7825 */ /* 0x000fc600078e021a */
[----:B------:R-:W-:Y:S01]  /*3e00*/  ISETP.GE.U32.AND P5, PT, R0, 0x7fffff8d, PT ;  /* 0x7fffff8d0000780c */ /* 0x000fe20003fa6070 */
[----:B------:R-:W-:Y:S01]  /*3e10*/  IMAD.WIDE R156, R157, 0x4, R24 ;  /* 0x000000049d9c7825 */ /* 0x000fe200078e0218 */
[----:B------:R-:W-:Y:S03]  /*3e20*/  LDGSTS.E [R252+0xb800], desc[UR26][R154.64], !P6 ;  /* 0x0b8000009afc7fae */ /* 0x000fe6000f1a101a */
[----:B------:R-:W-:Y:S01]  /*3e30*/  VIADD R0, R243, 0xffffffcb ;  /* 0xffffffcbf3007836 */ /* 0x000fe20000000000 */
[----:B------:R-:W-:Y:S01]  /*3e40*/  LDGSTS.E [R252+0xba00], desc[UR26][R156.64], !P6 ;  /* 0x0ba000009cfc7fae */ /* 0x000fe2000f1a101a */
[C---:B------:R-:W-:Y:S02]  /*3e50*/  IMAD R161, R22.reuse, 0x2f, RZ ;  /* 0x0000002f16a17824 */ /* 0x040fe400078e02ff */
[----:B------:R-:W-:Y:S01]  /*3e60*/  IMAD R165, R22, 0x30, RZ ;  /* 0x0000003016a57824 */ /* 0x000fe200078e02ff */
[----:B------:R-:W-:Y:S01]  /*3e70*/  ISETP.GE.U32.AND P6, PT, R0, 0x7fffff8c, PT ;  /* 0x7fffff8c0000780c */ /* 0x000fe20003fc6070 */
[C---:B------:R-:W-:Y:S01]  /*3e80*/  IMAD.WIDE R158, R161.reuse, 0x4, R26 ;  /* 0x00000004a19e7825 */ /* 0x040fe200078e021a */
[----:B------:R2:W-:Y:S03]  /*3e90*/  STL.64 [R1+0x598], R30 ;  /* 0x0005981e01007387 */ /* 0x0005e60000100a00 */
        /* <DEDUP_REMOVED lines=43> */
[----:B------:R5:W-:Y:S02]  /*4150*/  STL.64 [R1+0x5b0], R36 ;  /* 0x0005b02401007387 */ /* 0x000be40000100a00 */
[----:B------:R-:W-:-:S02]  /*4160*/  IMAD.WIDE R184, R184, 0x4, R24 ;  /* 0x00000004b8b87825 */ /* 0x000fc400078e0218 */
[----:B------:R-:W-:Y:S02]  /*4170*/  LDGSTS.E [R252+0xd400], desc[UR26][R182.64], !P0 ;  /* 0x0d400000b6fc7fae */ /* 0x000fe4000c1a101a */
[C---:B------:R-:W-:Y:S02]  /*4180*/  IMAD R188, R22.reuse, 0x36, RZ ;  /* 0x0000003616bc7824 */ /* 0x040fe400078e02ff */
[----:B------:R-:W-:Y:S01]  /*4190*/  VIADD R0, R243, 0xffffffc4 ;  /* 0xffffffc4f3007836 */ /* 0x000fe20000000000 */
[----:B------:R-:W-:Y:S01]  /*41a0*/  LDGSTS.E [R252+0xd600], desc[UR26][R184.64], !P0 ;  /* 0x0d600000b8fc7fae */ /* 0x000fe2000c1a101a */
[----:B------:R-:W-:Y:S02]  /*41b0*/  IMAD R192, R22, 0x37, RZ ;  /* 0x0000003716c07824 */ /* 0x000fe400078e02ff */
[----:B------:R-:W-:Y:S01]  /*41c0*/  IMAD.WIDE R186, R188, 0x4, R26 ;  /* 0x00000004bcba7825 */ /* 0x000fe200078e021a */
[----:B------:R-:W-:-:S03]  /*41d0*/  ISETP.GE.U32.AND P0, PT, R0, 0x7fffff85, PT ;  /* 0x7fffff850000780c */ /* 0x000fc60003f06070 */
[----:B------:R-:W-:Y:S01]  /*41e0*/  IMAD.WIDE R188, R188, 0x4, R24 ;  /* 0x00000004bcbc7825 */ /* 0x000fe200078e0218 */
[----:B------:R-:W-:Y:S03]  /*41f0*/  LDGSTS.E [R252+0xd800], desc[UR26][R186.64], !P1 ;  /* 0x0d800000bafc7fae */ /* 0x000fe6000c9a101a */
[----:B------:R-:W-:Y:S01]  /*4200*/  IMAD R196, R22, 0x38, RZ ;  /* 0x0000003816c47824 */ /* 0x000fe200078e02ff */
[----:B------:R-:W-:Y:S01]  /*4210*/  LDGSTS.E [R252+0xda00], desc[UR26][R188.64], !P1 ;  /* 0x0da00000bcfc7fae */ /* 0x000fe2000c9a101a */
[----:B------:R-:W-:Y:S02]  /*4220*/  VIADD R0, R243, 0xffffffc3 ;  /* 0xffffffc3f3007836 */ /* 0x000fe40000000000 */
[----:B------:R-:W-:-:S03]  /*4230*/  IMAD.WIDE R190, R192, 0x4, R26 ;  /* 0x00000004c0be7825 */ /* 0x000fc600078e021a */
[----:B------:R-:W-:Y:S01]  /*4240*/  ISETP.GE.U32.AND P1, PT, R0, 0x7fffff84, PT ;  /* 0x7fffff840000780c */ /* 0x000fe20003f26070 */
[----:B------:R-:W-:Y:S01]  /*4250*/  IMAD.WIDE R192, R192, 0x4, R24 ;  /* 0x00000004c0c07825 */ /* 0x000fe200078e0218 */
[----:B------:R-:W-:Y:S01]  /*4260*/  IADD3 R0, PT, PT, R243, -0x3f, RZ ;  /* 0xffffffc1f3007810 */ /* 0x000fe20007ffe0ff */
[----:B------:R-:W-:Y:S02]  /*4270*/  LDGSTS.E [R252+0xdc00], desc[UR26][R190.64], !P2 ;  /* 0x0dc00000befc7fae */ /* 0x000fe4000d1a101a */
[----:B------:R-:W-:Y:S02]  /*4280*/  IMAD.WIDE R194, R196, 0x4, R26 ;  /* 0x00000004c4c27825 */ /* 0x000fe400078e021a */
[----:B------:R-:W-:Y:S02]  /*4290*/  LDGSTS.E [R252+0xde00], desc[UR26][R192.64], !P2 ;  /* 0x0de00000c0fc7fae */ /* 0x000fe4000d1a101a */
[----:B------:R-:W-:Y:S02]  /*42a0*/  IMAD R200, R22, 0x39, RZ ;  /* 0x0000003916c87824 */ /* 0x000fe400078e02ff */
[----:B------:R-:W-:Y:S01]  /*42b0*/  IMAD.WIDE R196, R196, 0x4, R24 ;  /* 0x00000004c4c47825 */ /* 0x000fe200078e0218 */
[----:B------:R-:W-:Y:S03]  /*42c0*/  LDGSTS.E [R252+0xe000], desc[UR26][R194.64], !P4 ;  /* 0x0e000000c2fc7fae */ /* 0x000fe6000e1a101a */
[----:B------:R-:W-:Y:S01]  /*42d0*/  IMAD.WIDE R198, R200, 0x4, R26 ;  /* 0x00000004c8c67825 */ /* 0x000fe200078e021a */
[----:B------:R-:W-:Y:S01]  /*42e0*/  LDGSTS.E [R252+0xe200], desc[UR26][R196.64], !P4 ;  /* 0x0e200000c4fc7fae */ /* 0x000fe2000e1a101a */
[----:B------:R-:W-:-:S02]  /*42f0*/  ISETP.GE.U32.AND P4, PT, R0, 0x7fffff82, PT ;  /* 0x7fffff820000780c */ /* 0x000fc40003f86070 */
[----:B------:R-:W-:Y:S01]  /*4300*/  VIADD R20, R243, 0xffffffc2 ;  /* 0xffffffc2f3147836 */ /* 0x000fe20000000000 */
[----:B------:R-:W-:Y:S01]  /*4310*/  LDGSTS.E [R252+0xe400], desc[UR26][R198.64], !P5 ;  /* 0x0e400000c6fc7fae */ /* 0x000fe2000e9a101a */
[----:B------:R-:W-:-:S03]  /*4320*/  IMAD.WIDE R200, R200, 0x4, R24 ;  /* 0x00000004c8c87825 */ /* 0x000fc600078e0218 */
[----:B------:R-:W-:Y:S01]  /*4330*/  ISETP.GE.U32.AND P2, PT, R20, 0x7fffff83, PT ;  /* 0x7fffff831400780c */ /* 0x000fe20003f46070 */
[----:B------:R-:W-:Y:S01]  /*4340*/  IMAD R147, R246, R23, RZ ;  /* 0x00000017f6937224 */ /* 0x000fe200078e02ff */
[----:B------:R-:W-:Y:S01]  /*4350*/  LDGSTS.E [R252+0xe600], desc[UR26][R200.64], !P5 ;  /* 0x0e600000c8fc7fae */ /* 0x000fe2000e9a101a */
[C---:B------:R-:W-:Y:S02]  /*4360*/  IMAD R146, R22.reuse, 0x3b, RZ ;  /* 0x0000003b16927824 */ /* 0x040fe400078e02ff */
[----:B------:R-:W-:Y:S01]  /*4370*/  IMAD R0, R22, 0x3a, RZ ;  /* 0x0000003a16007824 */ /* 0x000fe200078e02ff */
[----:B------:R-:W-:Y:S01]  /*4380*/  LEA R20, P5, R147, UR18, 0x2 ;  /* 0x0000001293147c11 */ /* 0x000fe2000f8a10ff */
[----:B--2---:R-:W-:-:S04]  /*4390*/  IMAD.WIDE R30, R146, 0x4, R26 ;  /* 0x00000004921e7825 */ /* 0x004fc800078e021a */
[----:B------:R-:W-:-:S04]  /*43a0*/  IMAD.WIDE R28, R146, 0x4, R24 ;  /* 0x00000004921c7825 */ /* 0x000fc800078e0218 */
[----:B----4-:R-:W-:-:S04]  /*43b0*/  IMAD.WIDE R34, R0, 0x4, R26 ;  /* 0x0000000400227825 */ /* 0x010fc800078e021a */
[----:B------:R-:W-:Y:S01]  /*43c0*/  IMAD R146, R22, 0x3c, RZ ;  /* 0x0000003c16927824 */ /* 0x000fe200078e02ff */
[----:B------:R1:W-:Y:S01]  /*43d0*/  STL.64 [R1+0x108], R34 ;  /* 0x0001082201007387 */ /* 0x0003e20000100a00 */
[----:B------:R-:W-:Y:S01]  /*43e0*/  IMAD.WIDE R32, R0, 0x4, R24 ;  /* 0x0000000400207825 */ /* 0x000fe200078e0218 */
[----:B------:R-:W-:Y:S02]  /*43f0*/  LEA.HI.X.SX32 R0, R147, UR19, 0x2, P5 ;  /* 0x0000001393007c11 */ /* 0x000fe4000a8f16ff */
[----:B------:R1:W-:Y:S01]  /*4400*/  LDGSTS.E [R252+0xe800], desc[UR26][R34.64], !P6 ;  /* 0x0e80000022fc7fae */ /* 0x0003e2000f1a101a */
[----:B------:R-:W-:Y:S02]  /*4410*/  VIADD R202, R243, 0xffffffc0 ;  /* 0xffffffc0f3ca7836 */ /* 0x000fe40000000000 */
[----:B------:R-:W-:Y:S01]  /*4420*/  IMAD R147, R22, 0x3d, RZ ;  /* 0x0000003d16937824 */ /* 0x000fe200078e02ff */
[----:B------:R-:W-:Y:S01]  /*4430*/  STL.64 [R1+0x100], R32 ;  /* 0x0001002001007387 */ /* 0x000fe20000100a00 */
[----:B------:R-:W-:-:S03]  /*4440*/  IMAD.WIDE R212, R146, 0x4, R26 ;  /* 0x0000000492d47825 */ /* 0x000fc600078e021a */
[----:B------:R-:W-:Y:S01]  /*4450*/  LDGSTS.E [R252+0xea00], desc[UR26][R32.64], !P6 ;  /* 0x0ea0000020fc7fae */ /* 0x000fe2000f1a101a */
[----:B------:R-:W-:Y:S01]  /*4460*/  IMAD R3, R3, UR5, RZ ;  /* 0x0000000503037c24 */ /* 0x000fe2000f8e02ff */
[----:B------:R-:W-:Y:S01]  /*4470*/  ISETP.GE.AND P6, PT, R246, R202, PT ;  /* 0x000000caf600720c */ /* 0x000fe20003fc6270 */
[----:B------:R-:W-:Y:S01]  /*4480*/  IMAD.WIDE R204, R146, 0x4, R24 ;  /* 0x0000000492cc7825 */ /* 0x000fe200078e0218 */
[----:B------:R2:W-:Y:S03]  /*4490*/  STL.64 [R1+0xf8], R30 ;  /* 0x0000f81e01007387 */ /* 0x0005e60000100a00 */
[----:B------:R-:W-:Y:S01]  /*44a0*/  IMAD R5, R5, UR5, RZ ;  /* 0x0000000505057c24 */ /* 0x000fe2000f8e02ff */
[----:B------:R2:W-:Y:S01]  /*44b0*/  LDGSTS.E [R252+0xec00], desc[UR26][R30.64], !P0 ;  /* 0x0ec000001efc7fae */ /* 0x0005e2000c1a101a */
[----:B------:R-:W-:Y:S02]  /*44c0*/  VIADD R203, R243, 0xffffffbf ;  /* 0xffffffbff3cb7836 */ /* 0x000fe40000000000 */
[C---:B------:R-:W-:Y:S01]  /*44d0*/  IMAD.WIDE R210, R147.reuse, 0x4, R26 ;  /* 0x0000000493d27825 */ /* 0x040fe200078e021a */
[----:B------:R4:W-:Y:S03]  /*44e0*/  STL.64 [R1+0xf0], R28 ;  /* 0x0000f01c01007387 */ /* 0x0009e60000100a00 */
[----:B-----5:R-:W-:Y:S01]  /*44f0*/  IMAD.WIDE R36, R147, 0x4, R24 ;  /* 0x0000000493247825 */ /* 0x020fe200078e0218 */
[----:B------:R4:W-:Y:S01]  /*4500*/  LDGSTS.E [R252+0xee00], desc[UR26][R28.64], !P0 ;  /* 0x0ee000001cfc7fae */ /* 0x0009e2000c1a101a */
[----:B------:R-:W-:-:S02]  /*4510*/  ISETP.GE.U32.AND P0, PT, R202, 0x7fffff81, PT ;  /* 0x7fffff81ca00780c */ /* 0x000fc40003f06070 */
[----:B------:R-:W-:Y:S01]  /*4520*/  IMAD R6, R6, UR5, RZ ;  /* 0x0000000506067c24 */ /* 0x000fe2000f8e02ff */
[----:B------:R-:W-:Y:S01]  /*4530*/  STL.64 [R1+0x110], R212 ;  /* 0x000110d401007387 */ /* 0x000fe20000100a00 */
[----:B------:R-:W-:Y:S01]  /*4540*/  IMAD R7, R7, UR5, RZ ;  /* 0x0000000507077c24 */ /* 0x000fe2000f8e02ff */
[----:B------:R-:W-:Y:S01]  /*4550*/  LEA R202, P5, R3, R20, 0x2 ;  /* 0x0000001403ca7211 */ /* 0x000fe200078a10ff */
[----:B------:R-:W-:Y:S01]  /*4560*/  IMAD R8, R8, UR5, RZ ;  /* 0x0000000508087c24 */ /* 0x000fe2000f8e02ff */
[----:B------:R-:W-:Y:S01]  /*4570*/  LDGSTS.E [R252+0xf000], desc[UR26][R212.64], !P1 ;  /* 0x0f000000d4fc7fae */ /* 0x000fe2000c9a101a */
[----:B-1----:R-:W-:Y:S01]  /*4580*/  IMAD R34, R4, UR5, RZ ;  /* 0x0000000504227c24 */ /* 0x002fe2000f8e02ff */
[----:B--2---:R-:W-:Y:S01]  /*4590*/  IADD3 R31, PT, PT, R243, -0x42, RZ ;  /* 0xffffffbef31f7810 */ /* 0x004fe20007ffe0ff */
[----:B------:R-:W-:Y:S01]  /*45a0*/  IMAD R9, R9, UR5, RZ ;  /* 0x0000000509097c24 */ /* 0x000fe2000f8e02ff */
[----:B------:R1:W-:Y:S01]  /*45b0*/  STL.64 [R1+0x148], R204 ;  /* 0x000148cc01007387 */ /* 0x0003e20000100a00 */
[----:B----4-:R-:W-:Y:S01]  /*45c0*/  SEL R28, RZ, 0x4, P6 ;  /* 0x00000004ff1c7807 */ /* 0x010fe20003000000 */
[----:B------:R-:W-:Y:S01]  /*45d0*/  IMAD R10, R10, UR5, RZ ;  /* 0x000000050a0a7c24 */ /* 0x000fe2000f8e02ff */
[----:B------:R-:W-:Y:S01]  /*45e0*/  ISETP.GE.U32.AND P6, PT, R203, 0x7fffff80, PT ;  /* 0x7fffff80cb00780c */ /* 0x000fe20003fc6070 */
[----:B------:R1:W-:Y:S01]  /*45f0*/  LDGSTS.E [R252+0xf200], desc[UR26][R204.64], !P1 ;  /* 0x0f200000ccfc7fae */ /* 0x0003e2000c9a101a */
[----:B------:R-:W-:Y:S01]  /*4600*/  LEA.HI.X.SX32 R203, R3, R0, 0x2, P5 ;  /* 0x0000000003cb7211 */ /* 0x000fe200028f16ff */
[----:B------:R-:W-:Y:S01]  /*4610*/  IMAD.MOV.U32 R248, RZ, RZ, R206 ;  /* 0x000000fffff87224 */ /* 0x000fe200078e00ce */
[----:B------:R-:W-:Y:S01]  /*4620*/  LEA R214, P5, R6, R20, 0x2 ;  /* 0x0000001406d67211 */ /* 0x000fe200078a10ff */
[----:B------:R2:W-:Y:S01]  /*4630*/  LDGSTS.E [R252+0xf400], desc[UR26][R210.64], !P2 ;  /* 0x0f400000d2fc7fae */ /* 0x0005e2000d1a101a */
[----:B------:R-:W-:-:S02]  /*4640*/  IMAD R11, R11, UR5, RZ ;  /* 0x000000050b0b7c24 */ /* 0x000fc4000f8e02ff */
[----:B------:R-:W-:Y:S01]  /*4650*/  IMAD.MOV.U32 R251, RZ, RZ, R208 ;  /* 0x000000fffffb7224 */ /* 0x000fe200078e00d0 */
[----:B------:R4:W-:Y:S01]  /*4660*/  LDGSTS.E [R252+0xf600], desc[UR26][R36.64], !P2 ;  /* 0x0f60000024fc7fae */ /* 0x0009e2000d1a101a */
[----:B------:R-:W-:Y:S01]  /*4670*/  LEA R4, P2, R7, R20, 0x2 ;  /* 0x0000001407047211 */ /* 0x000fe200078410ff */
[----:B------:R-:W-:Y:S01]  /*4680*/  IMAD R12, R12, UR5, RZ ;  /* 0x000000050c0c7c24 */ /* 0x000fe2000f8e02ff */
[----:B------:R-:W-:Y:S01]  /*4690*/  LEA.HI.X.SX32 R215, R6, R0, 0x2, P5 ;  /* 0x0000000006d77211 */ /* 0x000fe200028f16ff */
[----:B------:R-:W-:Y:S01]  /*46a0*/  IMAD R13, R13, UR5, RZ ;  /* 0x000000050d0d7c24 */ /* 0x000fe2000f8e02ff */
[-C--:B-1----:R-:W-:Y:S01]  /*46b0*/  LEA R204, P1, R5, R20.reuse, 0x2 ;  /* 0x0000001405cc7211 */ /* 0x082fe200078210ff */
[----:B------:R-:W-:Y:S01]  /*46c0*/  IMAD R14, R14, UR5, RZ ;  /* 0x000000050e0e7c24 */ /* 0x000fe2000f8e02ff */
[----:B------:R-:W-:Y:S01]  /*46d0*/  LEA R208, P5, R9, R20, 0x2 ;  /* 0x0000001409d07211 */ /* 0x000fe200078a10ff */
[----:B------:R-:W-:Y:S01]  /*46e0*/  IMAD.MOV.U32 R2, RZ, RZ, R209 ;  /* 0x000000ffff027224 */ /* 0x000fe200078e00d1 */
[----:B------:R-:W-:Y:S01]  /*46f0*/  LEA.HI.X.SX32 R205, R5, R0, 0x2, P1 ;  /* 0x0000000005cd7211 */ /* 0x000fe200008f16ff */
[----:B------:R2:W-:Y:S01]  /*4700*/  STL.64 [R1+0x118], R210 ;  /* 0x000118d201007387 */ /* 0x0005e20000100a00 */
[----:B------:R-:W-:Y:S01]  /*4710*/  LEA R206, P1, R8, R20, 0x2 ;  /* 0x0000001408ce7211 */ /* 0x000fe200078210ff */
[----:B------:R-:W-:Y:S01]  /*4720*/  IMAD R15, R15, UR5, RZ ;  /* 0x000000050f0f7c24 */ /* 0x000fe2000f8e02ff */
[----:B------:R-:W-:Y:S01]  /*4730*/  LEA.HI.X.SX32 R5, R7, R0, 0x2, P2 ;  /* 0x0000000007057211 */ /* 0x000fe200010f16ff */
[----:B------:R-:W-:Y:S01]  /*4740*/  IMAD R16, R16, UR5, RZ ;  /* 0x0000000510107c24 */ /* 0x000fe2000f8e02ff */
[----:B------:R-:W-:Y:S01]  /*4750*/  LEA R212, P2, R10, R20, 0x2 ;  /* 0x000000140ad47211 */ /* 0x000fe200078410ff */
[----:B------:R-:W-:Y:S01]  /*4760*/  IMAD R17, R17, UR5, RZ ;  /* 0x0000000511117c24 */ /* 0x000fe2000f8e02ff */
[----:B------:R-:W-:Y:S01]  /*4770*/  LEA.HI.X.SX32 R207, R8, R0, 0x2, P1 ;  /* 0x0000000008cf7211 */ /* 0x000fe200008f16ff */
[----:B------:R-:W-:Y:S01]  /*4780*/  IMAD R18, R18, UR5, RZ ;  /* 0x0000000512127c24 */ /* 0x000fe2000f8e02ff */
[----:B------:R-:W-:Y:S01]  /*4790*/  LEA R6, P1, R11, R20, 0x2 ;  /* 0x000000140b067211 */ /* 0x000fe200078210ff */
[----:B------:R-:W-:Y:S01]  /*47a0*/  IMAD R19, R19, UR5, RZ ;  /* 0x0000000513137c24 */ /* 0x000fe2000f8e02ff */
[-C--:B------:R-:W-:Y:S01]  /*47b0*/  LEA.HI.X.SX32 R209, R9, R0.reuse, 0x2, P5 ;  /* 0x0000000009d17211 */ /* 0x080fe200028f16ff */
[----:B------:R-:W-:Y:S01]  /*47c0*/  IMAD R21, R21, UR5, RZ ;  /* 0x0000000515157c24 */ /* 0x000fe2000f8e02ff */
[----:B------:R-:W-:Y:S01]  /*47d0*/  LEA.HI.X.SX32 R213, R10, R0, 0x2, P2 ;  /* 0x000000000ad57211 */ /* 0x000fe200010f16ff */
[----:B------:R-:W-:Y:S01]  /*47e0*/  IMAD R33, R138, UR5, RZ ;  /* 0x000000058a217c24 */ /* 0x000fe2000f8e02ff */
[-C--:B--2---:R-:W-:Y:S01]  /*47f0*/  LEA R210, P5, R12, R20.reuse, 0x2 ;  /* 0x000000140cd27211 */ /* 0x084fe200078a10ff */
        /* <DEDUP_REMOVED lines=11> */
[-C--:B------:R-:W-:Y:S01]  /*48b0*/  LEA R8, P5, R15, R20.reuse, 0x2 ;  /* 0x000000140f087211 */ /* 0x080fe200078a10ff */
        /* <DEDUP_REMOVED lines=12> */
[----:B------:R-:W-:Y:S01]  /*4980*/  VIADD R29, R243, 0x3f ;  /* 0x0000003ff31d7836 */ /* 0x000fe20000000000 */
[----:B------:R-:W-:Y:S01]  /*4990*/  LEA R10, P2, R19, R20, 0x2 ;  /* 0x00000014130a7211 */ /* 0x000fe200078410ff */
[----:B------:R-:W-:Y:S01]  /*49a0*/  IMAD R3, R22, 0x3e, RZ ;  /* 0x0000003e16037824 */ /* 0x000fe200078e02ff */
[----:B------:R-:W-:Y:S01]  /*49b0*/  LEA.HI.X.SX32 R227, R17, R0, 0x2, P1 ;  /* 0x0000000011e37211 */ /* 0x000fe200008f16ff */
[----:B------:R4:W-:Y:S01]  /*49c0*/  STL.64 [R1+0x140], R36 ;  /* 0x0001402401007387 */ /* 0x0009e20000100a00 */
[----:B------:R-:W-:Y:S01]  /*49d0*/  LEA R228, P1, R21, R20, 0x2 ;  /* 0x0000001415e47211 */ /* 0x000fe200078210ff */
[----:B------:R-:W-:Y:S01]  /*49e0*/  IMAD.MOV.U32 R247, RZ, RZ, R249 ;  /* 0x000000fffff77224 */ /* 0x000fe200078e00f9 */
[-C--:B------:R-:W-:Y:S01]  /*49f0*/  LEA.HI.X.SX32 R139, R18, R0.reuse, 0x2, P5 ;  /* 0x00000000128b7211 */ /* 0x080fe200028f16ff */
[----:B------:R-:W-:Y:S01]  /*4a00*/  IMAD.SHL.U32 R250, R22, 0x2, RZ ;  /* 0x0000000216fa7824 */ /* 0x000fe200078e00ff */
[----:B------:R-:W-:-:S02]  /*4a10*/  LEA.HI.X.SX32 R11, R19, R0, 0x2, P2 ;  /* 0x00000000130b7211 */ /* 0x000fc400010f16ff */
[-C--:B------:R-:W-:Y:S02]  /*4a20*/  LEA R230, P5, R134, R20.reuse, 0x2 ;  /* 0x0000001486e67211 */ /* 0x080fe400078a10ff */
[----:B------:R-:W-:Y:S02]  /*4a30*/  LEA R220, P2, R135, R20, 0x2 ;  /* 0x0000001487dc7211 */ /* 0x000fe400078410ff */
[----:B------:R-:W-:Y:S01]  /*4a40*/  LEA.HI.X.SX32 R229, R21, R0, 0x2, P1 ;  /* 0x0000000015e57211 */ /* 0x000fe200008f16ff */
[----:B----4-:R-:W-:Y:S01]  /*4a50*/  IMAD.WIDE R36, R3, 0x4, R26 ;  /* 0x0000000403247825 */ /* 0x010fe200078e021a */
[----:B------:R-:W-:Y:S02]  /*4a60*/  LEA R12, P1, R136, R20, 0x2 ;  /* 0x00000014880c7211 */ /* 0x000fe400078210ff */
[-C--:B------:R-:W-:Y:S01]  /*4a70*/  LEA.HI.X.SX32 R231, R134, R0.reuse, 0x2, P5 ;  /* 0x0000000086e77211 */ /* 0x080fe200028f16ff */
[----:B------:R-:W-:Y:S01]  /*4a80*/  IMAD R134, R22, 0x3f, RZ ;  /* 0x0000003f16867824 */ /* 0x000fe200078e02ff */
[----:B------:R-:W-:Y:S01]  /*4a90*/  LEA.HI.X.SX32 R221, R135, R0, 0x2, P2 ;  /* 0x0000000087dd7211 */ /* 0x000fe200010f16ff */
[----:B------:R-:W-:Y:S01]  /*4aa0*/  STL.64 [R1+0x120], R36 ;  /* 0x0001202401007387 */ /* 0x000fe20000100a00 */
[-C--:B------:R-:W-:Y:S01]  /*4ab0*/  LEA R232, P5, R137, R20.reuse, 0x2 ;  /* 0x0000001489e87211 */ /* 0x080fe200078a10ff */
[----:B------:R-:W-:Y:S01]  /*4ac0*/  VIADD R135, R243, 0xffffffbd ;  /* 0xffffffbdf3877836 */ /* 0x000fe20000000000 */
[----:B------:R-:W-:Y:S01]  /*4ad0*/  LEA R234, P2, R140, R20, 0x2 ;  /* 0x000000148cea7211 */ /* 0x000fe200078410ff */
[----:B------:R-:W-:Y:S01]  /*4ae0*/  LDGSTS.E [R252+0xf800], desc[UR26][R36.64], !P4 ;  /* 0x0f80000024fc7fae */ /* 0x000fe2000e1a101a */
[----:B------:R-:W-:-:S02]  /*4af0*/  LEA.HI.X.SX32 R13, R136, R0, 0x2, P1 ;  /* 0x00000000880d7211 */ /* 0x000fc400008f16ff */
[----:B------:R-:W-:Y:S02]  /*4b00*/  LEA R218, P1, R141, R20, 0x2 ;  /* 0x000000148dda7211 */ /* 0x000fe400078210ff */
[-C--:B------:R-:W-:Y:S02]  /*4b10*/  LEA.HI.X.SX32 R233, R137, R0.reuse, 0x2, P5 ;  /* 0x0000000089e97211 */ /* 0x080fe400028f16ff */
[----:B------:R-:W-:Y:S02]  /*4b20*/  LEA.HI.X.SX32 R235, R140, R0, 0x2, P2 ;  /* 0x000000008ceb7211 */ /* 0x000fe400010f16ff */
[-C--:B------:R-:W-:Y:S02]  /*4b30*/  LEA R14, P5, R143, R20.reuse, 0x2 ;  /* 0x000000148f0e7211 */ /* 0x080fe400078a10ff */
[----:B------:R-:W-:Y:S02]  /*4b40*/  LEA R236, P2, R217, R20, 0x2 ;  /* 0x00000014d9ec7211 */ /* 0x000fe400078410ff */
        /* <DEDUP_REMOVED lines=9> */
[----:B------:R-:W-:Y:S01]  /*4be0*/  LEA.HI.X.SX32 R17, R34, R0, 0x2, P2 ;  /* 0x0000000022117211 */ /* 0x000fe200010f16ff */
[----:B------:R-:W-:Y:S01]  /*4bf0*/  IMAD.WIDE R34, R3, 0x4, R24 ;  /* 0x0000000403227825 */ /* 0x000fe200078e0218 */
[----:B------:R-:W-:Y:S02]  /*4c00*/  LEA R18, P2, R30, R20, 0x2 ;  /* 0x000000141e127211 */ /* 0x000fe400078410ff */
[----:B------:R-:W-:Y:S01]  /*4c10*/  LEA.HI.X.SX32 R239, R33, R0, 0x2, P1 ;  /* 0x0000000021ef7211 */ /* 0x000fe200008f16ff */
[----:B------:R-:W-:Y:S01]  /*4c20*/  IMAD R3, R251, UR5, RZ ;  /* 0x00000005fb037c24 */ /* 0x000fe2000f8e02ff */
[----:B------:R-:W-:Y:S01]  /*4c30*/  ISETP.GT.AND P1, PT, R29, 0x3f, PT ;  /* 0x0000003f1d00780c */ /* 0x000fe20003f24270 */
[----:B------:R-:W-:Y:S01]  /*4c40*/  STL.64 [R1+0x138], R34 ;  /* 0x0001382201007387 */ /* 0x000fe20000100a00 */
[----:B------:R-:W-:Y:S01]  /*4c50*/  LEA R140, P5, R32, R20, 0x2 ;  /* 0x00000014208c7211 */ /* 0x000fe200078a10ff */
[----:B------:R-:W-:Y:S01]  /*4c60*/  IMAD.WIDE R250, R250, 0x4, R26 ;  /* 0x00000004fafa7825 */ /* 0x000fe200078e021a */
[-C--:B------:R-:W-:Y:S01]  /*4c70*/  LEA.HI.X.SX32 R19, R30, R0.reuse, 0x2, P2 ;  /* 0x000000001e137211 */ /* 0x080fe200010f16ff */
[----:B------:R-:W-:Y:S01]  /*4c80*/  LDGSTS.E [R252+0xfa00], desc[UR26][R34.64], !P4 ;  /* 0x0fa0000022fc7fae */ /* 0x000fe2000e1a101a */
[----:B------:R-:W-:Y:S01]  /*4c90*/  ISETP.GE.AND P2, PT, R246, R243, PT ;  /* 0x000000f3f600720c */ /* 0x000fe20003f46270 */
[----:B------:R-:W-:Y:S01]  /*4ca0*/  IMAD.MOV.U32 R246, RZ, RZ, R248 ;  /* 0x000000fffff67224 */ /* 0x000fe200078e00f8 */
[----:B------:R-:W-:Y:S01]  /*4cb0*/  SEL R21, RZ, 0x4, !P1 ;  /* 0x00000004ff157807 */ /* 0x000fe20004800000 */
[----:B------:R-:W-:Y:S01]  /*4cc0*/  IMAD.WIDE R248, R22, 0x4, R26 ;  /* 0x0000000416f87825 */ /* 0x000fe200078e021a */
[----:B------:R-:W-:-:S02]  /*4cd0*/  LEA.HI.X.SX32 R141, R32, R0, 0x2, P5 ;  /* 0x00000000208d7211 */ /* 0x000fc400028f16ff */
[----:B------:R-:W-:Y:S01]  /*4ce0*/  ISETP.GE.U32.AND P5, PT, R31, 0x7fffff7f, PT ;  /* 0x7fffff7f1f00780c */ /* 0x000fe20003fa6070 */
[C---:B------:R-:W-:Y:S01]  /*4cf0*/  IMAD.WIDE R32, R134.reuse, 0x4, R26 ;  /* 0x0000000486207825 */ /* 0x040fe200078e021a */
[----:B------:R-:W-:Y:S02]  /*4d00*/  SEL R21, R21, RZ, !P2 ;  /* 0x000000ff15157207 */ /* 0x000fe40005000000 */
[----:B------:R-:W-:Y:S01]  /*4d10*/  LEA R20, P2, R3, R20, 0x2 ;  /* 0x0000001403147211 */ /* 0x000fe200078410ff */
[----:B------:R-:W-:Y:S01]  /*4d20*/  IMAD.WIDE R30, R134, 0x4, R24 ;  /* 0x00000004861e7825 */ /* 0x000fe200078e0218 */
[----:B------:R1:W-:Y:S01]  /*4d30*/  STL.64 [R1+0x128], R32 ;  /* 0x0001282001007387 */ /* 0x0003e20000100a00 */
[----:B------:R-:W-:Y:S02]  /*4d40*/  ISETP.NE.U32.AND P4, PT, R21, RZ, PT ;  /* 0x000000ff1500720c */ /* 0x000fe40003f85070 */
[----:B------:R-:W-:Y:S01]  /*4d50*/  LEA.HI.X.SX32 R21, R3, R0, 0x2, P2 ;  /* 0x0000000003157211 */ /* 0x000fe200010f16ff */
[----:B------:R1:W-:Y:S01]  /*4d60*/  LDGSTS.E [R252+0xfc00], desc[UR26][R32.64], !P0 ;  /* 0x0fc0000020fc7fae */ /* 0x0003e2000c1a101a */
[----:B------:R-:W-:Y:S01]  /*4d70*/  ISETP.GT.AND P2, PT, R29, 0x7f, PT ;  /* 0x0000007f1d00780c */ /* 0x000fe20003f44270 */
[----:B------:R-:W-:Y:S01]  /*4d80*/  IMAD.MOV.U32 R244, RZ, RZ, R248 ;  /* 0x000000fffff47224 */ /* 0x000fe200078e00f8 */
[----:B------:R-:W-:Y:S01]  /*4d90*/  LOP3.LUT R29, R2, 0x60, RZ, 0x3c, !PT ;  /* 0x00000060021d7812 */ /* 0x000fe200078e3cff */
[----:B------:R2:W-:Y:S01]  /*4da0*/  STL.64 [R1+0x130], R30 ;  /* 0x0001301e01007387 */ /* 0x0005e20000100a00 */
[----:B------:R-:W-:Y:S01]  /*4db0*/  IMAD.MOV.U32 R245, RZ, RZ, R249 ;  /* 0x000000fffff57224 */ /* 0x000fe200078e00f9 */
[----:B------:R-:W-:Y:S01]  /*4dc0*/  IADD3 R0, PT, PT, R243, -0x44, RZ ;  /* 0xffffffbcf3007810 */ /* 0x000fe20007ffe0ff */
[----:B------:R-:W-:Y:S01]  /*4dd0*/  IMAD.SHL.U32 R134, R22, 0x40, RZ ;  /* 0x0000004016867824 */ /* 0x000fe200078e00ff */
[----:B------:R2:W-:Y:S01]  /*4de0*/  LDGSTS.E [R252+0xfe00], desc[UR26][R30.64], !P0 ;  /* 0x0fe000001efc7fae */ /* 0x0005e2000c1a101a */
[----:B------:R-:W-:Y:S01]  /*4df0*/  ISETP.GE.U32.AND P0, PT, R135, 0x7fffff7e, PT ;  /* 0x7fffff7e8700780c */ /* 0x000fe20003f06070 */
[----:B------:R-:W-:-:S02]  /*4e00*/  VIADD R135, R29, UR9 ;  /* 0x000000091d877c36 */ /* 0x000fc40008000000 */
[----:B-1----:R-:W-:Y:S01]  /*4e10*/  IMAD.MOV.U32 R32, RZ, RZ, R246 ;  /* 0x000000ffff207224 */ /* 0x002fe200078e00f6 */
[----:B------:R-:W-:Y:S01]  /*4e20*/  MOV R33, R247 ;  /* 0x000000f700217202 */ /* 0x000fe20000000f00 */
[----:B------:R-:W0:Y:S01]  /*4e30*/  LDGDEPBAR ;  /* 0x00000000000079af */ /* 0x000e220000000000 */
[----:B------:R-:W-:Y:S01]  /*4e40*/  VIADD R3, R243, 0xffffffbb ;  /* 0xffffffbbf3037836 */ /* 0x000fe20000000000 */
[C---:B--2---:R-:W-:Y:S02]  /*4e50*/  LOP3.LUT R31, R2.reuse, 0x20, RZ, 0x3c, !PT ;  /* 0x00000020021f7812 */ /* 0x044fe400078e3cff */
[C---:B------:R-:W-:Y:S01]  /*4e60*/  LOP3.LUT R30, R2.reuse, 0x40, RZ, 0x3c, !PT ;  /* 0x00000040021e7812 */ /* 0x040fe200078e3cff */
[----:B------:R-:W-:Y:S02]  /*4e70*/  VIADD R2, R2, UR9 ;  /* 0x0000000902027c36 */ /* 0x000fe40008000000 */
[----:B------:R-:W-:Y:S01]  /*4e80*/  STL [R1+0x55c], R31 ;  /* 0x00055c1f01007387 */ /* 0x000fe20000100800 */
[----:B------:R-:W-:Y:S01]  /*4e90*/  VIADD R137, R31, UR9 ;  /* 0x000000091f897c36 */ /* 0x000fe20008000000 */
[----:B------:R-:W-:-:S02]  /*4ea0*/  IADD3 R136, PT, PT, R30, UR9, RZ ;  /* 0x000000091e887c10 */ /* 0x000fc4000fffe0ff */
[----:B------:R1:W-:Y:S04]  /*4eb0*/  STL [R1+0x558], R30 ;  /* 0x0005581e01007387 */ /* 0x0003e80000100800 */
[----:B------:R2:W-:Y:S04]  /*4ec0*/  STL [R1+0x554], R29 ;  /* 0x0005541d01007387 */ /* 0x0005e80000100800 */
[----:B------:R-:W4:Y:S04]  /*4ed0*/  LDL.LU.64 R248, [R1+0xe0] ;  /* 0x0000e00001f87983 */ /* 0x000f280000300a00 */
[----:B-1----:R-:W5:Y:S04]  /*4ee0*/  LDL.LU.64 R30, [R1+0xc0] ;  /* 0x0000c000011e7983 */ /* 0x002f680000300a00 */
[----:B------:R-:W3:Y:S01]  /*4ef0*/  LDL.LU.64 R246, [R1+0xb8] ;  /* 0x0000b80001f67983 */ /* 0x000ee20000300a00 */
[----:B------:R-:W-:Y:S01]  /*4f00*/  IMAD.WIDE R26, R134, 0x4, R26 ;  /* 0x00000004861a7825 */ /* 0x000fe200078e021a */
[----:B------:R-:W-:-:S02]  /*4f10*/  IADD3 R22, PT, PT, R243, -0x46, RZ ;  /* 0xffffffbaf3167810 */ /* 0x000fc40007ffe0ff */
[----:B------:R-:W-:Y:S01]  /*4f20*/  LDGSTS.E [R2+0x20000], desc[UR26][R202.64], P4 ;  /* 0x20000000ca027fae */ /* 0x000fe2000a1a101a */
[----:B------:R-:W-:-:S03]  /*4f30*/  IMAD.WIDE R36, R134, 0x4, R244 ;  /* 0x0000000486247825 */ /* 0x000fc600078e02f4 */
[----:B------:R-:W-:Y:S04]  /*4f40*/  LDGSTS.E [R2+0x20400], desc[UR26][R206.64], P4 ;  /* 0x20400000ce027fae */ /* 0x000fe8000a1a101a */
        /* <DEDUP_REMOVED lines=29> */
[----:B------:R-:W-:Y:S01]  /*5120*/  LDGSTS.E [R135+0x21f00], desc[UR26][R20.64], P4 ;  /* 0x21f0000014877fae */ /* 0x000fe2000a1a101a */
[----:B------:R-:W-:Y:S01]  /*5130*/  ISETP.GE.U32.AND P4, PT, R0, 0x7fffff7d, PT ;  /* 0x7fffff7d0000780c */ /* 0x000fe20003f86070 */
[----:B------:R-:W-:Y:S01]  /*5140*/  IMAD.WIDE R24, R134, 0x4, R24 ;  /* 0x0000000486187825 */ /* 0x000fe200078e0218 */
[----:B------:R-:W-:Y:S01]  /*5150*/  SEL R0, R28, RZ, P2 ;  /* 0x000000ff1c007207 */ /* 0x000fe20001000000 */
[----:B------:R-:W0:Y:S01]  /*5160*/  LDGDEPBAR ;  /* 0x00000000000079af */ /* 0x000e220000000000 */
[----:B------:R-:W-:Y:S01]  /*5170*/  BAR.SYNC.DEFER_BLOCKING 0x0 ;  /* 0x0000000000007b1d */ /* 0x000fe20000010000 */
[----:B------:R-:W-:Y:S01]  /*5180*/  ISETP.GE.U32.AND P2, PT, R3, 0x7fffff7c, PT ;  /* 0x7fffff7c0300780c */ /* 0x000fe20003f46070 */
[----:B------:R-:W-:-:S04]  /*5190*/  VIADD R3, R243, 0xffffffb9 ;  /* 0xffffffb9f3037836 */ /* 0x000fc80000000000 */
[----:B------:R-:W-:Y:S04]  /*51a0*/  STL [R1], R2 ;  /* 0x0000000201007387 */ /* 0x000fe80000100800 */
[----:B--2---:R-:W2:Y:S04]  /*51b0*/  LDL.LU.64 R28, [R1+0xb0] ;  /* 0x0000b000011c7983 */ /* 0x004ea80000300a00 */
[----:B------:R-:W2:Y:S04]  /*51c0*/  LDL.LU.64 R240, [R1+0xa8] ;  /* 0x0000a80001f07983 */ /* 0x000ea80000300a00 */
[----:B------:R1:W-:Y:S04]  /*51d0*/  STL.64 [R1+0x2c0], R26 ;  /* 0x0002c01a01007387 */ /* 0x0003e80000100a00 */
[----:B------:R-:W-:Y:S04]  /*51e0*/  STL.64 [R1+0x2c8], R36 ;  /* 0x0002c82401007387 */ /* 0x000fe80000100a00 */
[----:B------:R-:W2:Y:S04]  /*51f0*/  LDL.LU.64 R242, [R1+0xa0] ;  /* 0x0000a00001f27983 */ /* 0x000ea80000300a00 */
[----:B------:R1:W-:Y:S04]  /*5200*/  STL.64 [R1+0x2a8], R24 ;  /* 0x0002a81801007387 */ /* 0x0003e80000100a00 */
[----:B------:R-:W-:Y:S01]  /*5210*/  @!PT LDS RZ, [RZ] ;  /* 0x00000000fffff984 */ /* 0x000fe20000000800 */
[----:B------:R-:W-:Y:S01]  /*5220*/  @!PT LDS RZ, [RZ] ;  /* 0x00000000fffff984 */ /* 0x000fe20000000800 */
[----:B------:R-:W-:Y:S01]  /*5230*/  @!PT LDS RZ, [RZ] ;  /* 0x00000000fffff984 */ /* 0x000fe20000000800 */
[----:B------:R1:W-:Y:S04]  /*5240*/  LDGSTS.E [R252+0x10000], desc[UR26][R26.64], !P6 ;  /* 0x100000001afc7fae */ /* 0x0003e8000f1a101a */
[----:B------:R-:W2:Y:S04]  /*5250*/  LDL.LU.64 R244, [R1+0x98] ;  /* 0x0000980001f47983 */ /* 0x000ea80000300a00 */
[----:B------:R1:W-:Y:S04]  /*5260*/  LDGSTS.E [R252+0x10200], desc[UR26][R24.64], !P6 ;  /* 0x1020000018fc7fae */ /* 0x0003e8000f1a101a */
[----:B------:R-:W-:Y:S01]  /*5270*/  LDGSTS.E [R252+0x10400], desc[UR26][R36.64], !P5 ;  /* 0x1040000024fc7fae */ /* 0x000fe2000e9a101a */
[----:B-1----:R-:W1:Y:S01]  /*5280*/  LDC R27, c[0x0][0x3a0] ;  /* 0x0000e800ff1b7b82 */ /* 0x002e620000000800 */
[----:B------:R-:W-:-:S04]  /*5290*/  IMAD.WIDE R24, R134, 0x4, R32 ;  /* 0x0000000486187825 */ /* 0x000fc800078e0220 */
[----:B----4-:R-:W-:-:S05]  /*52a0*/  IMAD.WIDE R34, R134, 0x4, R248 ;  /* 0x0000000486227825 */ /* 0x010fca00078e02f8 */
[----:B------:R4:W-:Y:S01]  /*52b0*/  STL.64 [R1+0x548], R34 ;  /* 0x0005482201007387 */ /* 0x0009e20000100a00 */
[----:B-----5:R-:W-:-:S03]  /*52c0*/  IMAD.WIDE R32, R134, 0x4, R30 ;  /* 0x0000000486207825 */ /* 0x020fc600078e021e */
[----:B------:R4:W-:Y:S01]  /*52d0*/  LDGSTS.E [R252+0x10600], desc[UR26][R34.64], !P5 ;  /* 0x1060000022fc7fae */ /* 0x0009e2000e9a101a */
[----:B---3--:R-:W-:-:S04]  /*52e0*/  IMAD.WIDE R30, R134, 0x4, R246 ;  /* 0x00000004861e7825 */ /* 0x008fc800078e02f6 */
[----:B----4-:R-:W-:Y:S02]  /*52f0*/  IMAD.WIDE R34, R134, 0x4, R250 ;  /* 0x0000000486227825 */ /* 0x010fe400078e02fa */
[----:B------:R-:W3:Y:S04]  /*5300*/  LDL.LU.64 R250, [R1+0x90] ;  /* 0x0000900001fa7983 */ /* 0x000ee80000300a00 */
[----:B------:R-:W4:Y:S04]  /*5310*/  LDL.LU.64 R248, [R1+0x88] ;  /* 0x0000880001f87983 */ /* 0x000f280000300a00 */
[----:B------:R-:W-:Y:S04]  /*5320*/  STL.64 [R1+0x2a0], R34 ;  /* 0x0002a02201007387 */ /* 0x000fe80000100a00 */
[----:B------:R5:W-:Y:S04]  /*5330*/  STL.64 [R1+0x540], R24 ;  /* 0x0005401801007387 */ /* 0x000be80000100a00 */
[----:B------:R1:W-:Y:S04]  /*5340*/  STL.64 [R1+0x298], R32 ;  /* 0x0002982001007387 */ /* 0x0003e80000100a00 */
[----:B------:R2:W-:Y:S04]  /*5350*/  LDGSTS.E [R252+0x10800], desc[UR26][R34.64], !P0 ;  /* 0x1080000022fc7fae */ /* 0x0005e8000c1a101a */
[----:B------:R-:W4:Y:S04]  /*5360*/  LDL.LU.64 R246, [R1+0x80] ;  /* 0x0000800001f67983 */ /* 0x000f280000300a00 */
[----:B------:R-:W-:Y:S04]  /*5370*/  LDGSTS.E [R252+0x10a00], desc[UR26][R24.64], !P0 ;  /* 0x10a0000018fc7fae */ /* 0x000fe8000c1a101a */
[----:B------:R2:W-:Y:S01]  /*5380*/  STL.64 [R1+0x538], R30 ;  /* 0x0005381e01007387 */ /* 0x0005e20000100a00 */
[----:B------:R-:W-:-:S03]  /*5390*/  ISETP.GE.U32.AND P6, PT, R22, 0x7fffff7b, PT ;  /* 0x7fffff7b1600780c */ /* 0x000fc60003fc6070 */
[----:B------:R2:W-:Y:S04]  /*53a0*/  LDGSTS.E [R252+0x10c00], desc[UR26][R32.64], !P4 ;  /* 0x10c0000020fc7fae */ /* 0x0005e8000e1a101a */
[----:B-----5:R-:W5:Y:S01]  /*53b0*/  LDL.LU.64 R24, [R1+0x78] ;  /* 0x0000780001187983 */ /* 0x020f620000300a00 */
[----:B-1----:R-:W-:-:S03]  /*53c0*/  VIADD R22, R27, 0xffffffb8 ;  /* 0xffffffb81b167836 */ /* 0x002fc60000000000 */
[----:B------:R1:W-:Y:S01]  /*53d0*/  LDGSTS.E [R252+0x10e00], desc[UR26][R30.64], !P4 ;  /* 0x10e000001efc7fae */ /* 0x0003e2000e1a101a */
[----:B------:R-:W-:Y:S02]  /*53e0*/  ISETP.GE.U32.AND P5, PT, R3, 0x7fffff7a, PT ;  /* 0x7fffff7a0300780c */ /* 0x000fe40003fa6070 */
[----:B------:R-:W-:Y:S01]  /*53f0*/  ISETP.GE.U32.AND P0, PT, R22, 0x7fffff79, PT ;  /* 0x7fffff791600780c */ /* 0x000fe20003f06070 */
[----:B--2---:R-:W-:-:S04]  /*5400*/  IMAD.WIDE R34, R134, 0x4, R28 ;  /* 0x0000000486227825 */ /* 0x004fc800078e021c */
[C---:B------:R-:W-:Y:S01]  /*5410*/  IMAD.WIDE R32, R134.reuse, 0x4, R240 ;  /* 0x0000000486207825 */ /* 0x040fe200078e02f0 */
[----:B------:R2:W-:Y:S04]  /*5420*/  STL.64 [R1+0x240], R34 ;  /* 0x0002402201007387 */ /* 0x0005e80000100a00 */
[----:B------:R2:W-:Y:S04]  /*5430*/  STL.64 [R1+0x530], R32 ;  /* 0x0005302001007387 */ /* 0x0005e80000100a00 */
[----:B------:R-:W5:Y:S01]  /*5440*/  LDL.LU.64 R240, [R1+0x70] ;  /* 0x0000700001f07983 */ /* 0x000f620000300a00 */
[----:B-1----:R-:W-:-:S03]  /*5450*/  IMAD.WIDE R30, R134, 0x4, R242 ;  /* 0x00000004861e7825 */ /* 0x002fc600078e02f2 */
[----:B------:R-:W5:Y:S04]  /*5460*/  LDL.LU.64 R36, [R1+0x68] ;  /* 0x0000680001247983 */ /* 0x000f680000300a00 */
[----:B------:R1:W-:Y:S04]  /*5470*/  STL.64 [R1+0x238], R30 ;  /* 0x0002381e01007387 */ /* 0x0003e80000100a00 */
[----:B------:R1:W-:Y:S01]  /*5480*/  LDGSTS.E [R252+0x11000], desc[UR26][R34.64], !P2 ;  /* 0x1100000022fc7fae */ /* 0x0003e2000d1a101a */
[----:B------:R-:W-:-:S03]  /*5490*/  IMAD.WIDE R28, R134, 0x4, R244 ;  /* 0x00000004861c7825 */ /* 0x000fc600078e02f4 */
[----:B------:R1:W-:Y:S04]  /*54a0*/  LDGSTS.E [R252+0x11200], desc[UR26][R32.64], !P2 ;  /* 0x1120000020fc7fae */ /* 0x0003e8000d1a101a */
[----:B------:R1:W-:Y:S04]  /*54b0*/  STL.64 [R1+0x528], R28 ;  /* 0x0005281c01007387 */ /* 0x0003e80000100a00 */
[----:B--2---:R-:W2:Y:S04]  /*54c0*/  LDL.LU.64 R34, [R1+0x60] ;  /* 0x0000600001227983 */ /* 0x004ea80000300a00 */
[----:B------:R-:W2:Y:S04]  /*54d0*/  LDL.LU.64 R32, [R1+0x58] ;  /* 0x0000580001207983 */ /* 0x000ea80000300a00 */
[----:B------:R1:W-:Y:S04]  /*54e0*/  LDGSTS.E [R252+0x11400], desc[UR26][R30.64], !P6 ;  /* 0x114000001efc7fae */ /* 0x0003e8000f1a101a */
[----:B------:R2:W-:Y:S04]  /*54f0*/  LDGSTS.E [R252+0x11600], desc[UR26][R28.64], !P6 ;  /* 0x116000001cfc7fae */ /* 0x0005e8000f1a101a */
[----:B-1----:R-:W2:Y:S04]  /*5500*/  LDL.LU.64 R30, [R1+0x50] ;  /* 0x00005000011e7983 */ /* 0x002ea80000300a00 */
[----:B------:R-:W2:Y:S01]  /*5510*/  LDL.LU.64 R28, [R1+0x48] ;  /* 0x00004800011c7983 */ /* 0x000ea20000300a00 */
[----:B---3--:R-:W-:-:S04]  /*5520*/  IMAD.WIDE R250, R134, 0x4, R250 ;  /* 0x0000000486fa7825 */ /* 0x008fc800078e02fa */
[C---:B----4-:R-:W-:Y:S01]  /*5530*/  IMAD.WIDE R248, R134.reuse, 0x4, R248 ;  /* 0x0000000486f87825 */ /* 0x050fe200078e02f8 */
[----:B------:R-:W-:Y:S04]  /*5540*/  STL.64 [R1+0x230], R250 ;  /* 0x000230fa01007387 */ /* 0x000fe80000100a00 */
[----:B------:R-:W3:Y:S04]  /*5550*/  LDL.LU.64 R242, [R1+0x40] ;  /* 0x0000400001f27983 */ /* 0x000ee80000300a00 */
[----:B------:R-:W-:Y:S04]  /*5560*/  STL.64 [R1+0x520], R248 ;  /* 0x000520f801007387 */ /* 0x000fe80000100a00 */
[----:B------:R-:W4:Y:S04]  /*5570*/  LDL.LU.64 R244, [R1+0x38] ;  /* 0x0000380001f47983 */ /* 0x000f280000300a00 */
[----:B------:R-:W-:Y:S01]  /*5580*/  LDGSTS.E [R252+0x11800], desc[UR26][R250.64], !P5 ;  /* 0x11800000fafc7fae */ /* 0x000fe2000e9a101a */
[----:B------:R-:W-:-:S03]  /*5590*/  IMAD.WIDE R246, R134, 0x4, R246 ;  /* 0x0000000486f67825 */ /* 0x000fc600078e02f6 */
[----:B------:R-:W-:Y:S04]  /*55a0*/  LDGSTS.E [R252+0x11a00], desc[UR26][R248.64], !P5 ;  /* 0x11a00000f8fc7fae */ /* 0x000fe8000e9a101a */
[----:B------:R1:W-:Y:S04]  /*55b0*/  STL.64 [R1+0x228], R246 ;  /* 0x000228f601007387 */ /* 0x0003e80000100a00 */
[----:B------:R1:W-:Y:S01]  /*55c0*/  LDGSTS.E [R252+0x11c00], desc[UR26][R246.64], !P0 ;  /* 0x11c00000f6fc7fae */ /* 0x0003e2000c1a101a */
[----:B-----5:R-:W-:-:S05]  /*55d0*/  IMAD.WIDE R24, R134, 0x4, R24 ;  /* 0x0000000486187825 */ /* 0x020fca00078e0218 */
[----:B------:R5:W-:Y:S04]  /*55e0*/  STL.64 [R1+0x518], R24 ;  /* 0x0005181801007387 */ /* 0x000be80000100a00 */
[----:B-1----:R-:W4:Y:S04]  /*55f0*/  LDL.LU.64 R246, [R1+0x30] ;  /* 0x0000300001f67983 */ /* 0x002f280000300a00 */
[----:B------:R-:W4:Y:S04]  /*5600*/  LDL.LU.64 R248, [R1+0x28] ;  /* 0x0000280001f87983 */ /* 0x000f280000300a00 */
[----:B------:R1:W-:Y:S04]  /*5610*/  LDGSTS.E [R252+0x11e00], desc[UR26][R24.64], !P0 ;  /* 0x11e0000018fc7fae */ /* 0x0003e8000c1a101a */
[----:B------:R-:W4:Y:S04]  /*5620*/  LDL.LU.64 R250, [R1+0x20] ;  /* 0x0000200001fa7983 */ /* 0x000f280000300a00 */
[----:B-----5:R-:W1:Y:S01]  /*5630*/  LDL.LU.64 R24, [R1+0x18] ;  /* 0x0000180001187983 */ /* 0x020e620000300a00 */
[C---:B------:R-:W-:Y:S01]  /*5640*/  VIADD R3, R27.reuse, 0xffffffb7 ;  /* 0xffffffb71b037836 */ /* 0x040fe20000000000 */
[----:B------:R-:W-:-:S04]  /*5650*/  IADD3 R22, PT, PT, R27, -0x4a, RZ ;  /* 0xffffffb61b167810 */ /* 0x000fc80007ffe0ff */
[----:B------:R-:W-:Y:S01]  /*5660*/  ISETP.GE.U32.AND P4, PT, R3, 0x7fffff78, PT ;  /* 0x7fffff780300780c */ /* 0x000fe20003f86070 */
[C---:B------:R-:W-:Y:S01]  /*5670*/  VIADD R3, R27.reuse, 0xffffffb5 ;  /* 0xffffffb51b037836 */ /* 0x040fe20000000000 */
[----:B------:R-:W-:Y:S01]  /*5680*/  ISETP.GE.U32.AND P2, PT, R22, 0x7fffff77, PT ;  /* 0x7fffff771600780c */ /* 0x000fe20003f46070 */
[----:B------:R-:W-:-:S03]  /*5690*/  VIADD R22, R27, 0xffffffb4 ;  /* 0xffffffb41b167836 */ /* 0x000fc60000000000 */
[----:B------:R-:W-:Y:S01]  /*56a0*/  ISETP.GE.U32.AND P6, PT, R3, 0x7fffff76, PT ;  /* 0x7fffff760300780c */ /* 0x000fe20003fc6070 */
[C---:B------:R-:W-:Y:S01]  /*56b0*/  VIADD R3, R27.reuse, 0xffffffb3 ;  /* 0xffffffb31b037836 */ /* 0x040fe20000000000 */
[----:B------:R-:W-:Y:S02]  /*56c0*/  ISETP.GE.U32.AND P5, PT, R22, 0x7fffff75, PT ;  /* 0x7fffff751600780c */ /* 0x000fe40003fa6070 */
[----:B------:R-:W-:Y:S02]  /*56d0*/  IADD3 R22, PT, PT, R27, -0x4e, RZ ;  /* 0xffffffb21b167810 */ /* 0x000fe40007ffe0ff */
[----:B------:R-:W-:Y:S01]  /*56e0*/  ISETP.GE.U32.AND P0, PT, R3, 0x7fffff74, PT ;  /* 0x7fffff740300780c */ /* 0x000fe20003f06070 */
[----:B------:R-:W-:-:S04]  /*56f0*/  IMAD.WIDE R240, R134, 0x4, R240 ;  /* 0x0000000486f07825 */ /* 0x000fc800078e02f0 */
[C---:B------:R-:W-:Y:S01]  /*5700*/  IMAD.WIDE R36, R134.reuse, 0x4, R36 ;  /* 0x0000000486247825 */ /* 0x040fe200078e0224 */
[----:B------:R5:W-:Y:S04]  /*5710*/  STL.64 [R1+0x220], R240 ;  /* 0x000220f001007387 */ /* 0x000be80000100a00 */
[----:B------:R2:W-:Y:S04]  /*5720*/  STL.64 [R1+0x510], R36 ;  /* 0x0005102401007387 */ /* 0x0005e80000100a00 */
[----:B------:R1:W-:Y:S04]  /*5730*/  LDGSTS.E [R252+0x12000], desc[UR26][R240.64], !P4 ;  /* 0x12000000f0fc7fae */ /* 0x0003e8000e1a101a */
[----:B------:R-:W-:Y:S01]  /*5740*/  LDGSTS.E [R252+0x12200], desc[UR26][R36.64], !P4 ;  /* 0x1220000024fc7fae */ /* 0x000fe2000e1a101a */
[----:B--2---:R-:W-:-:S03]  /*5750*/  IMAD.WIDE R34, R134, 0x4, R34 ;  /* 0x0000000486227825 */ /* 0x004fc600078e0222 */
[----:B-----5:R-:W2:Y:S01]  /*5760*/  LDL.LU.64 R240, [R1+0x10] ;  /* 0x0000100001f07983 */ /* 0x020ea20000300a00 */
[----:B------:R-:W-:-:S03]  /*5770*/  IMAD.WIDE R32, R134, 0x4, R32 ;  /* 0x0000000486207825 */ /* 0x000fc600078e0220 */
[----:B------:R5:W-:Y:S04]  /*5780*/  STL.64 [R1+0x218], R34 ;  /* 0x0002182201007387 */ /* 0x000be80000100a00 */
[----:B------:R-:W2:Y:S01]  /*5790*/  LDL.LU.64 R36, [R1+0x5b0] ;  /* 0x0005b00001247983 */ /* 0x000ea20000300a00 */
[----:B------:R-:W-:-:S03]  /*57a0*/  ISETP.GE.U32.AND P4, PT, R22, 0x7fffff73, PT ;  /* 0x7fffff731600780c */ /* 0x000fc60003f86070 */
[----:B------:R5:W-:Y:S04]  /*57b0*/  STL.64 [R1+0x508], R32 ;  /* 0x0005082001007387 */ /* 0x000be80000100a00 */
[----:B------:R-:W-:Y:S01]  /*57c0*/  LDGSTS.E [R252+0x12400], desc[UR26][R34.64], !P2 ;  /* 0x1240000022fc7fae */ /* 0x000fe2000d1a101a */
[----:B------:R-:W-:-:S03]  /*57d0*/  IMAD.WIDE R30, R134, 0x4, R30 ;  /* 0x00000004861e7825 */ /* 0x000fc600078e021e */
[----:B------:R-:W-:Y:S01]  /*57e0*/  LDGSTS.E [R252+0x12600], desc[UR26][R32.64], !P2 ;  /* 0x1260000020fc7fae */ /* 0x000fe2000d1a101a */
[----:B------:R-:W-:-:S03]  /*57f0*/  IMAD.WIDE R28, R134, 0x4, R28 ;  /* 0x00000004861c7825 */ /* 0x000fc600078e021c */
[----:B------:R-:W-:Y:S04]  /*5800*/  LDGSTS.E [R252+0x12800], desc[UR26][R30.64], !P6 ;  /* 0x128000001efc7fae */ /* 0x000fe8000f1a101a */
[----:B-----5:R-:W5:Y:S04]  /*5810*/  LDL.LU.64 R34, [R1+0x5a8] ;  /* 0x0005a80001227983 */ /* 0x020f680000300a00 */
[----:B------:R-:W5:Y:S04]  /*5820*/  LDL.LU.64 R32, [R1+0x5a0] ;  /* 0x0005a00001207983 */ /* 0x000f680000300a00 */
[----:B------:R3:W-:Y:S04]  /*5830*/  STL.64 [R1+0x210], R30 ;  /* 0x0002101e01007387 */ /* 0x0007e80000100a00 */
[----:B------:R3:W-:Y:S04]  /*5840*/  STL.64 [R1+0x500], R28 ;  /* 0x0005001c01007387 */ /* 0x0007e80000100a00 */
[----:B------:R-:W-:Y:S04]  /*5850*/  LDGSTS.E [R252+0x12a00], desc[UR26][R28.64], !P6 ;  /* 0x12a000001cfc7fae */ /* 0x000fe8000f1a101a */
[----:B---3--:R-:W3:Y:S04]  /*5860*/  LDL.LU.64 R30, [R1+0x598] ;  /* 0x00059800011e7983 */ /* 0x008ee80000300a00 */
[----:B------:R-:W3:Y:S01]  /*5870*/  LDL.LU.64 R28, [R1+0x590] ;  /* 0x00059000011c7983 */ /* 0x000ee20000300a00 */
[----:B------:R-:W-:-:S04]  /*5880*/  IMAD.WIDE R242, R134, 0x4, R242 ;  /* 0x0000000486f27825 */ /* 0x000fc800078e02f2 */
[C---:B----4-:R-:W-:Y:S01]  /*5890*/  IMAD.WIDE R244, R134.reuse, 0x4, R244 ;  /* 0x0000000486f47825 */ /* 0x050fe200078e02f4 */
[----:B------:R4:W-:Y:S04]  /*58a0*/  STL.64 [R1+0x208], R242 ;  /* 0x000208f201007387 */ /* 0x0009e80000100a00 */
[----:B------:R4:W-:Y:S04]  /*58b0*/  STL.64 [R1+0x4f8], R244 ;  /* 0x0004f8f401007387 */ /* 0x0009e80000100a00 */
[----:B------:R-:W-:Y:S04]  /*58c0*/  LDGSTS.E [R252+0x12c00], desc[UR26][R242.64], !P5 ;  /* 0x12c00000f2fc7fae */ /* 0x000fe8000e9a101a */
[----:B------:R-:W-:Y:S04]  /*58d0*/  LDGSTS.E [R252+0x12e00], desc[UR26][R244.64], !P5 ;  /* 0x12e00000f4fc7fae */ /* 0x000fe8000e9a101a */
[----:B----4-:R-:W4:Y:S04]  /*58e0*/  LDL.LU.64 R242, [R1+0x588] ;  /* 0x0005880001f27983 */ /* 0x010f280000300a00 */
[----:B------:R-:W3:Y:S01]  /*58f0*/  LDL.LU.64 R244, [R1+0x580] ;  /* 0x0005800001f47983 */ /* 0x000ee20000300a00 */
[----:B------:R-:W-:-:S04]  /*5900*/  IMAD.WIDE R246, R134, 0x4, R246 ;  /* 0x0000000486f67825 */ /* 0x000fc800078e02f6 */
[C---:B------:R-:W-:Y:S01]  /*5910*/  IMAD.WIDE R248, R134.reuse, 0x4, R248 ;  /* 0x0000000486f87825 */ /* 0x040fe200078e02f8 */
[----:B------:R1:W-:Y:S04]  /*5920*/  STL.64 [R1+0x200], R246 ;  /* 0x000200f601007387 */ /* 0x0003e80000100a00 */
[----:B------:R1:W-:Y:S01]  /*5930*/  STL.64 [R1+0x4f0], R248 ;  /* 0x0004f0f801007387 */ /* 0x0003e20000100a00 */
[----:B------:R-:W-:-:S03]  /*5940*/  IMAD.WIDE R250, R134, 0x4, R250 ;  /* 0x0000000486fa7825 */ /* 0x000fc600078e02fa */
[----:B------:R-:W-:Y:S04]  /*5950*/  LDGSTS.E [R252+0x13000], desc[UR26][R246.64], !P0 ;  /* 0x13000000f6fc7fae */ /* 0x000fe8000c1a101a */
[----:B------:R-:W-:Y:S01]  /*5960*/  LDGSTS.E [R252+0x13200], desc[UR26][R248.64], !P0 ;  /* 0x13200000f8fc7fae */ /* 0x000fe2000c1a101a */
[----:B-1----:R-:W-:-:S03]  /*5970*/  IMAD.WIDE R24, R134, 0x4, R24 ;  /* 0x0000000486187825 */ /* 0x002fc600078e0218 */
[----:B------:R1:W-:Y:S04]  /*5980*/  LDGSTS.E [R252+0x13400], desc[UR26][R250.64], !P4 ;  /* 0x13400000fafc7fae */ /* 0x0003e8000e1a101a */
[----:B------:R-:W3:Y:S04]  /*5990*/  LDL.LU.64 R246, [R1+0x578] ;  /* 0x0005780001f67983 */ /* 0x000ee80000300a00 */
[----:B------:R-:W3:Y:S04]  /*59a0*/  LDL.LU.64 R248, [R1+0x570] ;  /* 0x0005700001f87983 */ /* 0x000ee80000300a00 */
[----:B------:R1:W-:Y:S04]  /*59b0*/  STL.64 [R1+0x1f8], R250 ;  /* 0x0001f8fa01007387 */ /* 0x0003e80000100a00 */
[----:B------:R-:W-:Y:S01]  /*59c0*/  STL.64 [R1+0x4e8], R24 ;  /* 0x0004e81801007387 */ /* 0x000fe20000100a00 */
[----:B------:R-:W-:-:S03]  /*59d0*/  VIADD R3, R27, 0xffffffb1 ;  /* 0xffffffb11b037836 */ /* 0x000fc60000000000 */
[----:B------:R2:W-:Y:S04]  /*59e0*/  LDGSTS.E [R252+0x13600], desc[UR26][R24.64], !P4 ;  /* 0x1360000018fc7fae */ /* 0x0005e8000e1a101a */
[----:B-1----:R-:W3:Y:S01]  /*59f0*/  LDL.LU.64 R250, [R1+0x568] ;  /* 0x0005680001fa7983 */ /* 0x002ee20000300a00 */
[----:B------:R-:W-:Y:S01]  /*5a00*/  ISETP.GE.U32.AND P2, PT, R3, 0x7fffff72, PT ;  /* 0x7fffff720300780c */ /* 0x000fe20003f46070 */
[----:B--2---:R-:W-:-:S05]  /*5a10*/  IMAD.WIDE R240, R134, 0x4, R240 ;  /* 0x0000000486f07825 */ /* 0x004fca00078e02f0 */
[----:B------:R1:W-:Y:S07]  /*5a20*/  STL.64 [R1+0x1f0], R240 ;  /* 0x0001f0f001007387 */ /* 0x0003ee0000100a00 */
[----:B------:R-:W-:Y:S01]  /*5a30*/  LDGSTS.E [R252+0x13800], desc[UR26][R240.64], !P2 ;  /* 0x13800000f0fc7fae */ /* 0x000fe2000d1a101a */
[----:B---3--:R-:W-:-:S05]  /*5a40*/  IMAD.WIDE R250, R134, 0x4, R250 ;  /* 0x0000000486fa7825 */ /* 0x008fca00078e02fa */
[----:B------:R-:W-:Y:S04]  /*5a50*/  STL.64 [R1+0x4e0], R250 ;  /* 0x0004e0fa01007387 */ /* 0x000fe80000100a00 */
[----:B-1----:R-:W2:Y:S01]  /*5a60*/  LDL.LU.64 R240, [R1+0x560] ;  /* 0x0005600001f07983 */ /* 0x002ea20000300a00 */
[C---:B------:R-:W-:Y:S02]  /*5a70*/  VIADD R22, R27.reuse, 0xffffffb0 ;  /* 0xffffffb01b167836 */ /* 0x040fe40000000000 */
[----:B------:R-:W-:Y:S01]  /*5a80*/  VIADD R3, R27, 0xffffffaf ;  /* 0xffffffaf1b037836 */ /* 0x000fe20000000000 */
[----:B------:R-:W-:Y:S02]  /*5a90*/  LDGSTS.E [R252+0x13a00], desc[UR26][R250.64], !P2 ;  /* 0x13a00000fafc7fae */ /* 0x000fe4000d1a101a */
[----:B------:R-:W-:-:S02]  /*5aa0*/  ISETP.GE.U32.AND P6, PT, R22, 0x7fffff71, PT ;  /* 0x7fffff711600780c */ /* 0x000fc40003fc6070 */
[----:B------:R-:W-:Y:S01]  /*5ab0*/  ISETP.GE.U32.AND P5, PT, R3, 0x7fffff70, PT ;  /* 0x7fffff700300780c */ /* 0x000fe20003fa6070 */
[C---:B------:R-:W-:Y:S01]  /*5ac0*/  VIADD R3, R27.reuse, 0xffffffad ;  /* 0xffffffad1b037836 */ /* 0x040fe20000000000 */
[----:B------:R-:W-:Y:S01]  /*5ad0*/  IADD3 R22, PT, PT, R27, -0x52, RZ ;  /* 0xffffffae1b167810 */ /* 0x000fe20007ffe0ff */
[----:B------:R-:W-:-:S03]  /*5ae0*/  IMAD.WIDE R248, R134, 0x4, R248 ;  /* 0x0000000486f87825 */ /* 0x000fc600078e02f8 */
[----:B------:R-:W-:Y:S01]  /*5af0*/  ISETP.GE.U32.AND P0, PT, R22, 0x7fffff6f, PT ;  /* 0x7fffff6f1600780c */ /* 0x000fe20003f06070 */
[----:B------:R-:W-:Y:S01]  /*5b00*/  VIADD R22, R27, 0xffffffac ;  /* 0xffffffac1b167836 */ /* 0x000fe20000000000 */
[----:B------:R-:W-:Y:S01]  /*5b10*/  ISETP.GE.U32.AND P4, PT, R3, 0x7fffff6e, PT ;  /* 0x7fffff6e0300780c */ /* 0x000fe20003f86070 */
[----:B------:R-:W-:Y:S01]  /*5b20*/  IMAD.WIDE R24, R134, 0x4, R246 ;  /* 0x0000000486187825 */ /* 0x000fe200078e02f6 */
[----:B------:R-:W-:Y:S03]  /*5b30*/  STL.64 [R1+0x1e8], R248 ;  /* 0x0001e8f801007387 */ /* 0x000fe60000100a00 */
[C---:B------:R-:W-:Y:S01]  /*5b40*/  VIADD R3, R27.reuse, 0xffffffab ;  /* 0xffffffab1b037836 */ /* 0x040fe20000000000 */
[----:B------:R-:W-:Y:S01]  /*5b50*/  ISETP.GE.U32.AND P2, PT, R22, 0x7fffff6d, PT ;  /* 0x7fffff6d1600780c */ /* 0x000fe20003f46070 */
[----:B------:R-:W-:Y:S01]  /*5b60*/  IMAD.WIDE R244, R134, 0x4, R244 ;  /* 0x0000000486f47825 */ /* 0x000fe200078e02f4 */
[----:B------:R-:W-:Y:S01]  /*5b70*/  LDGSTS.E [R252+0x13c00], desc[UR26][R248.64], !P6 ;  /* 0x13c00000f8fc7fae */ /* 0x000fe2000f1a101a */
[----:B------:R-:W-:-:S02]  /*5b80*/  IADD3 R22, PT, PT, R27, -0x56, RZ ;  /* 0xffffffaa1b167810 */ /* 0x000fc40007ffe0ff */
[C---:B----4-:R-:W-:Y:S01]  /*5b90*/  IMAD.WIDE R242, R134.reuse, 0x4, R242 ;  /* 0x0000000486f27825 */ /* 0x050fe200078e02f2 */
[----:B------:R1:W-:Y:S04]  /*5ba0*/  STL.64 [R1+0x4d8], R24 ;  /* 0x0004d81801007387 */ /* 0x0003e80000100a00 */
[----:B------:R1:W-:Y:S01]  /*5bb0*/  LDGSTS.E [R252+0x13e00], desc[UR26][R24.64], !P6 ;  /* 0x13e0000018fc7fae */ /* 0x0003e2000f1a101a */
[----:B------:R-:W-:Y:S01]  /*5bc0*/  ISETP.GE.U32.AND P6, PT, R3, 0x7fffff6c, PT ;  /* 0x7fffff6c0300780c */ /* 0x000fe20003fc6070 */
[----:B------:R-:W-:Y:S02]  /*5bd0*/  VIADD R3, R27, 0xffffffa9 ;  /* 0xffffffa91b037836 */ /* 0x000fe40000000000 */
[----:B------:R-:W-:Y:S01]  /*5be0*/  LDGSTS.E [R252+0x14000], desc[UR26][R244.64], !P5 ;  /* 0x14000000f4fc7fae */ /* 0x000fe2000e9a101a */
[----:B------:R-:W-:-:S03]  /*5bf0*/  IMAD.WIDE R30, R134, 0x4, R30 ;  /* 0x00000004861e7825 */ /* 0x000fc600078e021e */
[----:B------:R-:W-:Y:S01]  /*5c00*/  STL.64 [R1+0x1e0], R244 ;  /* 0x0001e0f401007387 */ /* 0x000fe20000100a00 */
[----:B-----5:R-:W-:-:S03]  /*5c10*/  IMAD.WIDE R32, R134, 0x4, R32 ;  /* 0x0000000486207825 */ /* 0x020fc600078e0220 */
[----:B------:R-:W-:Y:S01]  /*5c20*/  LDGSTS.E [R252+0x14200], desc[UR26][R242.64], !P5 ;  /* 0x14200000f2fc7fae */ /* 0x000fe2000e9a101a */
[----:B-1----:R-:W-:Y:S01]  /*5c30*/  IMAD.WIDE R24, R134, 0x4, R28 ;  /* 0x0000000486187825 */ /* 0x002fe200078e021c */
[----:B------:R-:W-:Y:S02]  /*5c40*/  ISETP.GE.U32.AND P5, PT, R22, 0x7fffff6b, PT ;  /* 0x7fffff6b1600780c */ /* 0x000fe40003fa6070 */
[----:B------:R-:W-:Y:S01]  /*5c50*/  STL.64 [R1+0x4d0], R242 ;  /* 0x0004d0f201007387 */ /* 0x000fe20000100a00 */
[----:B------:R-:W-:Y:S02]  /*5c60*/  VIADD R22, R27, 0xffffffa8 ;  /* 0xffffffa81b167836 */ /* 0x000fe40000000000 */
[----:B------:R-:W-:-:S04]  /*5c70*/  IMAD.WIDE R28, R134, 0x4, R34 ;  /* 0x00000004861c7825 */ /* 0x000fc800078e0222 */
[----:B--2---:R-:W-:-:S05]  /*5c80*/  IMAD.WIDE R240, R134, 0x4, R240 ;  /* 0x0000000486f07825 */ /* 0x004fca00078e02f0 */
[----:B------:R-:W-:Y:S04]  /*5c90*/  STL.64 [R1+0x1d8], R240 ;  /* 0x0001d8f001007387 */ /* 0x000fe80000100a00 */
[----:B------:R-:W-:Y:S04]  /*5ca0*/  LDGSTS.E [R252+0x14400], desc[UR26][R240.64], !P0 ;  /* 0x14400000f0fc7fae */ /* 0x000fe8000c1a101a */
[----:B------:R1:W-:Y:S04]  /*5cb0*/  STL.64 [R1+0x4c8], R24 ;  /* 0x0004c81801007387 */ /* 0x0003e80000100a00 */
[----:B------:R1:W-:Y:S01]  /*5cc0*/  LDGSTS.E [R252+0x14600], desc[UR26][R24.64], !P0 ;  /* 0x1460000018fc7fae */ /* 0x0003e2000c1a101a */
[----:B------:R-:W-:Y:S01]  /*5cd0*/  ISETP.GE.U32.AND P0, PT, R3, 0x7fffff6a, PT ;  /* 0x7fffff6a0300780c */ /* 0x000fe20003f06070 */
[----:B------:R-:W-:-:S02]  /*5ce0*/  VIADD R3, R27, 0xffffffa7 ;  /* 0xffffffa71b037836 */ /* 0x000fc40000000000 */
[----:B------:R2:W-:Y:S04]  /*5cf0*/  STL.64 [R1+0x1d0], R30 ;  /* 0x0001d01e01007387 */ /* 0x0005e80000100a00 */
[----:B------:R2:W-:Y:S01]  /*5d00*/  LDGSTS.E [R252+0x14800], desc[UR26][R30.64], !P4 ;  /* 0x148000001efc7fae */ /* 0x0005e2000e1a101a */
[----:B-1----:R-:W-:-:S03]  /*5d10*/  IMAD.WIDE R24, R134, 0x4, R36 ;  /* 0x0000000486187825 */ /* 0x002fc600078e0224 */
[----:B------:R1:W-:Y:S04]  /*5d20*/  STL.64 [R1+0x4c0], R32 ;  /* 0x0004c02001007387 */ /* 0x0003e80000100a00 */
[----:B------:R1:W-:Y:S01]  /*5d30*/  LDGSTS.E [R252+0x14a00], desc[UR26][R32.64], !P4 ;  /* 0x14a0000020fc7fae */ /* 0x0003e2000e1a101a */
[----:B------:R-:W-:Y:S01]  /*5d40*/  ISETP.GE.U32.AND P4, PT, R22, 0x7fffff69, PT ;  /* 0x7fffff691600780c */ /* 0x000fe20003f86070 */
[----:B--2---:R-:W-:Y:S02]  /*5d50*/  IMAD.WIDE R30, R134, 0x4, R40 ;  /* 0x00000004861e7825 */ /* 0x004fe400078e0228 */
[----:B------:R2:W-:Y:S01]  /*5d60*/  STL.64 [R1+0x1c8], R28 ;  /* 0x0001c81c01007387 */ /* 0x0005e20000100a00 */
[----:B------:R-:W-:-:S03]  /*5d70*/  IADD3 R22, PT, PT, R27, -0x5a, RZ ;  /* 0xffffffa61b167810 */ /* 0x000fc60007ffe0ff */
[----:B------:R2:W-:Y:S01]  /*5d80*/  LDGSTS.E [R252+0x14c00], desc[UR26][R28.64], !P2 ;  /* 0x14c000001cfc7fae */ /* 0x0005e2000d1a101a */
[----:B-1----:R-:W-:-:S03]  /*5d90*/  IMAD.WIDE R32, R134, 0x4, R38 ;  /* 0x0000000486207825 */ /* 0x002fc600078e0226 */
[----:B------:R1:W-:Y:S04]  /*5da0*/  STL.64 [R1+0x4b8], R24 ;  /* 0x0004b81801007387 */ /* 0x0003e80000100a00 */
[----:B------:R1:W-:Y:S01]  /*5db0*/  LDGSTS.E [R252+0x14e00], desc[UR26][R24.64], !P2 ;  /* 0x14e0000018fc7fae */ /* 0x0003e2000d1a101a */
[----:B------:R-:W-:Y:S01]  /*5dc0*/  ISETP.GE.U32.AND P2, PT, R3, 0x7fffff68, PT ;  /* 0x7fffff680300780c */ /* 0x000fe20003f46070 */
[----:B--2---:R-:W-:Y:S02]  /*5dd0*/  IMAD.WIDE R28, R134, 0x4, R42 ;  /* 0x00000004861c7825 */ /* 0x004fe400078e022a */
[----:B------:R2:W-:Y:S02]  /*5de0*/  STL.64 [R1+0x1c0], R32 ;  /* 0x0001c02001007387 */ /* 0x0005e40000100a00 */
[----:B------:R-:W-:-:S02]  /*5df0*/  VIADD R3, R27, 0xffffffa5 ;  /* 0xffffffa51b037836 */ /* 0x000fc40000000000 */
        /* <DEDUP_REMOVED lines=125> */
[C---:B--2---:R-:W-:Y:S02]  /*65d0*/  IMAD.WIDE R28, R134.reuse, 0x4, R106 ;  /* 0x00000004861c7825 */ /* 0x044fe400078e026a */
[----:B------:R2:W-:Y:S04]  /*65e0*/  LDGSTS.E [R252+0x19000], desc[UR26][R32.64], !P5 ;  /* 0x1900000020fc7fae */ /* 0x0005e8000e9a101a */
[----:B------:R2:W-:Y:S01]  /*65f0*/  STL.64 [R1+0xe0], R32 ;  /* 0x0000e02001007387 */ /* 0x0005e20000100a00 */
[----:B-1----:R-:W-:-:S03]  /*6600*/  IMAD.WIDE R24, R134, 0x4, R108 ;  /* 0x0000000486187825 */ /* 0x002fc600078e026c */
[----:B------:R1:W-:Y:S01]  /*6610*/  LDGSTS.E [R252+0x19200], desc[UR26][R30.64], !P5 ;  /* 0x192000001efc7fae */ /* 0x0003e2000e9a101a */
[----:B------:R-:W-:-:S03]  /*6620*/  ISETP.GE.U32.AND P5, PT, R22, 0x7fffff57, PT ;  /* 0x7fffff571600780c */ /* 0x000fc60003fa6070 */
[----:B------:R1:W-:Y:S01]  /*6630*/  STL.64 [R1+0x418], R30 ;  /* 0x0004181e01007387 */ /* 0x0003e20000100a00 */
[----:B--2---:R-:W-:-:S03]  /*6640*/  IMAD.WIDE R32, R134, 0x4, R110 ;  /* 0x0000000486207825 */ /* 0x004fc600078e026e */
[----:B------:R2:W-:Y:S04]  /*6650*/  STL.64 [R1+0xd8], R28 ;  /* 0x0000d81c01007387 */ /* 0x0005e80000100a00 */
[----:B------:R2:W-:Y:S01]  /*6660*/  LDGSTS.E [R252+0x19400], desc[UR26][R28.64], !P0 ;  /* 0x194000001cfc7fae */ /* 0x0005e2000c1a101a */
[----:B-1----:R-:W-:-:S03]  /*6670*/  IMAD.WIDE R30, R134, 0x4, R112 ;  /* 0x00000004861e7825 */ /* 0x002fc600078e0270 */
[----:B------:R1:W-:Y:S04]  /*6680*/  STL.64 [R1+0x410], R24 ;  /* 0x0004101801007387 */ /* 0x0003e80000100a00 */
[----:B------:R1:W-:Y:S01]  /*6690*/  LDGSTS.E [R252+0x19600], desc[UR26][R24.64], !P0 ;  /* 0x1960000018fc7fae */ /* 0x0003e2000c1a101a */
        /* <DEDUP_REMOVED lines=13> */
[----:B------:R-:W-:Y:S04]  /*6770*/  STL.64 [R1+0xb8], R32 ;  /* 0x0000b82001007387 */ /* 0x000fe80000100a00 */
[----:B------:R-:W-:Y:S01]  /*6780*/  LDGSTS.E [R252+0x1a000], desc[UR26][R32.64], !P6 ;  /* 0x1a00000020fc7fae */ /* 0x000fe2000f1a101a */
[----:B-1----:R-:W-:-:S03]  /*6790*/  IMAD.WIDE R24, R134, 0x4, R124 ;  /* 0x0000000486187825 */ /* 0x002fc600078e027c */
[----:B------:R-:W-:Y:S04]  /*67a0*/  STL.64 [R1+0x3e8], R30 ;  /* 0x0003e81e01007387 */ /* 0x000fe80000100a00 */
[----:B------:R-:W-:Y:S01]  /*67b0*/  LDGSTS.E [R252+0x1a200], desc[UR26][R30.64], !P6 ;  /* 0x1a2000001efc7fae */ /* 0x000fe2000f1a101a */
[----:B------:R-:W-:-:S03]  /*67c0*/  VIADD R3, R27, 0xffffff95 ;  /* 0xffffff951b037836 */ /* 0x000fc60000000000 */
[----:B------:R-:W-:Y:S04]  /*67d0*/  STL.64 [R1+0xb0], R28 ;  /* 0x0000b01c01007387 */ /* 0x000fe80000100a00 */
[----:B------:R-:W-:Y:S04]  /*67e0*/  LDGSTS.E [R252+0x1a400], desc[UR26][R28.64], !P5 ;  /* 0x1a4000001cfc7fae */ /* 0x000fe8000e9a101a */
[----:B------:R1:W-:Y:S04]  /*67f0*/  STL.64 [R1+0x3e0], R24 ;  /* 0x0003e01801007387 */ /* 0x0003e80000100a00 */
[----:B------:R1:W-:Y:S01]  /*6800*/  LDGSTS.E [R252+0x1a600], desc[UR26][R24.64], !P5 ;  /* 0x1a60000018fc7fae */ /* 0x0003e2000e9a101a */
[----:B------:R-:W-:Y:S01]  /*6810*/  ISETP.GE.U32.AND P0, PT, R3, 0x7fffff56, PT ;  /* 0x7fffff560300780c */ /* 0x000fe20003f06070 */
[----:B------:R-:W-:-:S02]  /*6820*/  VIADD R22, R27, 0xffffff94 ;  /* 0xffffff941b167836 */ /* 0x000fc40000000000 */
[----:B------:R-:W-:Y:S02]  /*6830*/  VIADD R3, R27, 0xffffff93 ;  /* 0xffffff931b037836 */ /* 0x000fe40000000000 */
[----:B-1----:R-:W-:Y:S02]  /*6840*/  IMAD.WIDE R24, R134, 0x4, R132 ;  /* 0x0000000486187825 */ /* 0x002fe400078e0284 */
[----:B------:R-:W1:Y:S01]  /*6850*/  LDC R133, c[0x0][0x3a0] ;  /* 0x0000e800ff857b82 */ /* 0x000e620000000800 */
[----:B------:R-:W-:Y:S02]  /*6860*/  ISETP.GE.U32.AND P4, PT, R22, 0x7fffff55, PT ;  /* 0x7fffff551600780c */ /* 0x000fe40003f86070 */
[----:B------:R-:W-:Y:S01]  /*6870*/  ISETP.GE.U32.AND P2, PT, R3, 0x7fffff54, PT ;  /* 0x7fffff540300780c */ /* 0x000fe20003f46070 */
[C---:B------:R-:W-:Y:S01]  /*6880*/  VIADD R3, R27.reuse, 0xffffff91 ;  /* 0xffffff911b037836 */ /* 0x040fe20000000000 */
[----:B------:R-:W-:Y:S01]  /*6890*/  IADD3 R22, PT, PT, R27, -0x6e, RZ ;  /* 0xffffff921b167810 */ /* 0x000fe20007ffe0ff */
[----:B------:R-:W-:-:S03]  /*68a0*/  IMAD.WIDE R30, R134, 0x4, R126 ;  /* 0x00000004861e7825 */ /* 0x000fc600078e027e */
[----:B------:R-:W-:Y:S01]  /*68b0*/  ISETP.GE.U32.AND P6, PT, R22, 0x7fffff53, PT ;  /* 0x7fffff531600780c */ /* 0x000fe20003fc6070 */
[C---:B------:R-:W-:Y:S01]  /*68c0*/  IMAD.WIDE R28, R134.reuse, 0x4, R128 ;  /* 0x00000004861c7825 */ /* 0x040fe200078e0280 */
[----:B------:R-:W-:Y:S01]  /*68d0*/  ISETP.GE.U32.AND P5, PT, R3, 0x7fffff52, PT ;  /* 0x7fffff520300780c */ /* 0x000fe20003fa6070 */
[----:B------:R2:W-:Y:S02]  /*68e0*/  LDGSTS.E [R252+0x1a800], desc[UR26][R30.64], !P0 ;  /* 0x1a8000001efc7fae */ /* 0x0005e4000c1a101a */
[C---:B------:R-:W-:Y:S02]  /*68f0*/  VIADD R22, R27.reuse, 0xffffff90 ;  /* 0xffffff901b167836 */ /* 0x040fe40000000000 */
[----:B------:R-:W-:Y:S01]  /*6900*/  VIADD R3, R27, 0xffffff8f ;  /* 0xffffff8f1b037836 */ /* 0x000fe20000000000 */
[----:B------:R2:W-:Y:S01]  /*6910*/  STL.64 [R1+0xa8], R30 ;  /* 0x0000a81e01007387 */ /* 0x0005e20000100a00 */
[----:B------:R-:W-:-:S03]  /*6920*/  IMAD.WIDE R26, R134, 0x4, R130 ;  /* 0x00000004861a7825 */ /* 0x000fc600078e0282 */
[----:B------:R3:W-:Y:S04]  /*6930*/  STL.64 [R1+0x3d8], R28 ;  /* 0x0003d81c01007387 */ /* 0x0007e80000100a00 */
[----:B------:R3:W-:Y:S01]  /*6940*/  LDGSTS.E [R252+0x1aa00], desc[UR26][R28.64], !P0 ;  /* 0x1aa000001cfc7fae */ /* 0x0007e2000c1a101a */
[----:B------:R-:W-:Y:S01]  /*6950*/  ISETP.GE.U32.AND P0, PT, R22, 0x7fffff51, PT ;  /* 0x7fffff511600780c */ /* 0x000fe20003f06070 */
[----:B--2---:R-:W-:Y:S02]  /*6960*/  IMAD.WIDE R30, R134, 0x4, R144 ;  /* 0x00000004861e7825 */ /* 0x004fe400078e0290 */
[----:B------:R2:W-:Y:S01]  /*6970*/  STL.64 [R1+0xa0], R26 ;  /* 0x0000a01a01007387 */ /* 0x0005e20000100a00 */
[----:B-1----:R-:W-:-:S03]  /*6980*/  IADD3 R22, PT, PT, R133, -0x72, RZ ;  /* 0xffffff8e85167810 */ /* 0x002fc60007ffe0ff */
[----:B------:R2:W-:Y:S01]  /*6990*/  LDGSTS.E [R252+0x1ac00], desc[UR26][R26.64], !P4 ;  /* 0x1ac000001afc7fae */ /* 0x0005e2000e1a101a */
[----:B---3--:R-:W-:-:S03]  /*69a0*/  IMAD.WIDE R28, R134, 0x4, R148 ;  /* 0x00000004861c7825 */ /* 0x008fc600078e0294 */
        /* <DEDUP_REMOVED lines=11> */
[----:B------:R-:W-:Y:S02]  /*6a60*/  VIADD R22, R133, 0xffffff8c ;  /* 0xffffff8c85167836 */ /* 0x000fe40000000000 */
[C---:B--2---:R-:W-:Y:S01]  /*6a70*/  IMAD.WIDE R30, R134.reuse, 0x4, R154 ;  /* 0x00000004861e7825 */ /* 0x044fe200078e029a */
[----:B------:R2:W-:Y:S04]  /*6a80*/  STL.64 [R1+0x90], R26 ;  /* 0x0000901a01007387 */ /* 0x0005e80000100a00 */
        /* <DEDUP_REMOVED lines=10> */
[----:B------:R-:W-:Y:S01]  /*6b30*/  ISETP.GE.U32.AND P5, PT, R22, 0x7fffff4d, PT ;  /* 0x7fffff4d1600780c */ /* 0x000fe20003fa6070 */
[----:B------:R-:W-:Y:S02]  /*6b40*/  VIADD R3, R133, 0xffffff8b ;  /* 0xffffff8b85037836 */ /* 0x000fe40000000000 */
[----:B------:R1:W-:Y:S01]  /*6b50*/  STL.64 [R1+0x3a0], R28 ;  /* 0x0003a01c01007387 */ /* 0x0003e20000100a00 */
[----:B--2---:R-:W-:-:S03]  /*6b60*/  IMAD.WIDE R30, R134, 0x4, R162 ;  /* 0x00000004861e7825 */ /* 0x004fc600078e02a2 */
[----:B------:R2:W-:Y:S01]  /*6b70*/  STL.64 [R1+0x80], R26 ;  /* 0x0000801a01007387 */ /* 0x0005e20000100a00 */
[----:B------:R-:W-:-:S03]  /*6b80*/  IADD3 R22, PT, PT, R133, -0x76, RZ ;  /* 0xffffff8a85167810 */ /* 0x000fc60007ffe0ff */
[----:B------:R2:W-:Y:S01]  /*6b90*/  LDGSTS.E [R252+0x1bc00], desc[UR26][R26.64], !P0 ;  /* 0x1bc000001afc7fae */ /* 0x0005e2000c1a101a */
[----:B-1----:R-:W-:-:S03]  /*6ba0*/  IMAD.WIDE R28, R134, 0x4, R164 ;  /* 0x00000004861c7825 */ /* 0x002fc600078e02a4 */
[----:B------:R1:W-:Y:S04]  /*6bb0*/  STL.64 [R1+0x388], R24 ;  /* 0x0003881801007387 */ /* 0x0003e80000100a00 */
[----:B------:R1:W-:Y:S01]  /*6bc0*/  LDGSTS.E [R252+0x1be00], desc[UR26][R24.64], !P0 ;  /* 0x1be0000018fc7fae */ /* 0x0003e2000c1a101a */
[----:B--2---:R-:W-:-:S03]  /*6bd0*/  IMAD.WIDE R26, R134, 0x4, R166 ;  /* 0x00000004861a7825 */ /* 0x004fc600078e02a6 */
[----:B------:R2:W-:Y:S01]  /*6be0*/  STL.64 [R1+0x78], R30 ;  /* 0x0000781e01007387 */ /* 0x0005e20000100a00 */
[----:B------:R-:W-:-:S03]  /*6bf0*/  ISETP.GE.U32.AND P0, PT, R3, 0x7fffff4c, PT ;  /* 0x7fffff4c0300780c */ /* 0x000fc60003f06070 */
[----:B------:R2:W-:Y:S01]  /*6c00*/  LDGSTS.E [R252+0x1c000], desc[UR26][R30.64], !P4 ;  /* 0x1c0000001efc7fae */ /* 0x0005e2000e1a101a */
[----:B-1----:R-:W-:-:S03]  /*6c10*/  IMAD.WIDE R24, R134, 0x4, R168 ;  /* 0x0000000486187825 */ /* 0x002fc600078e02a8 */
[----:B------:R1:W-:Y:S04]  /*6c20*/  STL.64 [R1+0x378], R28 ;  /* 0x0003781c01007387 */ /* 0x0003e80000100a00 */
[----:B------:R1:W-:Y:S01]  /*6c30*/  LDGSTS.E [R252+0x1c200], desc[UR26][R28.64], !P4 ;  /* 0x1c2000001cfc7fae */ /* 0x0003e2000e1a101a */
[----:B------:R-:W-:Y:S01]  /*6c40*/  ISETP.GE.U32.AND P4, PT, R22, 0x7fffff4b, PT ;  /* 0x7fffff4b1600780c */ /* 0x000fe20003f86070 */
[C---:B--2---:R-:W-:Y:S02]  /*6c50*/  IMAD.WIDE R30, R134.reuse, 0x4, R170 ;  /* 0x00000004861e7825 */ /* 0x044fe400078e02aa */
        /* <DEDUP_REMOVED lines=19> */
[----:B------:R-:W-:Y:S01]  /*6d90*/  STL.64 [R1+0x338], R28 ;  /* 0x0003381c01007387 */ /* 0x000fe20000100a00 */
[----:B-1----:R-:W-:-:S03]  /*6da0*/  IMAD.WIDE R24, R134, 0x4, R184 ;  /* 0x0000000486187825 */ /* 0x002fc600078e02b8 */
[----:B------:R1:W-:Y:S04]  /*6db0*/  LDGSTS.E [R252+0x1d000], desc[UR26][R30.64], !P0 ;  /* 0x1d0000001efc7fae */ /* 0x0003e8000c1a101a */
[----:B------:R2:W-:Y:S04]  /*6dc0*/  STL.64 [R1+0x50], R26 ;  /* 0x0000501a01007387 */ /* 0x0005e80000100a00 */
[----:B------:R3:W-:Y:S04]  /*6dd0*/  LDGSTS.E [R252+0x1d200], desc[UR26][R28.64], !P0 ;  /* 0x1d2000001cfc7fae */ /* 0x0007e8000c1a101a */
[----:B------:R4:W-:Y:S04]  /*6de0*/  STL.64 [R1+0x330], R24 ;  /* 0x0003301801007387 */ /* 0x0009e80000100a00 */
[----:B------:R-:W-:Y:S04]  /*6df0*/  LDGSTS.E [R252+0x1d400], desc[UR26][R26.64], !P4 ;  /* 0x1d4000001afc7fae */ /* 0x000fe8000e1a101a */
[----:B------:R-:W5:Y:S04]  /*6e00*/  LDL.LU.64 R248, [R1+0x108] ;  /* 0x0001080001f87983 */ /* 0x000f680000300a00 */
[----:B------:R-:W-:Y:S04]  /*6e10*/  LDGSTS.E [R252+0x1d600], desc[UR26][R24.64], !P4 ;  /* 0x1d60000018fc7fae */ /* 0x000fe8000e1a101a */
[----:B--2---:R-:W2:Y:S04]  /*6e20*/  LDL.LU.64 R26, [R1+0x100] ;  /* 0x00010000011a7983 */ /* 0x004ea80000300a00 */
[----:B----4-:R-:W4:Y:S04]  /*6e30*/  LDL.LU.64 R24, [R1+0xf8] ;  /* 0x0000f80001187983 */ /* 0x010f280000300a00 */
[----:B------:R-:W4:Y:S01]  /*6e40*/  LDL.LU.64 R250, [R1+0xf0] ;  /* 0x0000f00001fa7983 */ /* 0x000f220000300a00 */
[----:B------:R-:W-:-:S02]  /*6e50*/  VIADD R3, R133, 0xffffff89 ;  /* 0xffffff8985037836 */ /* 0x000fc40000000000 */
[----:B------:R-:W-:-:S03]  /*6e60*/  VIADD R22, R133, 0xffffff88 ;  /* 0xffffff8885167836 */ /* 0x000fc60000000000 */
[----:B------:R-:W-:Y:S01]  /*6e70*/  ISETP.GE.U32.AND P2, PT, R3, 0x7fffff4a, PT ;  /* 0x7fffff4a0300780c */ /* 0x000fe20003f46070 */
[C---:B------:R-:W-:Y:S01]  /*6e80*/  VIADD R3, R133.reuse, 0xffffff87 ;  /* 0xffffff8785037836 */ /* 0x040fe20000000000 */
[----:B------:R-:W-:Y:S02]  /*6e90*/  ISETP.GE.U32.AND P6, PT, R22, 0x7fffff49, PT ;  /* 0x7fffff491600780c */ /* 0x000fe40003fc6070 */
[----:B------:R-:W-:Y:S02]  /*6ea0*/  IADD3 R22, PT, PT, R133, -0x7a, RZ ;  /* 0xffffff8685167810 */ /* 0x000fe40007ffe0ff */
[----:B------:R-:W-:Y:S01]  /*6eb0*/  ISETP.GE.U32.AND P5, PT, R3, 0x7fffff48, PT ;  /* 0x7fffff480300780c */ /* 0x000fe20003fa6070 */
[----:B------:R-:W-:Y:S01]  /*6ec0*/  IMAD.WIDE R34, R134, 0x4, R186 ;  /* 0x0000000486227825 */ /* 0x000fe200078e02ba */
[----:B------:R-:W-:-:S03]  /*6ed0*/  ISETP.GE.U32.AND P0, PT, R22, 0x7fffff47, PT ;  /* 0x7fffff471600780c */ /* 0x000fc60003f06070 */
[C---:B------:R-:W-:Y:S01]  /*6ee0*/  IMAD.WIDE R32, R134.reuse, 0x4, R188 ;  /* 0x0000000486207825 */ /* 0x040fe200078e02bc */
[----:B------:R3:W-:Y:S03]  /*6ef0*/  STL.64 [R1+0x48], R34 ;  /* 0x0000482201007387 */ /* 0x0007e60000100a00 */
[C---:B-1----:R-:W-:Y:S01]  /*6f00*/  IMAD.WIDE R30, R134.reuse, 0x4, R190 ;  /* 0x00000004861e7825 */ /* 0x042fe200078e02be */
[----:B------:R1:W-:Y:S03]  /*6f10*/  LDGSTS.E [R252+0x1d800], desc[UR26][R34.64], !P2 ;  /* 0x1d80000022fc7fae */ /* 0x0003e6000d1a101a */
[----:B---3--:R-:W-:Y:S01]  /*6f20*/  IMAD.WIDE R28, R134, 0x4, R192 ;  /* 0x00000004861c7825 */ /* 0x008fe200078e02c0 */
[----:B------:R3:W-:Y:S03]  /*6f30*/  STL.64 [R1+0x328], R32 ;  /* 0x0003282001007387 */ /* 0x0007e60000100a00 */
[C---:B------:R-:W-:Y:S01]  /*6f40*/  VIADD R3, R133.reuse, 0xffffff85 ;  /* 0xffffff8585037836 */ /* 0x040fe20000000000 */
[----:B------:R3:W-:Y:S01]  /*6f50*/  LDGSTS.E [R252+0x1da00], desc[UR26][R32.64], !P2 ;  /* 0x1da0000020fc7fae */ /* 0x0007e2000d1a101a */
[----:B------:R-:W-:-:S02]  /*6f60*/  VIADD R22, R133, 0xffffff84 ;  /* 0xffffff8485167836 */ /* 0x000fc40000000000 */
[C---:B-1----:R-:W-:Y:S01]  /*6f70*/  IMAD.WIDE R34, R134.reuse, 0x4, R194 ;  /* 0x0000000486227825 */ /* 0x042fe200078e02c2 */
[----:B------:R1:W-:Y:S04]  /*6f80*/  STL.64 [R1+0x40], R30 ;  /* 0x0000401e01007387 */ /* 0x0003e80000100a00 */
[----:B------:R1:W-:Y:S01]  /*6f90*/  LDGSTS.E [R252+0x1dc00], desc[UR26][R30.64], !P6 ;  /* 0x1dc000001efc7fae */ /* 0x0003e2000f1a101a */
[----:B---3--:R-:W-:-:S03]  /*6fa0*/  IMAD.WIDE R32, R134, 0x4, R196 ;  /* 0x0000000486207825 */ /* 0x008fc600078e02c4 */
[----:B------:R3:W-:Y:S01]  /*6fb0*/  STL.64 [R1+0x308], R28 ;  /* 0x0003081c01007387 */ /* 0x0007e20000100a00 */
[----:B------:R-:W-:-:S03]  /*6fc0*/  ISETP.GE.U32.AND P4, PT, R3, 0x7fffff46, PT ;  /* 0x7fffff460300780c */ /* 0x000fc60003f86070 */
[----:B------:R3:W-:Y:S01]  /*6fd0*/  LDGSTS.E [R252+0x1de00], desc[UR26][R28.64], !P6 ;  /* 0x1de000001cfc7fae */ /* 0x0007e2000f1a101a */
[----:B-1----:R-:W-:-:S03]  /*6fe0*/  IMAD.WIDE R30, R134, 0x4, R198 ;  /* 0x00000004861e7825 */ /* 0x002fc600078e02c6 */
[----:B------:R-:W-:Y:S01]  /*6ff0*/  STL.64 [R1+0x38], R34 ;  /* 0x0000382201007387 */ /* 0x000fe20000100a00 */
[----:B------:R-:W-:-:S03]  /*7000*/  ISETP.GE.U32.AND P2, PT, R22, 0x7fffff45, PT ;  /* 0x7fffff451600780c */ /* 0x000fc60003f46070 */
[----:B------:R-:W-:Y:S01]  /*7010*/  LDGSTS.E [R252+0x1e000], desc[UR26][R34.64], !P5 ;  /* 0x1e00000022fc7fae */ /* 0x000fe2000e9a101a */
[----:B---3--:R-:W-:-:S03]  /*7020*/  IMAD.WIDE R28, R134, 0x4, R200 ;  /* 0x00000004861c7825 */ /* 0x008fc600078e02c8 */
[----:B------:R-:W-:Y:S01]  /*7030*/  STL.64 [R1+0x300], R32 ;  /* 0x0003002001007387 */ /* 0x000fe20000100a00 */
[----:B------:R-:W-:-:S03]  /*7040*/  IADD3 R22, PT, PT, R133, -0x7e, RZ ;  /* 0xffffff8285167810 */ /* 0x000fc60007ffe0ff */
[----:B------:R-:W-:Y:S04]  /*7050*/  LDGSTS.E [R252+0x1e200], desc[UR26][R32.64], !P5 ;  /* 0x1e20000020fc7fae */ /* 0x000fe8000e9a101a */
[----:B------:R-:W-:Y:S04]  /*7060*/  STL.64 [R1+0x30], R30 ;  /* 0x0000301e01007387 */ /* 0x000fe80000100a00 */
[----:B------:R-:W-:Y:S01]  /*7070*/  LDGSTS.E [R252+0x1e400], desc[UR26][R30.64], !P0 ;  /* 0x1e4000001efc7fae */ /* 0x000fe2000c1a101a */
[----:B------:R-:W-:-:S03]  /*7080*/  ISETP.GE.U32.AND P5, PT, R22, 0x7fffff43, PT ;  /* 0x7fffff431600780c */ /* 0x000fc60003fa6070 */
[----:B------:R5:W-:Y:S01]  /*7090*/  STL.64 [R1+0x2f8], R28 ;  /* 0x0002f81c01007387 */ /* 0x000be20000100a00 */
[----:B------:R-:W-:-:S03]  /*70a0*/  IMAD.SHL.U32 R132, R23, 0x40, RZ ;  /* 0x0000004017847824 */ /* 0x000fc600078e00ff */
[----:B------:R5:W-:Y:S02]  /*70b0*/  LDGSTS.E [R252+0x1e600], desc[UR26][R28.64], !P0 ;  /* 0x1e6000001cfc7fae */ /* 0x000be4000c1a101a */
[----:B-----5:R-:W-:-:S04]  /*70c0*/  IMAD.WIDE R28, R134, 0x4, R248 ;  /* 0x00000004861c7825 */ /* 0x020fc800078e02f8 */
[C---:B--2---:R-:W-:Y:S01]  /*70d0*/  IMAD.WIDE R26, R134.reuse, 0x4, R26 ;  /* 0x00000004861a7825 */ /* 0x044fe200078e021a */
[----:B------:R1:W-:Y:S03]  /*70e0*/  STL.64 [R1+0x28], R28 ;  /* 0x0000281c01007387 */ /* 0x0003e60000100a00 */
[C---:B----4-:R-:W-:Y:S01]  /*70f0*/  IMAD.WIDE R24, R134.reuse, 0x4, R24 ;  /* 0x0000000486187825 */ /* 0x050fe200078e0218 */
[----:B------:R2:W-:Y:S03]  /*7100*/  STL.64 [R1+0x2e8], R26 ;  /* 0x0002e81a01007387 */ /* 0x0005e60000100a00 */
[----:B------:R-:W-:Y:S01]  /*7110*/  IMAD.WIDE R22, R134, 0x4, R250 ;  /* 0x0000000486167825 */ /* 0x000fe200078e02fa */
[----:B------:R3:W-:Y:S04]  /*7120*/  STL.64 [R1+0x20], R24 ;  /* 0x0000201801007387 */ /* 0x0007e80000100a00 */
[----:B------:R4:W-:Y:S04]  /*7130*/  STL.64 [R1+0x2d0], R22 ;  /* 0x0002d01601007387 */ /* 0x0009e80000100a00 */
[----:B------:R5:W-:Y:S04]  /*7140*/  LDGSTS.E [R252+0x1e800], desc[UR26][R28.64], !P4 ;  /* 0x1e8000001cfc7fae */ /* 0x000be8000e1a101a */
[----:B------:R-:W4:Y:S04]  /*7150*/  LDL.LU.64 R32, [R1+0x110] ;  /* 0x0001100001207983 */ /* 0x000f280000300a00 */
[----:B------:R2:W-:Y:S04]  /*7160*/  LDGSTS.E [R252+0x1ea00], desc[UR26][R26.64], !P4 ;  /* 0x1ea000001afc7fae */ /* 0x0005e8000e1a101a */
[----:B-1----:R-:W5:Y:S04]  /*7170*/  LDL.LU.64 R28, [R1+0x118] ;  /* 0x00011800011c7983 */ /* 0x002f680000300a00 */
[----:B------:R-:W5:Y:S04]  /*7180*/  LDL.LU.64 R250, [R1+0x120] ;  /* 0x0001200001fa7983 */ /* 0x000f680000300a00 */
[----:B------:R-:W5:Y:S04]  /*7190*/  LDL.LU.64 R36, [R1+0x128] ;  /* 0x0001280001247983 */ /* 0x000f680000300a00 */
[----:B------:R-:W5:Y:S04]  /*71a0*/  LDL.LU.64 R30, [R1+0x148] ;  /* 0x00014800011e7983 */ /* 0x000f680000300a00 */
[----:B--2---:R-:W2:Y:S04]  /*71b0*/  LDL.LU.64 R26, [R1+0x140] ;  /* 0x00014000011a7983 */ /* 0x004ea80000300a00 */
[----:B------:R1:W-:Y:S01]  /*71c0*/  LDGSTS.E [R252+0x1ec00], desc[UR26][R24.64], !P2 ;  /* 0x1ec0000018fc7fae */ /* 0x0003e2000d1a101a */
[----:B------:R-:W-:-:S03]  /*71d0*/  VIADD R3, R133, 0xffffff83 ;  /* 0xffffff8385037836 */ /* 0x000fc60000000000 */
[----:B------:R1:W-:Y:S04]  /*71e0*/  LDGSTS.E [R252+0x1ee00], desc[UR26][R22.64], !P2 ;  /* 0x1ee0000016fc7fae */ /* 0x0003e8000d1a101a */
[----:B---3--:R-:W1:Y:S04]  /*71f0*/  LDL.LU.64 R24, [R1+0x138] ;  /* 0x0001380001187983 */ /* 0x008e680000300a00 */
[----:B------:R-:W3:Y:S01]  /*7200*/  LDL.LU.64 R34, [R1+0x130] ;  /* 0x0001300001227983 */ /* 0x000ee20000300a00 */
[----:B------:R-:W-:Y:S01]  /*7210*/  ISETP.GE.U32.AND P6, PT, R3, 0x7fffff44, PT ;  /* 0x7fffff440300780c */ /* 0x000fe20003fc6070 */
[----:B------:R-:W-:-:S05]  /*7220*/  VIADD R3, R133, 0xffffff81 ;  /* 0xffffff8185037836 */ /* 0x000fca0000000000 */
[----:B------:R-:W-:Y:S01]  /*7230*/  ISETP.GE.U32.AND P0, PT, R3, 0x7fffff42, PT ;  /* 0x7fffff420300780c */ /* 0x000fe20003f06070 */
[----:B------:R-:W-:Y:S01]  /*7240*/  VIADD R3, R133, 0xffffff80 ;  /* 0xffffff8085037836 */ /* 0x000fe20000000000 */
[----:B------:R-:W-:-:S04]  /*7250*/  ISETP.NE.U32.AND P4, PT, R0, RZ, PT ;  /* 0x000000ff0000720c */ /* 0x000fc80003f85070 */
[----:B------:R-:W-:Y:S01]  /*7260*/  ISETP.GE.U32.AND P2, PT, R3, 0x7fffff41, PT ;  /* 0x7fffff410300780c */ /* 0x000fe20003f46070 */
[----:B------:R-:W-:-:S04]  /*7270*/  IMAD.WIDE R144, R132, 0x4, R234 ;  /* 0x0000000484907825 */ /* 0x000fc800078e02ea */
        /* <DEDUP_REMOVED lines=20> */
[C---:B------:R-:W-:Y:S01]  /*73c0*/  IMAD.WIDE R4, R132.reuse, 0x4, R4 ;  /* 0x0000000484047825 */ /* 0x040fe200078e0204 */
[----:B------:R-:W-:Y:S03]  /*73d0*/  STL.64 [R1+0x248], R18 ;  /* 0x0002481201007387 */ /* 0x000fe60000100a00 */
        /* <DEDUP_REMOVED lines=9> */
[C---:B------:R-:W-:Y:S01]  /*7470*/  IMAD.WIDE R12, R132.reuse, 0x4, R12 ;  /* 0x00000004840c7825 */ /* 0x040fe200078e020c */
[----:B------:R-:W-:Y:S03]  /*7480*/  STL.64 [R1+0x278], R10 ;  /* 0x0002780a01007387 */ /* 0x000fe60000100a00 */
[C---:B------:R-:W-:Y:S01]  /*7490*/  IMAD.WIDE R14, R132.reuse, 0x4, R14 ;  /* 0x00000004840e7825 */ /* 0x040fe200078e020e */
[----:B------:R-:W-:Y:S03]  /*74a0*/  STL.64 [R1+0x270], R12 ;  /* 0x0002700c01007387 */ /* 0x000fe60000100a00 */
[C---:B------:R-:W-:Y:S01]  /*74b0*/  IMAD.WIDE R16, R132.reuse, 0x4, R16 ;  /* 0x0000000484107825 */ /* 0x040fe200078e0210 */
[----:B------:R-:W-:Y:S03]  /*74c0*/  STL.64 [R1+0x260], R14 ;  /* 0x0002600e01007387 */ /* 0x000fe60000100a00 */
[----:B------:R-:W-:Y:S01]  /*74d0*/  IMAD.WIDE R20, R132, 0x4, R20 ;  /* 0x0000000484147825 */ /* 0x000fe200078e0214 */
[----:B------:R-:W-:Y:S03]  /*74e0*/  STL.64 [R1+0x258], R16 ;  /* 0x0002581001007387 */ /* 0x000fe60000100a00 */
[----:B----4-:R-:W-:-:S05]  /*74f0*/  IMAD.WIDE R32, R134, 0x4, R32 ;  /* 0x0000000486207825 */ /* 0x010fca00078e0220 */
[----:B------:R-:W-:Y:S01]  /*7500*/  LDGSTS.E [R252+0x1f000], desc[UR26][R32.64], !P6 ;  /* 0x1f00000020fc7fae */ /* 0x000fe2000f1a101a */
[----:B-----5:R-:W-:-:S04]  /*7510*/  IMAD.WIDE R28, R134, 0x4, R28 ;  /* 0x00000004861c7825 */ /* 0x020fc800078e021c */
[----:B------:R-:W-:-:S04]  /*7520*/  IMAD.WIDE R250, R134, 0x4, R250 ;  /* 0x0000000486fa7825 */ /* 0x000fc800078e02fa */
[----:B------:R-:W-:-:S04]  /*7530*/  IMAD.WIDE R30, R134, 0x4, R30 ;  /* 0x00000004861e7825 */ /* 0x000fc800078e021e */
[C---:B--2---:R-:W-:Y:S01]  /*7540*/  IMAD.WIDE R26, R134.reuse, 0x4, R26 ;  /* 0x00000004861a7825 */ /* 0x044fe200078e021a */
[----:B------:R-:W-:Y:S03]  /*7550*/  LDGSTS.E [R252+0x1f200], desc[UR26][R30.64], !P6 ;  /* 0x1f2000001efc7fae */ /* 0x000fe6000f1a101a */
[C---:B------:R-:W-:Y:S01]  /*7560*/  IMAD.WIDE R234, R134.reuse, 0x4, R36 ;  /* 0x0000000486ea7825 */ /* 0x040fe200078e0224 */
[----:B------:R-:W-:Y:S04]  /*7570*/  LDGSTS.E [R252+0x1f400], desc[UR26][R28.64], !P5 ;  /* 0x1f4000001cfc7fae */ /* 0x000fe8000e9a101a */
[----:B------:R2:W-:Y:S04]  /*7580*/  LDGSTS.E [R252+0x1f600], desc[UR26][R26.64], !P5 ;  /* 0x1f6000001afc7fae */ /* 0x0005e8000e9a101a */
[----:B------:R-:W-:Y:S01]  /*7590*/  LDGSTS.E [R252+0x1f800], desc[UR26][R250.64], !P0 ;  /* 0x1f800000fafc7fae */ /* 0x000fe2000c1a101a */
[----:B-1----:R-:W-:-:S04]  /*75a0*/  IMAD.WIDE R24, R134, 0x4, R24 ;  /* 0x0000000486187825 */ /* 0x002fc800078e0218 */
[----:B---3--:R-:W-:Y:S01]  /*75b0*/  IMAD.WIDE R22, R134, 0x4, R34 ;  /* 0x0000000486167825 */ /* 0x008fe200078e0222 */
[----:B------:R-:W-:Y:S04]  /*75c0*/  LDGSTS.E [R252+0x1fa00], desc[UR26][R24.64], !P0 ;  /* 0x1fa0000018fc7fae */ /* 0x000fe8000c1a101a */
[----:B------:R-:W-:Y:S04]  /*75d0*/  LDGSTS.E [R252+0x1fc00], desc[UR26][R234.64], !P2 ;  /* 0x1fc00000eafc7fae */ /* 0x000fe8000d1a101a */
[----:B------:R-:W-:Y:S04]  /*75e0*/  LDGSTS.E [R252+0x1fe00], desc[UR26][R22.64], !P2 ;  /* 0x1fe0000016fc7fae */ /* 0x000fe8000d1a101a */
[----:B------:R-:W0:Y:S04]  /*75f0*/  LDGDEPBAR ;  /* 0x00000000000079af */ /* 0x000e280000000000 */
[----:B------:R-:W-:Y:S04]  /*7600*/  LDGSTS.E [R2+0x24000], desc[UR26][R248.64], P4 ;  /* 0x24000000f8027fae */ /* 0x000fe8000a1a101a */
[----:B------:R-:W-:Y:S04]  /*7610*/  LDGSTS.E [R2+0x24400], desc[UR26][R246.64], P4 ;  /* 0x24400000f6027fae */ /* 0x000fe8000a1a101a */
[----:B------:R-:W-:Y:S04]  /*7620*/  LDGSTS.E [R2+0x24800], desc[UR26][R244.64], P4 ;  /* 0x24800000f4027fae */ /* 0x000fe8000a1a101a */
[----:B------:R-:W-:Y:S04]  /*7630*/  LDGSTS.E [R2+0x24c00], desc[UR26][R242.64], P4 ;  /* 0x24c00000f2027fae */ /* 0x000fe8000a1a101a */
[----:B------:R-:W-:Y:S04]  /*7640*/  LDGSTS.E [R2+0x25000], desc[UR26][R240.64], P4 ;  /* 0x25000000f0027fae */ /* 0x000fe8000a1a101a */
[----:B------:R-:W-:Y:S04]  /*7650*/  LDGSTS.E [R2+0x25400], desc[UR26][R232.64], P4 ;  /* 0x25400000e8027fae */ /* 0x000fe8000a1a101a */
[----:B------:R-:W-:Y:S04]  /*7660*/  LDGSTS.E [R2+0x25800], desc[UR26][R236.64], P4 ;  /* 0x25800000ec027fae */ /* 0x000fe8000a1a101a */
[----:B------:R1:W-:Y:S04]  /*7670*/  LDGSTS.E [R2+0x25c00], desc[UR26][R238.64], P4 ;  /* 0x25c00000ee027fae */ /* 0x0003e8000a1a101a */
        /* <DEDUP_REMOVED lines=18> */
[----:B------:R-:W-:Y:S04]  /*77a0*/  STL.64 [R1+0x18], R32 ;  /* 0x0000182001007387 */ /* 0x000fe80000100a00 */
[----:B------:R3:W-:Y:S04]  /*77b0*/  LDGSTS.E [R135+0x24b00], desc[UR26][R8.64], P4 ;  /* 0x24b0000008877fae */ /* 0x0007e8000a1a101a */
[----:B------:R-:W-:Y:S04]  /*77c0*/  STL.64 [R1+0x250], R20 ;  /* 0x0002501401007387 */ /* 0x000fe80000100a00 */
[----:B------:R3:W-:Y:S04]  /*77d0*/  LDGSTS.E [R135+0x24f00], desc[UR26][R10.64], P4 ;  /* 0x24f000000a877fae */ /* 0x0007e8000a1a101a */
[----:B------:R-:W-:Y:S04]  /*77e0*/  STL.64 [R1+0x10], R28 ;  /* 0x0000101c01007387 */ /* 0x000fe80000100a00 */
[----:B------:R3:W-:Y:S04]  /*77f0*/  LDGSTS.E [R135+0x25300], desc[UR26][R12.64], P4 ;  /* 0x253000000c877fae */ /* 0x0007e8000a1a101a */
[----:B------:R-:W-:Y:S04]  /*7800*/  STL.64 [R1+0x108], R30 ;  /* 0x0001081e01007387 */ /* 0x000fe80000100a00 */
[----:B------:R3:W-:Y:S04]  /*7810*/  LDGSTS.E [R135+0x25700], desc[UR26][R14.64], P4 ;  /* 0x257000000e877fae */ /* 0x0007e8000a1a101a */
[----:B------:R2:W-:Y:S04]  /*7820*/  STL.64 [R1+0x100], R26 ;  /* 0x0001001a01007387 */ /* 0x0005e80000100a00 */
[----:B------:R3:W-:Y:S04]  /*7830*/  LDGSTS.E [R135+0x25b00], desc[UR26][R16.64], P4 ;  /* 0x25b0000010877fae */ /* 0x0007e8000a1a101a */
[----:B------:R3:W-:Y:S01]  /*7840*/  LDGSTS.E [R135+0x25f00], desc[UR26][R20.64], P4 ;  /* 0x25f0000014877fae */ /* 0x0007e2000a1a101a */
[----:B--2---:R-:W2:Y:S03]  /*7850*/  S2R R26, SR_TID.X ;  /* 0x00000000001a7919 */ /* 0x004ea60000002100 */
[----:B------:R-:W0:Y:S01]  /*7860*/  LDGDEPBAR ;  /* 0x00000000000079af */ /* 0x000e220000000000 */
[----:B-1----:R-:W1:Y:S03]  /*7870*/  S2R R2, SR_TID.X ;  /* 0x0000000000027919 */ /* 0x002e660000002100 */
[----:B------:R3:W-:Y:S04]  /*7880*/  STL.64 [R1+0xf8], R24 ;  /* 0x0000f81801007387 */ /* 0x0007e80000100a00 */
[----:B------:R3:W-:Y:S01]  /*7890*/  STL.64 [R1+0xf0], R22 ;  /* 0x0000f01601007387 */ /* 0x0007e20000100a00 */
[----:B------:R-:W-:-:S04]  /*78a0*/  DEPBAR.LE SB0, 0x2 ;  /* 0x000080800000791a */ /* 0x000fc80000000000 */
[C---:B--2---:R-:W-:Y:S01]  /*78b0*/  IMAD.SHL.U32 R0, R26.reuse, 0x40, RZ ;  /* 0x000000401a007824 */ /* 0x044fe200078e00ff */
[C---:B------:R-:W-:Y:S01]  /*78c0*/  SHF.L.U32 R27, R26.reuse, 0x2, RZ ;  /* 0x000000021a1b7819 */ /* 0x040fe200000006ff */
[----:B------:R-:W-:-:S03]  /*78d0*/  IMAD.SHL.U32 R3, R26, 0x10, RZ ;  /* 0x000000101a037824 */ /* 0x000fc600078e00ff */
[----:B------:R-:W-:-:S04]  /*78e0*/  LOP3.LUT R0, R0, 0x600, RZ, 0xc0, !PT ;  /* 0x0000060000007812 */ /* 0x000fc800078ec0ff */
[----:B------:R-:W-:-:S04]  /*78f0*/  LOP3.LUT R0, R0, 0x180, R27, 0xf8, !PT ;  /* 0x0000018000007812 */ /* 0x000fc800078ef81b */
[----:B------:R-:W-:Y:S01]  /*7900*/  LOP3.LUT R0, R0, 0x70, R3, 0xf8, !PT ;  /* 0x0000007000007812 */ /* 0x000fe200078ef803 */
[----:B------:R-:W-:Y:S01]  /*7910*/  BAR.SYNC.DEFER_BLOCKING 0x0 ;  /* 0x0000000000007b1d */ /* 0x000fe20000010000 */
[----:B-1----:R-:W-:-:S05]  /*7920*/  LOP3.LUT R2, R2, 0x7f, RZ, 0xc0, !PT ;  /* 0x0000007f02027812 */ /* 0x002fca00078ec0ff */
[----:B------:R3:W1:Y:S04]  /*7930*/  LDSM.16.M88.4 R68, [R0+UR9] ;  /* 0x000000090044783b */ /* 0x0006680008000200 */
[----:B------:R3:W2:Y:S04]  /*7940*/  LDSM.16.M88.4 R72, [R0+UR9+0x800] ;  /* 0x000800090048783b */ /* 0x0006a80008000200 */
[----:B------:R3:W4:Y:S04]  /*7950*/  LDSM.16.M88.4 R208, [R0+UR9+0x1000] ;  /* 0x0010000900d0783b */ /* 0x0007280008000200 */
[----:B------:R3:W1:Y:S04]  /*7960*/  LDSM.16.M88.4 R76, [R0+UR9+0x1800] ;  /* 0x00180009004c783b */ /* 0x0006680008000200 */
        /* <DEDUP_REMOVED lines=27> */
[----:B------:R3:W1:Y:S01]  /*7b20*/  LDSM.16.M88.4 R148, [R0+UR9+0xf800] ;  /* 0x00f800090094783b */ /* 0x0006620008000200 */
[----:B--2-4-:R-:W-:Y:S05]  /*7b30*/  @!P1 BRA `(.L_x_6) ;  /* 0x0000000800049947 */ /* 0x014fea0003800000 */
[----:B-1-3--:R-:W-:Y:S01]  /*7b40*/  IMAD.MOV.U32 R4, RZ, RZ, R68 ;  /* 0x000000ffff047224 */ /* 0x00afe200078e0044 */
[----:B------:R-:W-:Y:S01]  /*7b50*/  MOV R5, R70 ;  /* 0x0000004600057202 */ /* 0x000fe20000000f00 */
[----:B------:R-:W-:Y:S01]  /*7b60*/  IMAD.MOV.U32 R68, RZ, RZ, R69 ;  /* 0x000000ffff447224 */ /* 0x000fe200078e0045 */
        /* <DEDUP_REMOVED lines=31> */
[----:B------:R-:W-:-:S02]  /*7d60*/  IMAD.MOV.U32 R15, RZ, RZ, R82 ;  /* 0x000000ffff0f7224 */ /* 0x000fc400078e0052 */
[----:B------:R-:W-:Y:S02]  /*7d70*/  IMAD.MOV.U32 R19, RZ, RZ, R86 ;  /* 0x000000ffff137224 */ /* 0x000fe400078e0056 */
[----:B------:R-:W-:Y:S02]  /*7d80*/  IMAD.MOV.U32 R23, RZ, RZ, R90 ;  /* 0x000000ffff177224 */ /* 0x000fe400078e005a */
[----:B------:R-:W-:Y:S02]  /*7d90*/  IMAD.MOV.U32 R27, RZ, RZ, R94 ;  /* 0x000000ffff1b7224 */ /* 0x000fe400078e005e */
[----:B------:R-:W-:Y:S02]  /*7da0*/  IMAD.MOV.U32 R31, RZ, RZ, R98 ;  /* 0x000000ffff1f7224 */ /* 0x000fe400078e0062 */
[----:B------:R-:W-:Y:S02]  /*7db0*/  IMAD.MOV.U32 R35, RZ, RZ, R102 ;  /* 0x000000ffff237224 */ /* 0x000fe400078e0066 */
        /* <DEDUP_REMOVED lines=87> */
[----:B------:R-:W-:-:S04]  /*8330*/  IMAD.MOV.U32 R131, RZ, RZ, R151 ;  /* 0x000000ffff837224 */ /* 0x000fc800078e0097 */
[----:B------:R2:W-:Y:S03]  /*8340*/  STTM.x128 tmem[UR11+0x80], R4 ;  /* 0x00008004000079ed */ /* 0x0005e600083c000b */
.L_x_6:
[C---:B------:R-:W-:Y:S01]  /*8350*/  IMAD.SHL.U32 R3, R132.reuse, 0x4, RZ ;  /* 0x0000000484037824 */ /* 0x040fe200078e00ff */
[----:B--23--:R-:W-:Y:S01]  /*8360*/  SHF.R.S32.HI R4, RZ, 0x1f, R132 ;  /* 0x0000001fff047819 */ /* 0x00cfe20000011484 */
[----:B------:R-:W2:Y:S01]  /*8370*/  LDL.LU.64 R6, [R1+0xc8] ;  /* 0x0000c80001067983 */ /* 0x000ea20000300a00 */
[----:B------:R-:W3:Y:S02]  /*8380*/  LDCU UR5, c[0x0][0x3a0] ;  /* 0x00007400ff0577ac */ /* 0x000ee40008000800 */
[----:B------:R-:W-:Y:S01]  /*8390*/  SHF.L.U64.HI R132, R132, 0x2, R4 ;  /* 0x0000000284847819 */ /* 0x000fe20000010204 */
[----:B------:R-:W4:Y:S01]  /*83a0*/  LDL.LU.64 R8, [R1+0xd8] ;  /* 0x0000d80001087983 */ /* 0x000f220000300a00 */
[-C--:B------:R-:W-:Y:S02]  /*83b0*/  IADD3 R14, P0, PT, R248, R3.reuse, RZ ;  /* 0x00000003f80e7210 */ /* 0x080fe40007f1e0ff */
[-C--:B------:R-:W-:Y:S01]  /*83c0*/  IADD3 R18, P2, PT, R244, R3.reuse, RZ ;  /* 0x00000003f4127210 */ /* 0x080fe20007f5e0ff */
[----:B------:R-:W3:Y:S01]  /*83d0*/  LDL.LU.64 R10, [R1+0xe0] ;  /* 0x0000e000010a7983 */ /* 0x000ee20000300a00 */
[-C--:B------:R-:W-:Y:S01]  /*83e0*/  IADD3 R16, P4, PT, R242, R3.reuse, RZ ;  /* 0x00000003f2107210 */ /* 0x080fe20007f9e0ff */
[--C-:B------:R-:W-:Y:S01]  /*83f0*/  IMAD.X R15, R249, 0x1, R132.reuse, P0 ;  /* 0x00000001f90f7824 */ /* 0x100fe200000e0684 */
[----:B------:R-:W-:Y:S01]  /*8400*/  IADD3 R20, P0, PT, R246, R3, RZ ;  /* 0x00000003f6147210 */ /* 0x000fe20007f1e0ff */
[----:B------:R-:W-:Y:S01]  /*8410*/  STL.64 [R1+0x560], R136 ;  /* 0x0005608801007387 */ /* 0x000fe20000100a00 */
[----:B------:R-:W-:Y:S01]  /*8420*/  IMAD.X R19, R245, 0x1, R132, P2 ;  /* 0x00000001f5137824 */ /* 0x000fe200010e0684 */
[----:B------:R-:W-:-:S02]  /*8430*/  IADD3.X R17, PT, PT, R243, R132, RZ, P4, !PT ;  /* 0x00000084f3117210 */ /* 0x000fc400027fe4ff */
[----:B------:R1:W-:Y:S01]  /*8440*/  STL.64 [R1+0x2d8], R14 ;  /* 0x0002d80e01007387 */ /* 0x0003e20000100a00 */
[----:B------:R-:W-:Y:S01]  /*8450*/  IMAD.X R21, R247, 0x1, R132, P0 ;  /* 0x00000001f7157824 */ /* 0x000fe200000e0684 */
[----:B------:R-:W-:Y:S01]  /*8460*/  IADD3 R4, PT, PT, R133, -0x81, RZ ;  /* 0xffffff7f85047810 */ /* 0x000fe20007ffe0ff */
[----:B------:R-:W1:Y:S03]  /*8470*/  FENCE.VIEW.ASYNC.T ;  /* 0x00000000000073c6 */ /* 0x000e660000000200 */
[----:B------:R1:W-:Y:S02]  /*8480*/  STL.64 [R1+0x310], R20 ;  /* 0x0003101401007387 */ /* 0x0003e40000100a00 */
[----:B-1----:R-:W-:Y:S01]  /*8490*/  BAR.SYNC.DEFER_BLOCKING 0x0 ;  /* 0x0000000000007b1d */ /* 0x002fe20000010000 */
[----:B------:R-:W-:Y:S02]  /*84a0*/  ISETP.GE.U32.AND P1, PT, R4, 0x7fffff40, PT ;  /* 0x7fffff400400780c */ /* 0x000fe40003f26070 */
[----:B------:R-:W-:-:S05]  /*84b0*/  IADD3 R14, P5, PT, R240, R3, RZ ;  /* 0x00000003f00e7210 */ /* 0x000fca0007fbe0ff */
[--C-:B------:R-:W-:Y:S01]  /*84c0*/  IMAD.X R15, R241, 0x1, R132.reuse, P5 ;  /* 0x00000001f10f7824 */ /* 0x100fe200028e0684 */
[----:B------:R-:W-:Y:S01]  /*84d0*/  IADD3 R20, P2, PT, R232, R3, RZ ;  /* 0x00000003e8147210 */ /* 0x000fe20007f5e0ff */
[----:B------:R1:W-:Y:S04]  /*84e0*/  STL.64 [R1+0x358], R18 ;  /* 0x0003581201007387 */ /* 0x0003e80000100a00 */
[----:B------:R1:W-:Y:S01]  /*84f0*/  STL.64 [R1+0x380], R16 ;  /* 0x0003801001007387 */ /* 0x0003e20000100a00 */
[----:B------:R-:W-:-:S03]  /*8500*/  IMAD.X R21, R233, 0x1, R132, P2 ;  /* 0x00000001e9157824 */ /* 0x000fc600010e0684 */
[----:B------:R1:W-:Y:S02]  /*8510*/  STL.64 [R1+0x3b8], R14 ;  /* 0x0003b80e01007387 */ /* 0x0003e40000100a00 */
[-C--:B-1----:R-:W-:Y:S02]  /*8520*/  IADD3 R18, P4, PT, R236, R3.reuse, RZ ;  /* 0x00000003ec127210 */ /* 0x082fe40007f9e0ff */
[----:B------:R-:W-:Y:S01]  /*8530*/  STL.64 [R1+0x3f8], R20 ;  /* 0x0003f81401007387 */ /* 0x000fe20000100a00 */
[-C--:B------:R-:W-:Y:S02]  /*8540*/  IADD3 R16, P5, PT, R238, R3.reuse, RZ ;  /* 0x00000003ee107210 */ /* 0x080fe40007fbe0ff */
[----:B------:R-:W-:Y:S01]  /*8550*/  IMAD.X R19, R237, 0x1, R132, P4 ;  /* 0x00000001ed137824 */ /* 0x000fe200020e0684 */
[-C--:B------:R-:W-:Y:S02]  /*8560*/  IADD3 R12, P4, PT, R226, R3.reuse, RZ ;  /* 0x00000003e20c7210 */ /* 0x080fe40007f9e0ff */
[----:B------:R-:W-:-:S02]  /*8570*/  IADD3 R14, P0, PT, R228, R3, RZ ;  /* 0x00000003e40e7210 */ /* 0x000fc40007f1e0ff */
[----:B------:R-:W-:Y:S02]  /*8580*/  IADD3.X R17, PT, PT, R239, R132, RZ, P5, !PT ;  /* 0x00000084ef117210 */ /* 0x000fe40002ffe4ff */
[-C--:B------:R-:W-:Y:S01]  /*8590*/  IADD3 R4, P5, PT, R230, R3.reuse, RZ ;  /* 0x00000003e6047210 */ /* 0x080fe20007fbe0ff */
[----:B------:R-:W-:Y:S02]  /*85a0*/  IMAD.X R15, R229, 0x1, R132, P0 ;  /* 0x00000001e50f7824 */ /* 0x000fe400000e0684 */
[----:B------:R1:W-:Y:S04]  /*85b0*/  STL.64 [R1+0x458], R16 ;  /* 0x0004581001007387 */ /* 0x0003e80000100a00 */
[----:B------:R-:W-:Y:S04]  /*85c0*/  STL.64 [R1+0x428], R18 ;  /* 0x0004281201007387 */ /* 0x000fe80000100a00 */
[----:B------:R1:W-:Y:S02]  /*85d0*/  STL.64 [R1+0x2b0], R14 ;  /* 0x0002b00e01007387 */ /* 0x0003e40000100a00 */
[----:B-1----:R-:W-:-:S02]  /*85e0*/  IADD3 R16, P0, PT, R224, R3, RZ ;  /* 0x00000003e0107210 */ /* 0x002fc40007f1e0ff */
[----:B------:R-:W-:Y:S03]  /*85f0*/  STL [R1+0x390], R4 ;  /* 0x0003900401007387 */ /* 0x000fe60000100800 */
[----:B------:R-:W-:Y:S01]  /*8600*/  IMAD.X R17, R225, 0x1, R132, P0 ;  /* 0x00000001e1117824 */ /* 0x000fe200000e0684 */
[----:B------:R-:W-:Y:S01]  /*8610*/  STL [R1+0x360], R12 ;  /* 0x0003600c01007387 */ /* 0x000fe20000100800 */
[----:B------:R-:W-:-:S03]  /*8620*/  IADD3 R14, P2, PT, R222, R3, RZ ;  /* 0x00000003de0e7210 */ /* 0x000fc60007f5e0ff */
[----:B------:R1:W3:Y:S02]  /*8630*/  LDL.64 R224, [R1+0x390] ;  /* 0x0003900001e07983 */ /* 0x0002e40000100a00 */
[----:B------:R-:W-:Y:S02]  /*8640*/  IMAD.X R15, R223, 0x1, R132, P2 ;  /* 0x00000001df0f7824 */ /* 0x000fe400010e0684 */
[----:B------:R2:W-:Y:S04]  /*8650*/  STL.64 [R1+0x2e0], R16 ;  /* 0x0002e01001007387 */ /* 0x0005e80000100a00 */
[----:B------:R1:W3:Y:S04]  /*8660*/  LDL.64 R222, [R1+0x360] ;  /* 0x0003600001de7983 */ /* 0x0002e80000100a00 */
[----:B------:R1:W-:Y:S04]  /*8670*/  STL.64 [R1+0x318], R14 ;  /* 0x0003180e01007387 */ /* 0x0003e80000100a00 */
[----:B------:R-:W3:Y:S04]  /*8680*/  LDL.LU.64 R28, [R1+0x2c0] ;  /* 0x0002c000011c7983 */ /* 0x000ee80000300a00 */
[----:B------:R-:W3:Y:S04]  /*8690*/  LDL.LU.64 R26, [R1+0x2a8] ;  /* 0x0002a800011a7983 */ /* 0x000ee80000300a00 */
[----:B------:R-:W3:Y:S01]  /*86a0*/  LDL.LU.64 R24, [R1+0x2c8] ;  /* 0x0002c80001187983 */ /* 0x000ee20000300a00 */
[----:B--2---:R-:W-:Y:S01]  /*86b0*/  IMAD.MOV.U32 R16, RZ, RZ, R6 ;  /* 0x000000ffff107224 */ /* 0x004fe200078e0006 */
[----:B------:R-:W-:-:S02]  /*86c0*/  MOV R17, R7 ;  /* 0x0000000700117202 */ /* 0x000fc40000000f00 */
[----:B------:R-:W2:Y:S01]  /*86d0*/  LDL.LU.64 R6, [R1+0x2a0] ;  /* 0x0002a00001067983 */ /* 0x000ea20000300a00 */
[----:B----4-:R-:W-:Y:S01]  /*86e0*/  IMAD.MOV.U32 R18, RZ, RZ, R8 ;  /* 0x000000ffff127224 */ /* 0x010fe200078e0008 */
[----:B---3--:R-:W-:Y:S02]  /*86f0*/  MOV R13, R11 ;  /* 0x0000000b000d7202 */ /* 0x008fe40000000f00 */
[----:B------:R-:W3:Y:S01]  /*8700*/  LDL.LU.64 R34, [R1+0x298] ;  /* 0x0002980001227983 */ /* 0x000ee20000300a00 */
[----:B------:R-:W-:-:S03]  /*8710*/  IMAD.MOV.U32 R19, RZ, RZ, R9 ;  /* 0x000000ffff137224 */ /* 0x000fc600078e0009 */
[----:B------:R-:W4:Y:S04]  /*8720*/  LDL.LU.64 R32, [R1+0x240] ;  /* 0x0002400001207983 */ /* 0x000f280000300a00 */
[----:B------:R-:W3:Y:S04]  /*8730*/  LDL.LU.64 R30, [R1+0x238] ;  /* 0x00023800011e7983 */ /* 0x000ee80000300a00 */
[----:B------:R-:W4:Y:S04]  /*8740*/  LDL.LU.64 R20, [R1+0x230] ;  /* 0x0002300001147983 */ /* 0x000f280000300a00 */
[----:B------:R-:W4:Y:S04]  /*8750*/  LDL.LU.64 R22, [R1+0x228] ;  /* 0x0002280001167983 */ /* 0x000f280000300a00 */
[----:B-1----:R-:W4:Y:S01]  /*8760*/  LDL.LU.64 R14, [R1+0x220] ;  /* 0x00022000010e7983 */ /* 0x002f220000300a00 */
[----:B------:R-:W-:-:S02]  /*8770*/  IADD3 R232, P0, PT, R214, R3, RZ ;  /* 0x00000003d6e87210 */ /* 0x000fc40007f1e0ff */
[----:B------:R-:W-:Y:S01]  /*8780*/  SHF.R.S32.HI R133, RZ, 0x1f, R134 ;  /* 0x0000001fff857819 */ /* 0x000fe20000011486 */
[----:B------:R-:W-:Y:S02]  /*8790*/  IMAD.X R225, R231, 0x1, R132, P5 ;  /* 0x00000001e7e17824 */ /* 0x000fe400028e0684 */
[----:B------:R-:W-:Y:S01]  /*87a0*/  IMAD.MOV.U32 R224, RZ, RZ, R4 ;  /* 0x000000ffffe07224 */ /* 0x000fe200078e0004 */
[----:B------:R-:W-:Y:S01]  /*87b0*/  MOV R222, R12 ;  /* 0x0000000c00de7202 */ /* 0x000fe20000000f00 */
[----:B------:R-:W-:Y:S02]  /*87c0*/  IMAD.MOV.U32 R12, RZ, RZ, R10 ;  /* 0x000000ffff0c7224 */ /* 0x000fe400078e000a */
[----:B------:R-:W4:Y:S01]  /*87d0*/  LDL.LU.64 R10, [R1+0x218] ;  /* 0x00021800010a7983 */ /* 0x000f220000300a00 */
[-C--:B------:R-:W-:Y:S01]  /*87e0*/  IADD3 R228, P2, PT, R144, R3.reuse, RZ ;  /* 0x0000000390e47210 */ /* 0x080fe20007f5e0ff */
[--C-:B------:R-:W-:Y:S01]  /*87f0*/  IMAD.X R223, R227, 0x1, R132.reuse, P4 ;  /* 0x00000001e3df7824 */ /* 0x100fe200020e0684 */
[-C--:B------:R-:W-:Y:S01]  /*8800*/  IADD3 R238, P4, PT, R142, R3.reuse, RZ ;  /* 0x000000038eee7210 */ /* 0x080fe20007f9e0ff */
[--C-:B------:R-:W-:Y:S01]  /*8810*/  IMAD.X R233, R215, 0x1, R132.reuse, P0 ;  /* 0x00000001d7e97824 */ /* 0x100fe200000e0684 */
[-C--:B------:R-:W-:Y:S01]  /*8820*/  IADD3 R240, P0, PT, R212, R3.reuse, RZ ;  /* 0x00000003d4f07210 */ /* 0x080fe20007f1e0ff */
[--C-:B------:R-:W-:Y:S01]  /*8830*/  IMAD.X R229, R145, 0x1, R132.reuse, P2 ;  /* 0x0000000191e57824 */ /* 0x100fe200010e0684 */
[-C--:B------:R-:W-:Y:S01]  /*8840*/  IADD3 R242, P2, PT, R146, R3.reuse, RZ ;  /* 0x0000000392f27210 */ /* 0x080fe20007f5e0ff */
[--C-:B------:R-:W-:Y:S01]  /*8850*/  IMAD.X R239, R143, 0x1, R132.reuse, P4 ;  /* 0x000000018fef7824 */ /* 0x100fe200020e0684 */
[-C--:B------:R-:W-:Y:S01]  /*8860*/  IADD3 R236, P5, PT, R140, R3.reuse, RZ ;  /* 0x000000038cec7210 */ /* 0x080fe20007fbe0ff */
[----:B------:R-:W4:Y:S01]  /*8870*/  LDL.LU.64 R8, [R1+0x210] ;  /* 0x0002100001087983 */ /* 0x000f220000300a00 */
[-C--:B------:R-:W-:Y:S01]  /*8880*/  IADD3 R244, P4, PT, R138, R3.reuse, RZ ;  /* 0x000000038af47210 */ /* 0x080fe20007f9e0ff */
[--C-:B------:R-:W-:Y:S01]  /*8890*/  IMAD.X R241, R213, 0x1, R132.reuse, P0 ;  /* 0x00000001d5f17824 */ /* 0x100fe200000e0684 */
[----:B------:R-:W-:Y:S01]  /*88a0*/  IADD3.X R237, PT, PT, R141, R132, RZ, P5, !PT ;  /* 0x000000848ded7210 */ /* 0x000fe20002ffe4ff */
[----:B------:R-:W-:Y:S01]  /*88b0*/  STL [R1+0x364], R223 ;  /* 0x000364df01007387 */ /* 0x000fe20000100800 */
[----:B------:R-:W-:Y:S01]  /*88c0*/  IMAD.X R243, R147, 0x1, R132, P2 ;  /* 0x0000000193f37824 */ /* 0x000fe200010e0684 */
[----:B------:R-:W-:-:S02]  /*88d0*/  IADD3 R246, P0, PT, R220, R3, RZ ;  /* 0x00000003dcf67210 */ /* 0x000fc40007f1e0ff */
[----:B------:R-:W-:Y:S01]  /*88e0*/  STL.64 [R1+0x568], R222 ;  /* 0x000568de01007387 */ /* 0x000fe20000100a00 */
[----:B------:R-:W-:Y:S02]  /*88f0*/  IADD3.X R245, PT, PT, R139, R132, RZ, P4, !PT ;  /* 0x000000848bf57210 */ /* 0x000fe400027fe4ff */
[----:B------:R-:W-:Y:S01]  /*8900*/  SHF.L.U64.HI R133, R134, 0x2, R133 ;  /* 0x0000000286857819 */ /* 0x000fe20000010285 */
[----:B------:R-:W-:Y:S01]  /*8910*/  STL [R1+0x394], R225 ;  /* 0x000394e101007387 */ /* 0x000fe20000100800 */
[-C--:B------:R-:W-:Y:S01]  /*8920*/  IADD3 R248, P2, PT, R218, R3.reuse, RZ ;  /* 0x00000003daf87210 */ /* 0x080fe20007f5e0ff */
[----:B------:R-:W-:Y:S01]  /*8930*/  IMAD.SHL.U32 R134, R134, 0x4, RZ ;  /* 0x0000000486867824 */ /* 0x000fe200078e00ff */
[----:B------:R-:W-:Y:S01]  /*8940*/  IADD3 R210, P4, PT, R216, R3, RZ ;  /* 0x00000003d8d27210 */ /* 0x000fe20007f9e0ff */
[----:B------:R-:W-:Y:S01]  /*8950*/  STL.64 [R1+0x570], R224 ;  /* 0x000570e001007387 */ /* 0x000fe20000100a00 */
[----:B------:R-:W-:-:S03]  /*8960*/  IMAD.X R247, R221, 0x1, R132, P0 ;  /* 0x00000001ddf77824 */ /* 0x000fc600000e0684 */
[----:B------:R-:W-:Y:S01]  /*8970*/  STL.64 [R1+0x3c8], R228 ;  /* 0x0003c8e401007387 */ /* 0x000fe20000100a00 */
[----:B------:R-:W-:Y:S01]  /*8980*/  IMAD.X R249, R219, 0x1, R132, P2 ;  /* 0x00000001dbf97824 */ /* 0x000fe200010e0684 */
[----:B------:R-:W-:Y:S02]  /*8990*/  IADD3.X R211, PT, PT, R217, R132, RZ, P4, !PT ;  /* 0x00000084d9d37210 */ /* 0x000fe400027fe4ff */
[----:B------:R-:W-:Y:S01]  /*89a0*/  STL.64 [R1+0x400], R238 ;  /* 0x000400ee01007387 */ /* 0x000fe20000100a00 */
[----:B------:R-:W-:-:S03]  /*89b0*/  IADD3 R140, P4, PT, R24, R134, RZ ;  /* 0x00000086188c7210 */ /* 0x000fc60007f9e0ff */
[----:B------:R-:W-:Y:S01]  /*89c0*/  STL.64 [R1+0x430], R236 ;  /* 0x000430ec01007387 */ /* 0x000fe20000100a00 */
[----:B------:R-:W-:-:S03]  /*89d0*/  IADD3 R170, P0, PT, R28, R134, RZ ;  /* 0x000000861caa7210 */ /* 0x000fc60007f1e0ff */
[----:B------:R-:W-:Y:S04]  /*89e0*/  STL.64 [R1+0x290], R232 ;  /* 0x000290e801007387 */ /* 0x000fe80000100a00 */
[----:B------:R-:W-:Y:S01]  /*89f0*/  STL.64 [R1+0x2b8], R240 ;  /* 0x0002b8f001007387 */ /* 0x000fe20000100a00 */
[----:B------:R-:W-:-:S03]  /*8a00*/  IADD3 R138, P2, PT, R26, R134, RZ ;  /* 0x000000861a8a7210 */ /* 0x000fc60007f5e0ff */
[----:B------:R-:W-:Y:S01]  /*8a10*/  STL.64 [R1+0x2f0], R242 ;  /* 0x0002f0f201007387 */ /* 0x000fe20000100a00 */
[----:B------:R-:W-:-:S03]  /*8a20*/  IMAD.X R141, R25, 0x1, R133, P4 ;  /* 0x00000001198d7824 */ /* 0x000fc600020e0685 */
[----:B------:R-:W-:Y:S04]  /*8a30*/  STL.64 [R1+0x320], R244 ;  /* 0x000320f401007387 */ /* 0x000fe80000100a00 */
[----:B------:R-:W-:Y:S01]  /*8a40*/  STL.64 [R1+0x368], R246 ;  /* 0x000368f601007387 */ /* 0x000fe20000100a00 */
[----:B------:R-:W-:-:S03]  /*8a50*/  IMAD.X R171, R29, 0x1, R133, P0 ;  /* 0x000000011dab7824 */ /* 0x000fc600000e0685 */
[----:B------:R-:W-:Y:S04]  /*8a60*/  STL.64 [R1+0x398], R248 ;  /* 0x000398f801007387 */ /* 0x000fe80000100a00 */
[----:B------:R-:W-:Y:S01]  /*8a70*/  STL.64 [R1+0x3d0], R210 ;  /* 0x0003d0d201007387 */ /* 0x000fe20000100a00 */
[----:B------:R-:W-:Y:S01]  /*8a80*/  IMAD.X R139, R27, 0x1, R133, P2 ;  /* 0x000000011b8b7824 */ /* 0x000fe200010e0685 */
[----:B--2---:R-:W-:-:S04]  /*8a90*/  IADD3 R144, P5, PT, R6, R134, RZ ;  /* 0x0000008606907210 */ /* 0x004fc80007fbe0ff */
[----:B------:R-:W-:Y:S02]  /*8aa0*/  IADD3.X R145, PT, PT, R7, R133, RZ, P5, !PT ;  /* 0x0000008507917210 */ /* 0x000fe40002ffe4ff */
[----:B------:R-:W2:Y:S04]  /*8ab0*/  LDL.LU.64 R6, [R1+0x208] ;  /* 0x0002080001067983 */ /* 0x000ea80000300a00 */
[----:B------:R-:W2:Y:S01]  /*8ac0*/  LDL.LU.64 R28, [R1+0x200] ;  /* 0x00020000011c7983 */ /* 0x000ea20000300a00 */
[----:B---3--:R-:W-:-:S03]  /*8ad0*/  IADD3 R156, P4, PT, R30, R134, RZ ;  /* 0x000000861e9c7210 */ /* 0x008fc60007f9e0ff */
[----:B------:R-:W3:Y:S01]  /*8ae0*/  LDL.LU.64 R26, [R1+0x1f8] ;  /* 0x0001f800011a7983 */ /* 0x000ee20000300a00 */
[----:B----4-:R-:W-:Y:S01]  /*8af0*/  IADD3 R164, P5, PT, R20, R134, RZ ;  /* 0x0000008614a47210 */ /* 0x010fe20007fbe0ff */
[----:B------:R-:W-:Y:S02]  /*8b00*/  IMAD.MOV.U32 R20, RZ, RZ, R18 ;  /* 0x000000ffff147224 */ /* 0x000fe400078e0012 */
[----:B------:R-:W4:Y:S01]  /*8b10*/  LDL.LU.64 R24, [R1+0x1f0] ;  /* 0x0001f00001187983 */ /* 0x000f220000300a00 */
[----:B------:R-:W-:Y:S01]  /*8b20*/  IADD3.X R165, PT, PT, R21, R133, RZ, P5, !PT ;  /* 0x0000008515a57210 */ /* 0x000fe20002ffe4ff */
[----:B------:R-:W-:Y:S01]  /*8b30*/  IMAD.MOV.U32 R21, RZ, RZ, R19 ;  /* 0x000000ffff157224 */ /* 0x000fe200078e0013 */
[----:B------:R-:W-:Y:S01]  /*8b40*/  MOV R19, R13 ;  /* 0x0000000d00137202 */ /* 0x000fe20000000f00 */
[----:B------:R-:W-:Y:S02]  /*8b50*/  IMAD.X R157, R31, 0x1, R133, P4 ;  /* 0x000000011f9d7824 */ /* 0x000fe400020e0685 */
[----:B------:R-:W-:-:S02]  /*8b60*/  IMAD.MOV.U32 R18, RZ, RZ, R12 ;  /* 0x000000ffff127224 */ /* 0x000fc400078e000c */
[----:B------:R-:W4:Y:S04]  /*8b70*/  LDL.LU.64 R12, [R1+0x1e8] ;  /* 0x0001e800010c7983 */ /* 0x000f280000300a00 */
[----:B------:R-:W4:Y:S04]  /*8b80*/  LDL.LU.64 R40, [R1+0x1e0] ;  /* 0x0001e00001287983 */ /* 0x000f280000300a00 */
[----:B------:R-:W4:Y:S04]  /*8b90*/  LDL.LU.64 R38, [R1+0x1d8] ;  /* 0x0001d80001267983 */ /* 0x000f280000300a00 */
[----:B------:R-:W4:Y:S01]  /*8ba0*/  LDL.LU.64 R36, [R1+0x1d0] ;  /* 0x0001d00001247983 */ /* 0x000f220000300a00 */
[----:B------:R-:W-:-:S05]  /*8bb0*/  IADD3 R178, P4, PT, R10, R134, RZ ;  /* 0x000000860ab27210 */ /* 0x000fca0007f9e0ff */
[----:B------:R-:W-:Y:S02]  /*8bc0*/  IMAD.X R179, R11, 0x1, R133, P4 ;  /* 0x000000010bb37824 */ /* 0x000fe400020e0685 */
[----:B------:R-:W4:Y:S01]  /*8bd0*/  LDL.LU.64 R10, [R1+0x1c8] ;  /* 0x0001c800010a7983 */ /* 0x000f220000300a00 */
[-C--:B------:R-:W-:Y:S02]  /*8be0*/  IADD3 R148, P0, PT, R34, R134.reuse, RZ ;  /* 0x0000008622947210 */ /* 0x080fe40007f1e0ff */
[----:B------:R-:W-:-:S03]  /*8bf0*/  IADD3 R152, P2, PT, R32, R134, RZ ;  /* 0x0000008620987210 */ /* 0x000fc60007f5e0ff */
[--C-:B------:R-:W-:Y:S01]  /*8c00*/  IMAD.X R149, R35, 0x1, R133.reuse, P0 ;  /* 0x0000000123957824 */ /* 0x100fe200000e0685 */
[-C--:B------:R-:W-:Y:S01]  /*8c10*/  IADD3 R168, P0, PT, R22, R134.reuse, RZ ;  /* 0x0000008616a87210 */ /* 0x080fe20007f1e0ff */
[--C-:B------:R-:W-:Y:S01]  /*8c20*/  IMAD.X R153, R33, 0x1, R133.reuse, P2 ;  /* 0x0000000121997824 */ /* 0x100fe200010e0685 */
[-C--:B------:R-:W-:Y:S01]  /*8c30*/  IADD3 R174, P2, PT, R14, R134.reuse, RZ ;  /* 0x000000860eae7210 */ /* 0x080fe20007f5e0ff */
[----:B------:R-:W4:Y:S02]  /*8c40*/  LDL.LU.64 R34, [R1+0x1c0] ;  /* 0x0001c00001227983 */ /* 0x000f240000300a00 */
[--C-:B------:R-:W-:Y:S01]  /*8c50*/  IMAD.X R169, R23, 0x1, R133.reuse, P0 ;  /* 0x0000000117a97824 */ /* 0x100fe200000e0685 */
[----:B------:R-:W-:Y:S01]  /*8c60*/  IADD3 R182, P5, PT, R8, R134, RZ ;  /* 0x0000008608b67210 */ /* 0x000fe20007fbe0ff */
[----:B------:R-:W-:Y:S01]  /*8c70*/  IMAD.X R175, R15, 0x1, R133, P2 ;  /* 0x000000010faf7824 */ /* 0x000fe200010e0685 */
[----:B------:R-:W4:Y:S04]  /*8c80*/  LDL.LU.64 R30, [R1+0x1b8] ;  /* 0x0001b800011e7983 */ /* 0x000f280000300a00 */
[----:B------:R-:W4:Y:S01]  /*8c90*/  LDL.LU.64 R22, [R1+0x1b0] ;  /* 0x0001b00001167983 */ /* 0x000f220000300a00 */
[----:B------:R-:W-:-:S03]  /*8ca0*/  IADD3.X R183, PT, PT, R9, R133, RZ, P5, !PT ;  /* 0x0000008509b77210 */ /* 0x000fc60002ffe4ff */
[----:B------:R-:W4:Y:S04]  /*8cb0*/  LDL.LU.64 R32, [R1+0x1a8] ;  /* 0x0001a80001207983 */ /* 0x000f280000300a00 */
[----:B------:R-:W4:Y:S04]  /*8cc0*/  LDL.LU.64 R14, [R1+0x1a0] ;  /* 0x0001a000010e7983 */ /* 0x000f280000300a00 */
[----:B------:R-:W4:Y:S01]  /*8cd0*/  LDL.LU.64 R8, [R1+0x198] ;  /* 0x0001980001087983 */ /* 0x000f220000300a00 */
[-C--:B--2---:R-:W-:Y:S02]  /*8ce0*/  IADD3 R128, P0, PT, R6, R134.reuse, RZ ;  /* 0x0000008606807210 */ /* 0x084fe40007f1e0ff */
[----:B------:R-:W-:-:S03]  /*8cf0*/  IADD3 R126, P2, PT, R28, R134, RZ ;  /* 0x000000861c7e7210 */ /* 0x000fc60007f5e0ff */
[--C-:B------:R-:W-:Y:S02]  /*8d00*/  IMAD.X R129, R7, 0x1, R133.reuse, P0 ;  /* 0x0000000107817824 */ /* 0x100fe400000e0685 */
[----:B------:R-:W2:Y:S01]  /*8d10*/  LDL.LU.64 R6, [R1+0x190] ;  /* 0x0001900001067983 */ /* 0x000ea20000300a00 */
[----:B------:R-:W-:Y:S02]  /*8d20*/  IMAD.MOV.U32 R28, RZ, RZ, R18 ;  /* 0x000000ffff1c7224 */ /* 0x000fe400078e0012 */
[----:B------:R-:W-:Y:S01]  /*8d30*/  IMAD.X R127, R29, 0x1, R133, P2 ;  /* 0x000000011d7f7824 */ /* 0x000fe200010e0685 */
[----:B------:R-:W-:Y:S02]  /*8d40*/  MOV R29, R19 ;  /* 0x00000013001d7202 */ /* 0x000fe40000000f00 */
[-C--:B---3--:R-:W-:Y:S01]  /*8d50*/  IADD3 R120, P4, PT, R26, R134.reuse, RZ ;  /* 0x000000861a787210 */ /* 0x088fe20007f9e0ff */
[----:B------:R-:W3:Y:S01]  /*8d60*/  LDL.LU.64 R18, [R1+0x188] ;  /* 0x0001880001127983 */ /* 0x000ee20000300a00 */
[----:B----4-:R-:W-:-:S02]  /*8d70*/  IADD3 R112, P5, PT, R24, R134, RZ ;  /* 0x0000008618707210 */ /* 0x010fc40007fbe0ff */
[----:B------:R-:W-:Y:S01]  /*8d80*/  IADD3 R104, P0, PT, R12, R134, RZ ;  /* 0x000000860c687210 */ /* 0x000fe20007f1e0ff */
[----:B------:R-:W-:Y:S01]  /*8d90*/  IMAD.X R121, R27, 0x1, R133, P4 ;  /* 0x000000011b797824 */ /* 0x000fe200020e0685 */
[----:B------:R-:W-:-:S03]  /*8da0*/  IADD3.X R113, PT, PT, R25, R133, RZ, P5, !PT ;  /* 0x0000008519717210 */ /* 0x000fc60002ffe4ff */
[----:B------:R-:W-:Y:S01]  /*8db0*/  IMAD.X R105, R13, 0x1, R133, P0 ;  /* 0x000000010d697824 */ /* 0x000fe200000e0685 */
[----:B------:R-:W4:Y:S01]  /*8dc0*/  LDL.LU.64 R24, [R1+0x180] ;  /* 0x0001800001187983 */ /* 0x000f220000300a00 */
[----:B------:R-:W-:Y:S02]  /*8dd0*/  IMAD.MOV.U32 R26, RZ, RZ, R20 ;  /* 0x000000ffff1a7224 */ /* 0x000fe400078e0014 */
[----:B------:R-:W-:Y:S02]  /*8de0*/  IMAD.MOV.U32 R27, RZ, RZ, R21 ;  /* 0x000000ffff1b7224 */ /* 0x000fe400078e0015 */
[----:B------:R-:W4:Y:S04]  /*8df0*/  LDL.LU.64 R20, [R1+0x178] ;  /* 0x0001780001147983 */ /* 0x000f280000300a00 */
[----:B------:R-:W4:Y:S01]  /*8e00*/  LDL.LU.64 R12, [R1+0x170] ;  /* 0x00017000010c7983 */ /* 0x000f220000300a00 */
[----:B------:R-:W-:-:S05]  /*8e10*/  IADD3 R72, P0, PT, R10, R134, RZ ;  /* 0x000000860a487210 */ /* 0x000fca0007f1e0ff */
[----:B------:R-:W-:Y:S02]  /*8e20*/  IMAD.X R73, R11, 0x1, R133, P0 ;  /* 0x000000010b497824 */ /* 0x000fe400000e0685 */
[----:B------:R-:W4:Y:S01]  /*8e30*/  LDL.LU.64 R10, [R1+0x168] ;  /* 0x00016800010a7983 */ /* 0x000f220000300a00 */
[----:B------:R-:W-:-:S03]  /*8e40*/  IADD3 R96, P2, PT, R40, R134, RZ ;  /* 0x0000008628607210 */ /* 0x000fc60007f5e0ff */
[----:B------:R-:W4:Y:S04]  /*8e50*/  LDL.LU.64 R62, [R1+0x160] ;  /* 0x00016000013e7983 */ /* 0x000f280000300a00 */
[----:B------:R-:W4:Y:S04]  /*8e60*/  LDL.LU.64 R60, [R1+0x158] ;  /* 0x00015800013c7983 */ /* 0x000f280000300a00 */
[----:B------:R-:W4:Y:S01]  /*8e70*/  LDL.LU.64 R56, [R1+0x150] ;  /* 0x0001500001387983 */ /* 0x000f220000300a00 */
[-C--:B------:R-:W-:Y:S01]  /*8e80*/  IADD3 R88, P4, PT, R38, R134.reuse, RZ ;  /* 0x0000008626587210 */ /* 0x080fe20007f9e0ff */
[----:B------:R-:W-:Y:S01]  /*8e90*/  IMAD.X R97, R41, 0x1, R133, P2 ;  /* 0x0000000129617824 */ /* 0x000fe200010e0685 */
[-C--:B------:R-:W-:Y:S01]  /*8ea0*/  IADD3 R64, P2, PT, R34, R134.reuse, RZ ;  /* 0x0000008622407210 */ /* 0x080fe20007f5e0ff */
[----:B------:R-:W4:Y:S01]  /*8eb0*/  LDL.LU.64 R52, [R1+0xe8] ;  /* 0x0000e80001347983 */ /* 0x000f220000300a00 */
[----:B------:R-:W-:-:S02]  /*8ec0*/  IADD3 R46, P0, PT, R32, R134, RZ ;  /* 0x00000086202e7210 */ /* 0x000fc40007f1e0ff */
[-C--:B------:R-:W-:Y:S01]  /*8ed0*/  IADD3 R80, P5, PT, R36, R134.reuse, RZ ;  /* 0x0000008624507210 */ /* 0x080fe20007fbe0ff */
[--C-:B------:R-:W-:Y:S01]  /*8ee0*/  IMAD.X R89, R39, 0x1, R133.reuse, P4 ;  /* 0x0000000127597824 */ /* 0x100fe200020e0685 */
[-C--:B------:R-:W-:Y:S01]  /*8ef0*/  IADD3 R58, P4, PT, R30, R134.reuse, RZ ;  /* 0x000000861e3a7210 */ /* 0x080fe20007f9e0ff */
[--C-:B------:R-:W-:Y:S01]  /*8f00*/  IMAD.X R65, R35, 0x1, R133.reuse, P2 ;  /* 0x0000000123417824 */ /* 0x100fe200010e0685 */
[----:B------:R-:W-:Y:S01]  /*8f10*/  IADD3.X R81, PT, PT, R37, R133, RZ, P5, !PT ;  /* 0x0000008525517210 */ /* 0x000fe20002ffe4ff */
[--C-:B------:R-:W-:Y:S01]  /*8f20*/  IMAD.X R47, R33, 0x1, R133.reuse, P0 ;  /* 0x00000001212f7824 */ /* 0x100fe200000e0685 */
[-C--:B------:R-:W-:Y:S01]  /*8f30*/  IADD3 R38, P2, PT, R14, R134.reuse, RZ ;  /* 0x000000860e267210 */ /* 0x080fe20007f5e0ff */
[----:B------:R-:W4:Y:S01]  /*8f40*/  LDL.LU.64 R42, [R1+0xc0] ;  /* 0x0000c000012a7983 */ /* 0x000f220000300a00 */
[-C--:B------:R-:W-:Y:S01]  /*8f50*/  IADD3 R54, P5, PT, R22, R134.reuse, RZ ;  /* 0x0000008616367210 */ /* 0x080fe20007fbe0ff */
[----:B------:R-:W-:Y:S01]  /*8f60*/  IMAD.X R59, R31, 0x1, R133, P4 ;  /* 0x000000011f3b7824 */ /* 0x000fe200020e0685 */
[----:B------:R-:W-:-:S02]  /*8f70*/  IADD3 R30, P4, PT, R8, R134, RZ ;  /* 0x00000086081e7210 */ /* 0x000fc40007f9e0ff */
[-C--:B------:R-:W-:Y:S02]  /*8f80*/  IADD3.X R55, PT, PT, R23, R133.reuse, RZ, P5, !PT ;  /* 0x0000008517377210 */ /* 0x080fe40002ffe4ff */
[----:B------:R-:W-:Y:S01]  /*8f90*/  IADD3.X R39, PT, PT, R15, R133, RZ, P2, !PT ;  /* 0x000000850f277210 */ /* 0x000fe200017fe4ff */
[----:B------:R-:W-:Y:S01]  /*8fa0*/  IMAD.MOV.U32 R50, RZ, RZ, R28 ;  /* 0x000000ffff327224 */ /* 0x000fe200078e001c */
[----:B------:R-:W-:Y:S01]  /*8fb0*/  MOV R44, R26 ;  /* 0x0000001a002c7202 */ /* 0x000fe20000000f00 */
[----:B------:R-:W-:Y:S02]  /*8fc0*/  IMAD.MOV.U32 R51, RZ, RZ, R29 ;  /* 0x000000ffff337224 */ /* 0x000fe400078e001d */
[----:B------:R-:W-:Y:S02]  /*8fd0*/  IMAD.X R31, R9, 0x1, R133, P4 ;  /* 0x00000001091f7824 */ /* 0x000fe400020e0685 */
[----:B------:R-:W-:Y:S02]  /*8fe0*/  IMAD.MOV.U32 R45, RZ, RZ, R27 ;  /* 0x000000ffff2d7224 */ /* 0x000fe400078e001b */
[----:B------:R-:W-:-:S02]  /*8ff0*/  IMAD.MOV.U32 R34, RZ, RZ, R16 ;  /* 0x000000ffff227224 */ /* 0x000fc400078e0010 */
[----:B------:R-:W-:Y:S01]  /*9000*/  IMAD.MOV.U32 R35, RZ, RZ, R17 ;  /* 0x000000ffff237224 */ /* 0x000fe200078e0011 */
[-C--:B--2---:R-:W-:Y:S02]  /*9010*/  IADD3 R22, P5, PT, R6, R134.reuse, RZ ;  /* 0x0000008606167210 */ /* 0x084fe40007fbe0ff */
[----:B---3--:R-:W-:-:S05]  /*9020*/  IADD3 R14, P0, PT, R18, R134, RZ ;  /* 0x00000086120e7210 */ /* 0x008fca0007f1e0ff */
[--C-:B------:R-:W-:Y:S02]  /*9030*/  IMAD.X R15, R19, 0x1, R133.reuse, P0 ;  /* 0x00000001130f7824 */ /* 0x100fe400000e0685 */
[----:B------:R-:W2:Y:S01]  /*9040*/  LDL.LU.64 R18, [R1+0xb8] ;  /* 0x0000b80001127983 */ /* 0x000ea20000300a00 */
[----:B------:R-:W-:-:S03]  /*9050*/  IMAD.X R23, R7, 0x1, R133, P5 ;  /* 0x0000000107177824 */ /* 0x000fc600028e0685 */
[----:B------:R-:W3:Y:S01]  /*9060*/  LDL.LU.64 R36, [R1+0xb0] ;  /* 0x0000b00001247983 */ /* 0x000ee20000300a00 */
[----:B----4-:R-:W-:-:S03]  /*9070*/  IADD3 R6, P2, PT, R24, R134, RZ ;  /* 0x0000008618067210 */ /* 0x010fc60007f5e0ff */
[----:B------:R-:W4:Y:S01]  /*9080*/  LDL.LU.64 R28, [R1+0xa8] ;  /* 0x0000a800011c7983 */ /* 0x000f220000300a00 */
[----:B------:R-:W-:-:S03]  /*9090*/  IADD3 R8, P4, PT, R20, R134, RZ ;  /* 0x0000008614087210 */ /* 0x000fc60007f9e0ff */
[----:B------:R-:W4:Y:S01]  /*90a0*/  LDL.LU.64 R26, [R1+0xa0] ;  /* 0x0000a000011a7983 */ /* 0x000f220000300a00 */
[----:B------:R-:W-:Y:S02]  /*90b0*/  IADD3.X R7, PT, PT, R25, R133, RZ, P2, !PT ;  /* 0x0000008519077210 */ /* 0x000fe400017fe4ff */
[----:B------:R-:W-:Y:S01]  /*90c0*/  IADD3 R16, P5, PT, R12, R134, RZ ;  /* 0x000000860c107210 */ /* 0x000fe20007fbe0ff */
[----:B------:R-:W-:-:S04]  /*90d0*/  IMAD.X R9, R21, 0x1, R133, P4 ;  /* 0x0000000115097824 */ /* 0x000fc800020e0685 */
[----:B------:R-:W-:Y:S01]  /*90e0*/  IMAD.X R17, R13, 0x1, R133, P5 ;  /* 0x000000010d117824 */ /* 0x000fe200028e0685 */
[----:B------:R-:W-:-:S05]  /*90f0*/  IADD3 R24, P0, PT, R10, R134, RZ ;  /* 0x000000860a187210 */ /* 0x000fca0007f1e0ff */
[----:B------:R-:W-:Y:S02]  /*9100*/  IMAD.X R25, R11, 0x1, R133, P0 ;  /* 0x000000010b197824 */ /* 0x000fe400000e0685 */
[----:B------:R-:W4:Y:S04]  /*9110*/  LDL.LU.64 R10, [R1+0x98] ;  /* 0x00009800010a7983 */ /* 0x000f280000300a00 */
[----:B------:R-:W4:Y:S04]  /*9120*/  LDL.LU.64 R20, [R1+0x90] ;  /* 0x0000900001147983 */ /* 0x000f280000300a00 */
[----:B------:R-:W4:Y:S01]  /*9130*/  LDL.LU.64 R12, [R1+0x88] ;  /* 0x00008800010c7983 */ /* 0x000f220000300a00 */
[----:B------:R-:W-:-:S02]  /*9140*/  IADD3 R40, P4, PT, R60, R134, RZ ;  /* 0x000000863c287210 */ /* 0x000fc40007f9e0ff */
[-C--:B------:R-:W-:Y:S01]  /*9150*/  IADD3 R48, P5, PT, R56, R134.reuse, RZ ;  /* 0x0000008638307210 */ /* 0x080fe20007fbe0ff */
[----:B------:R-:W4:Y:S02]  /*9160*/  LDL.LU.64 R76, [R1+0x80] ;  /* 0x00008000014c7983 */ /* 0x000f240000300a00 */
[--C-:B------:R-:W-:Y:S02]  /*9170*/  IMAD.X R41, R61, 0x1, R133.reuse, P4 ;  /* 0x000000013d297824 */ /* 0x100fe400020e0685 */
[----:B------:R-:W4:Y:S01]  /*9180*/  LDL.LU.64 R68, [R1+0x78] ;  /* 0x0000780001447983 */ /* 0x000f220000300a00 */
[----:B------:R-:W-:Y:S01]  /*9190*/  IMAD.X R49, R57, 0x1, R133, P5 ;  /* 0x0000000139317824 */ /* 0x000fe200028e0685 */
[-C--:B------:R-:W-:Y:S02]  /*91a0*/  IADD3 R32, P2, PT, R62, R134.reuse, RZ ;  /* 0x000000863e207210 */ /* 0x080fe40007f5e0ff */
[----:B------:R-:W4:Y:S01]  /*91b0*/  LDL.LU.64 R60, [R1+0x70] ;  /* 0x00007000013c7983 */ /* 0x000f220000300a00 */
[----:B------:R-:W-:-:S02]  /*91c0*/  IADD3 R86, P5, PT, R34, R134, RZ ;  /* 0x0000008622567210 */ /* 0x000fc40007fbe0ff */
[-C--:B------:R-:W-:Y:S02]  /*91d0*/  IADD3 R62, P0, PT, R52, R134.reuse, RZ ;  /* 0x00000086343e7210 */ /* 0x080fe40007f1e0ff */
[-C--:B------:R-:W-:Y:S01]  /*91e0*/  IADD3.X R33, PT, PT, R63, R133.reuse, RZ, P2, !PT ;  /* 0x000000853f217210 */ /* 0x080fe200017fe4ff */
[--C-:B------:R-:W-:Y:S01]  /*91f0*/  IMAD.X R87, R35, 0x1, R133.reuse, P5 ;  /* 0x0000000123577824 */ /* 0x100fe200028e0685 */
[-C--:B------:R-:W-:Y:S01]  /*9200*/  IADD3 R78, P4, PT, R44, R134.reuse, RZ ;  /* 0x000000862c4e7210 */ /* 0x080fe20007f9e0ff */
[--C-:B------:R-:W-:Y:S01]  /*9210*/  IMAD.X R63, R53, 0x1, R133.reuse, P0 ;  /* 0x00000001353f7824 */ /* 0x100fe200000e0685 */
[----:B------:R-:W4:Y:S01]  /*9220*/  LDL.LU.64 R34, [R1+0x68] ;  /* 0x0000680001227983 */ /* 0x000f220000300a00 */
[-C--:B------:R-:W-:Y:S02]  /*9230*/  IADD3 R70, P2, PT, R50, R134.reuse, RZ ;  /* 0x0000008632467210 */ /* 0x080fe40007f5e0ff */
[----:B------:R-:W-:Y:S01]  /*9240*/  IADD3 R94, P0, PT, R42, R134, RZ ;  /* 0x000000862a5e7210 */ /* 0x000fe20007f1e0ff */
[----:B------:R-:W4:Y:S01]  /*9250*/  LDL.LU.64 R56, [R1+0x60] ;  /* 0x0000600001387983 */ /* 0x000f220000300a00 */
[----:B------:R-:W-:Y:S01]  /*9260*/  IADD3.X R71, PT, PT, R51, R133, RZ, P2, !PT ;  /* 0x0000008533477210 */ /* 0x000fe200017fe4ff */
[----:B------:R-:W-:-:S02]  /*9270*/  IMAD.X R79, R45, 0x1, R133, P4 ;  /* 0x000000012d4f7824 */ /* 0x000fc400020e0685 */
[----:B------:R-:W-:Y:S01]  /*9280*/  IMAD.X R95, R43, 0x1, R133, P0 ;  /* 0x000000012b5f7824 */ /* 0x000fe200000e0685 */
[----:B------:R-:W4:Y:S04]  /*9290*/  LDL.LU.64 R44, [R1+0x58] ;  /* 0x00005800012c7983 */ /* 0x000f280000300a00 */
[----:B------:R-:W4:Y:S01]  /*92a0*/  LDL.LU.64 R42, [R1+0x50] ;  /* 0x00005000012a7983 */ /* 0x000f220000300a00 */
[-C--:B--2---:R-:W-:Y:S02]  /*92b0*/  IADD3 R102, P2, PT, R18, R134.reuse, RZ ;  /* 0x0000008612667210 */ /* 0x084fe40007f5e0ff */
[----:B---3--:R-:W-:Y:S02]  /*92c0*/  IADD3 R110, P4, PT, R36, R134, RZ ;  /* 0x00000086246e7210 */ /* 0x008fe40007f9e0ff */
[----:B------:R-:W-:-:S02]  /*92d0*/  IADD3.X R103, PT, PT, R19, R133, RZ, P2, !PT ;  /* 0x0000008513677210 */ /* 0x000fc400017fe4ff */
[----:B------:R-:W2:Y:S01]  /*92e0*/  LDL.LU.64 R18, [R1+0x48] ;  /* 0x0000480001127983 */ /* 0x000ea20000300a00 */
[-C--:B----4-:R-:W-:Y:S01]  /*92f0*/  IADD3 R118, P5, PT, R28, R134.reuse, RZ ;  /* 0x000000861c767210 */ /* 0x090fe20007fbe0ff */
[--C-:B------:R-:W-:Y:S02]  /*9300*/  IMAD.X R111, R37, 0x1, R133.reuse, P4 ;  /* 0x00000001256f7824 */ /* 0x100fe400020e0685 */
[----:B------:R-:W3:Y:S01]  /*9310*/  LDL.LU.64 R52, [R1+0x40] ;  /* 0x0000400001347983 */ /* 0x000ee20000300a00 */
[----:B------:R-:W-:Y:S01]  /*9320*/  IADD3 R162, P0, PT, R26, R134, RZ ;  /* 0x000000861aa27210 */ /* 0x000fe20007f1e0ff */
[--C-:B------:R-:W-:Y:S02]  /*9330*/  IMAD.X R119, R29, 0x1, R133.reuse, P5 ;  /* 0x000000011d777824 */ /* 0x100fe400028e0685 */
[----:B------:R-:W4:Y:S02]  /*9340*/  LDL.LU.64 R36, [R1+0x38] ;  /* 0x0000380001247983 */ /* 0x000f240000300a00 */
[----:B------:R-:W-:-:S02]  /*9350*/  IMAD.X R163, R27, 0x1, R133, P0 ;  /* 0x000000011ba37824 */ /* 0x000fc400000e0685 */
[----:B------:R-:W4:Y:S01]  /*9360*/  LDL.LU.64 R26, [R1+0x30] ;  /* 0x00003000011a7983 */ /* 0x000f220000300a00 */
[-C--:B------:R-:W-:Y:S02]  /*9370*/  IADD3 R192, P2, PT, R10, R134.reuse, RZ ;  /* 0x000000860ac07210 */ /* 0x080fe40007f5e0ff */
[-C--:B------:R-:W-:Y:S02]  /*9380*/  IADD3 R196, P4, PT, R20, R134.reuse, RZ ;  /* 0x0000008614c47210 */ /* 0x080fe40007f9e0ff */
[----:B------:R-:W-:Y:S02]  /*9390*/  IADD3.X R193, PT, PT, R11, R133, RZ, P2, !PT ;  /* 0x000000850bc17210 */ /* 0x000fe400017fe4ff */
[----:B------:R-:W-:Y:S01]  /*93a0*/  IADD3 R4, P5, PT, R12, R134, RZ ;  /* 0x000000860c047210 */ /* 0x000fe20007fbe0ff */
[----:B------:R-:W4:Y:S01]  /*93b0*/  LDL.LU.64 R10, [R1+0x28] ;  /* 0x00002800010a7983 */ /* 0x000f220000300a00 */
[----:B------:R-:W-:-:S03]  /*93c0*/  IMAD.X R197, R21, 0x1, R133, P4 ;  /* 0x0000000115c57824 */ /* 0x000fc600020e0685 */
[----:B------:R-:W4:Y:S01]  /*93d0*/  LDL.LU.64 R28, [R1+0x20] ;  /* 0x00002000011c7983 */ /* 0x000f220000300a00 */
[----:B------:R-:W-:-:S03]  /*93e0*/  IMAD.X R5, R13, 0x1, R133, P5 ;  /* 0x000000010d057824 */ /* 0x000fc600028e0685 */
[----:B------:R-:W4:Y:S04]  /*93f0*/  LDL.LU.64 R20, [R1+0x18] ;  /* 0x0000180001147983 */ /* 0x000f280000300a00 */
[----:B------:R-:W4:Y:S01]  /*9400*/  LDL.LU.64 R12, [R1+0x10] ;  /* 0x00001000010c7983 */ /* 0x000f220000300a00 */
[-C--:B------:R-:W-:Y:S02]  /*9410*/  IADD3 R74, P0, PT, R76, R134.reuse, RZ ;  /* 0x000000864c4a7210 */ /* 0x080fe40007f1e0ff */
[----:B------:R-:W-:Y:S01]  /*9420*/  IADD3 R50, P4, PT, R60, R134, RZ ;  /* 0x000000863c327210 */ /* 0x000fe20007f9e0ff */
[----:B------:R1:W-:Y:S02]  /*9430*/  STL.64 [R1+0x130], R4 ;  /* 0x0001300401007387 */ /* 0x0003e40000100a00 */
[----:B------:R-:W-:-:S02]  /*9440*/  IMAD.X R75, R77, 0x1, R133, P0 ;  /* 0x000000014d4b7824 */ /* 0x000fc400000e0685 */
[----:B------:R-:W-:Y:S01]  /*9450*/  IMAD.X R51, R61, 0x1, R133, P4 ;  /* 0x000000013d337824 */ /* 0x000fe200020e0685 */
[----:B------:R-:W-:Y:S01]  /*9460*/  STL.64 [R1+0x110], R192 ;  /* 0x000110c001007387 */ /* 0x000fe20000100a00 */
[----:B------:R-:W-:-:S03]  /*9470*/  IADD3 R66, P2, PT, R68, R134, RZ ;  /* 0x0000008644427210 */ /* 0x000fc60007f5e0ff */
[----:B------:R-:W-:Y:S01]  /*9480*/  STL.64 [R1+0x120], R196 ;  /* 0x000120c401007387 */ /* 0x000fe20000100a00 */
[----:B-1----:R-:W-:-:S03]  /*9490*/  IADD3 R4, P5, PT, R34, R134, RZ ;  /* 0x0000008622047210 */ /* 0x002fc60007fbe0ff */
[----:B------:R-:W-:Y:S01]  /*94a0*/  STL.64 [R1+0x140], R74 ;  /* 0x0001404a01007387 */ /* 0x000fe20000100a00 */
[----:B------:R-:W-:-:S03]  /*94b0*/  IADD3.X R67, PT, PT, R69, R133, RZ, P2, !PT ;  /* 0x0000008545437210 */ /* 0x000fc600017fe4ff */
[----:B------:R1:W-:Y:S01]  /*94c0*/  STL.64 [R1+0x160], R50 ;  /* 0x0001603201007387 */ /* 0x0003e20000100a00 */
[----:B------:R-:W-:Y:S01]  /*94d0*/  IMAD.X R5, R35, 0x1, R133, P5 ;  /* 0x0000000123057824 */ /* 0x000fe200028e0685 */
[-C--:B------:R-:W-:Y:S02]  /*94e0*/  IADD3 R34, P4, PT, R42, R134.reuse, RZ ;  /* 0x000000862a227210 */ /* 0x080fe40007f9e0ff */
[----:B------:R-:W-:Y:S01]  /*94f0*/  STL.64 [R1+0x150], R66 ;  /* 0x0001504201007387 */ /* 0x000fe20000100a00 */
[----:B-1----:R-:W-:-:S03]  /*9500*/  IADD3 R50, P0, PT, R56, R134, RZ ;  /* 0x0000008638327210 */ /* 0x002fc60007f1e0ff */
[----:B------:R-:W-:Y:S01]  /*9510*/  STL.64 [R1+0x170], R4 ;  /* 0x0001700401007387 */ /* 0x000fe20000100a00 */
[--C-:B------:R-:W-:Y:S02]  /*9520*/  IMAD.X R35, R43, 0x1, R133.reuse, P4 ;  /* 0x000000012b237824 */ /* 0x100fe400020e0685 */
[----:B------:R-:W-:Y:S01]  /*9530*/  IMAD.X R51, R57, 0x1, R133, P0 ;  /* 0x0000000139337824 */ /* 0x000fe200000e0685 */
[----:B------:R-:W-:-:S04]  /*9540*/  IADD3 R226, P2, PT, R44, R134, RZ ;  /* 0x000000862ce27210 */ /* 0x000fc80007f5e0ff */
[----:B------:R1:W-:Y:S01]  /*9550*/  STL.64 [R1+0x180], R50 ;  /* 0x0001803201007387 */ /* 0x0003e20000100a00 */
[----:B------:R-:W-:-:S03]  /*9560*/  IADD3.X R227, PT, PT, R45, R133, RZ, P2, !PT ;  /* 0x000000852de37210 */ /* 0x000fc600017fe4ff */
[----:B------:R-:W4:Y:S04]  /*9570*/  LDL.LU.64 R56, [R1+0x548] ;  /* 0x0005480001387983 */ /* 0x000f280000300a00 */
[----:B-1----:R-:W4:Y:S04]  /*9580*/  LDL.LU.64 R50, [R1+0x540] ;  /* 0x0005400001327983 */ /* 0x002f280000300a00 */
[----:B------:R4:W-:Y:S04]  /*9590*/  STL.64 [R1+0x1a0], R34 ;  /* 0x0001a02201007387 */ /* 0x0009e80000100a00 */
[----:B------:R-:W4:Y:S01]  /*95a0*/  LDL.LU.64 R42, [R1+0x538] ;  /* 0x00053800012a7983 */ /* 0x000f220000300a00 */
[----:B--2---:R-:W-:-:S02]  /*95b0*/  IADD3 R4, P5, PT, R18, R134, RZ ;  /* 0x0000008612047210 */ /* 0x004fc40007fbe0ff */
[----:B---3--:R-:W-:-:S03]  /*95c0*/  IADD3 R44, P0, PT, R52, R134, RZ ;  /* 0x00000086342c7210 */ /* 0x008fc60007f1e0ff */
[--C-:B------:R-:W-:Y:S01]  /*95d0*/  IMAD.X R5, R19, 0x1, R133.reuse, P5 ;  /* 0x0000000113057824 */ /* 0x100fe200028e0685 */
[-C--:B----4-:R-:W-:Y:S01]  /*95e0*/  IADD3 R34, P2, PT, R36, R134.reuse, RZ ;  /* 0x0000008624227210 */ /* 0x090fe20007f5e0ff */
[----:B------:R-:W-:Y:S01]  /*95f0*/  IMAD.X R45, R53, 0x1, R133, P0 ;  /* 0x00000001352d7824 */ /* 0x000fe200000e0685 */
[----:B------:R-:W-:Y:S02]  /*9600*/  IADD3 R18, P4, PT, R26, R134, RZ ;  /* 0x000000861a127210 */ /* 0x000fe40007f9e0ff */
[----:B------:R-:W-:Y:S01]  /*9610*/  STL.64 [R1+0x1b0], R4 ;  /* 0x0001b00401007387 */ /* 0x000fe20000100a00 */
[----:B------:R-:W-:-:S03]  /*9620*/  IADD3.X R35, PT, PT, R37, R133, RZ, P2, !PT ;  /* 0x0000008525237210 */ /* 0x000fc600017fe4ff */
[----:B------:R-:W-:Y:S01]  /*9630*/  STL.64 [R1+0x190], R226 ;  /* 0x000190e201007387 */ /* 0x000fe20000100a00 */
[----:B------:R-:W-:-:S03]  /*9640*/  IMAD.X R19, R27, 0x1, R133, P4 ;  /* 0x000000011b137824 */ /* 0x000fc600020e0685 */
[----:B------:R-:W2:Y:S04]  /*9650*/  LDL.LU.64 R36, [R1+0x530] ;  /* 0x0005300001247983 */ /* 0x000ea80000300a00 */
[----:B------:R-:W-:Y:S04]  /*9660*/  STL.64 [R1+0x1c0], R44 ;  /* 0x0001c02c01007387 */ /* 0x000fe80000100a00 */
[----:B------:R1:W-:Y:S04]  /*9670*/  STL.64 [R1+0x1d0], R34 ;  /* 0x0001d02201007387 */ /* 0x0003e80000100a00 */
[----:B-1----:R-:W3:Y:S04]  /*9680*/  LDL.LU.64 R34, [R1+0x528] ;  /* 0x0005280001227983 */ /* 0x002ee80000300a00 */
[----:B------:R-:W4:Y:S04]  /*9690*/  LDL.LU.64 R26, [R1+0x520] ;  /* 0x00052000011a7983 */ /* 0x000f280000300a00 */
[----:B------:R1:W-:Y:S04]  /*96a0*/  STL.64 [R1+0x1e0], R18 ;  /* 0x0001e01201007387 */ /* 0x0003e80000100a00 */
[----:B-1----:R-:W4:Y:S01]  /*96b0*/  LDL.LU.64 R18, [R1+0x518] ;  /* 0x0005180001127983 */ /* 0x002f220000300a00 */
[----:B------:R-:W-:-:S05]  /*96c0*/  IADD3 R4, P5, PT, R10, R134, RZ ;  /* 0x000000860a047210 */ /* 0x000fca0007fbe0ff */
[----:B------:R-:W-:Y:S01]  /*96d0*/  IMAD.X R5, R11, 0x1, R133, P5 ;  /* 0x000000010b057824 */ /* 0x000fe200028e0685 */
[----:B------:R-:W-:-:S04]  /*96e0*/  IADD3 R10, P4, PT, R12, R134, RZ ;  /* 0x000000860c0a7210 */ /* 0x000fc80007f9e0ff */
[----:B------:R-:W-:Y:S01]  /*96f0*/  STL.64 [R1+0x1f0], R4 ;  /* 0x0001f00401007387 */ /* 0x000fe20000100a00 */
[----:B------:R-:W-:-:S05]  /*9700*/  IMAD.X R11, R13, 0x1, R133, P4 ;  /* 0x000000010d0b7824 */ /* 0x000fca00020e0685 */
[----:B------:R1:W-:Y:S04]  /*9710*/  STL.64 [R1+0x220], R10 ;  /* 0x0002200a01007387 */ /* 0x0003e80000100a00 */
[----:B-1----:R-:W4:Y:S01]  /*9720*/  LDL.LU.64 R10, [R1+0x510] ;  /* 0x00051000010a7983 */ /* 0x002f220000300a00 */
[-C--:B------:R-:W-:Y:S02]  /*9730*/  IADD3 R216, P0, PT, R28, R134.reuse, RZ ;  /* 0x000000861cd87210 */ /* 0x080fe40007f1e0ff */
[-C--:B------:R-:W-:Y:S01]  /*9740*/  IADD3 R4, P5, PT, R250, R134.reuse, RZ ;  /* 0x00000086fa047210 */ /* 0x080fe20007fbe0ff */
[----:B------:R-:W4:Y:S01]  /*9750*/  LDL.LU.64 R66, [R1+0x508] ;  /* 0x0005080001427983 */ /* 0x000f220000300a00 */
[----:B------:R-:W-:Y:S01]  /*9760*/  IADD3 R212, P2, PT, R20, R134, RZ ;  /* 0x0000008614d47210 */ /* 0x000fe20007f5e0ff */
[----:B------:R-:W-:-:S02]  /*9770*/  IMAD.X R217, R29, 0x1, R133, P0 ;  /* 0x000000011dd97824 */ /* 0x000fc400000e0685 */
[----:B------:R-:W-:Y:S01]  /*9780*/  IMAD.X R5, R251, 0x1, R133, P5 ;  /* 0x00000001fb057824 */ /* 0x000fe200028e0685 */
[----:B------:R-:W-:Y:S01]  /*9790*/  IADD3.X R213, PT, PT, R21, R133, RZ, P2, !PT ;  /* 0x0000008515d57210 */ /* 0x000fe200017fe4ff */
[----:B------:R-:W4:Y:S04]  /*97a0*/  LDL.LU.64 R28, [R1+0x500] ;  /* 0x00050000011c7983 */ /* 0x000f280000300a00 */
[----:B------:R-:W4:Y:S04]  /*97b0*/  LDL.LU.64 R20, [R1+0x4f8] ;  /* 0x0004f80001147983 */ /* 0x000f280000300a00 */
[----:B------:R-:W-:Y:S04]  /*97c0*/  STL.64 [R1+0x200], R216 ;  /* 0x000200d801007387 */ /* 0x000fe80000100a00 */
[----:B------:R1:W-:Y:S01]  /*97d0*/  STL.64 [R1+0x230], R4 ;  /* 0x0002300401007387 */ /* 0x0003e20000100a00 */
[----:B------:R-:W-:-:S03]  /*97e0*/  IADD3 R142, P0, PT, R56, R134, RZ ;  /* 0x00000086388e7210 */ /* 0x000fc60007f1e0ff */
[----:B------:R-:W-:Y:S01]  /*97f0*/  STL.64 [R1+0x210], R212 ;  /* 0x000210d401007387 */ /* 0x000fe20000100a00 */
[----:B------:R-:W-:-:S03]  /*9800*/  IADD3.X R143, PT, PT, R57, R133, RZ, P0, !PT ;  /* 0x00000085398f7210 */ /* 0x000fc600007fe4ff */
[----:B------:R-:W4:Y:S01]  /*9810*/  LDL.LU.64 R12, [R1+0x4f0] ;  /* 0x0004f000010c7983 */ /* 0x000f220000300a00 */
[----:B-1----:R-:W-:-:S03]  /*9820*/  IADD3 R4, P5, PT, R234, R134, RZ ;  /* 0x00000086ea047210 */ /* 0x002fc60007fbe0ff */
[----:B------:R-:W4:Y:S01]  /*9830*/  LDL.LU.64 R60, [R1+0x4e8] ;  /* 0x0004e800013c7983 */ /* 0x000f220000300a00 */
[-C--:B------:R-:W-:Y:S01]  /*9840*/  IADD3 R146, P2, PT, R50, R134.reuse, RZ ;  /* 0x0000008632927210 */ /* 0x080fe20007f5e0ff */
[--C-:B------:R-:W-:Y:S02]  /*9850*/  IMAD.X R5, R235, 0x1, R133.reuse, P5 ;  /* 0x00000001eb057824 */ /* 0x100fe400028e0685 */
[----:B------:R-:W4:Y:S01]  /*9860*/  LDL.LU.64 R52, [R1+0x4e0] ;  /* 0x0004e00001347983 */ /* 0x000f220000300a00 */
[-C--:B------:R-:W-:Y:S01]  /*9870*/  IADD3 R150, P4, PT, R42, R134.reuse, RZ ;  /* 0x000000862a967210 */ /* 0x080fe20007f9e0ff */
[--C-:B------:R-:W-:Y:S02]  /*9880*/  IMAD.X R147, R51, 0x1, R133.reuse, P2 ;  /* 0x0000000133937824 */ /* 0x100fe400010e0685 */
[----:B------:R1:W-:Y:S04]  /*9890*/  STL.64 [R1+0x240], R4 ;  /* 0x0002400401007387 */ /* 0x0003e80000100a00 */
[----:B------:R-:W4:Y:S01]  /*98a0*/  LDL.LU.64 R44, [R1+0x4d8] ;  /* 0x0004d800012c7983 */ /* 0x000f220000300a00 */
[----:B------:R-:W-:Y:S01]  /*98b0*/  IMAD.X R151, R43, 0x1, R133, P4 ;  /* 0x000000012b977824 */ /* 0x000fe200020e0685 */
[----:B--2---:R-:W-:-:S05]  /*98c0*/  IADD3 R154, P0, PT, R36, R134, RZ ;  /* 0x00000086249a7210 */ /* 0x004fca0007f1e0ff */
[----:B------:R-:W-:Y:S02]  /*98d0*/  IMAD.X R155, R37, 0x1, R133, P0 ;  /* 0x00000001259b7824 */ /* 0x000fe400000e0685 */
[----:B------:R-:W2:Y:S04]  /*98e0*/  LDL.LU.64 R36, [R1+0x4d0] ;  /* 0x0004d00001247983 */ /* 0x000ea80000300a00 */
[----:B------:R-:W2:Y:S04]  /*98f0*/  LDL.LU.64 R56, [R1+0x4c8] ;  /* 0x0004c80001387983 */ /* 0x000ea80000300a00 */
[----:B------:R-:W2:Y:S04]  /*9900*/  LDL.LU.64 R50, [R1+0x4c0] ;  /* 0x0004c00001327983 */ /* 0x000ea80000300a00 */
[----:B------:R-:W2:Y:S01]  /*9910*/  LDL.LU.64 R42, [R1+0x4b8] ;  /* 0x0004b800012a7983 */ /* 0x000ea20000300a00 */
[----:B---3--:R-:W-:-:S02]  /*9920*/  IADD3 R158, P2, PT, R34, R134, RZ ;  /* 0x00000086229e7210 */ /* 0x008fc40007f5e0ff */
[----:B----4-:R-:W-:Y:S02]  /*9930*/  IADD3 R166, P4, PT, R26, R134, RZ ;  /* 0x000000861aa67210 */ /* 0x010fe40007f9e0ff */
[----:B------:R-:W-:Y:S02]  /*9940*/  IADD3.X R159, PT, PT, R35, R133, RZ, P2, !PT ;  /* 0x00000085239f7210 */ /* 0x000fe400017fe4ff */
[----:B------:R-:W3:Y:S01]  /*9950*/  LDL.LU.64 R34, [R1+0x4b0] ;  /* 0x0004b00001227983 */ /* 0x000ee20000300a00 */
[----:B------:R-:W-:-:S03]  /*9960*/  IMAD.X R167, R27, 0x1, R133, P4 ;  /* 0x000000011ba77824 */ /* 0x000fc600020e0685 */
[----:B------:R-:W4:Y:S01]  /*9970*/  LDL.LU.64 R26, [R1+0x4a8] ;  /* 0x0004a800011a7983 */ /* 0x000f220000300a00 */
[----:B------:R-:W-:-:S05]  /*9980*/  IADD3 R172, P5, PT, R18, R134, RZ ;  /* 0x0000008612ac7210 */ /* 0x000fca0007fbe0ff */
[----:B------:R-:W-:Y:S02]  /*9990*/  IMAD.X R173, R19, 0x1, R133, P5 ;  /* 0x0000000113ad7824 */ /* 0x000fe400028e0685 */
[----:B------:R-:W4:Y:S01]  /*99a0*/  LDL.LU.64 R18, [R1+0x4a0] ;  /* 0x0004a00001127983 */ /* 0x000f220000300a00 */
[----:B------:R-:W-:-:S05]  /*99b0*/  IADD3 R176, P0, PT, R10, R134, RZ ;  /* 0x000000860ab07210 */ /* 0x000fca0007f1e0ff */
[--C-:B------:R-:W-:Y:S02]  /*99c0*/  IMAD.X R177, R11, 0x1, R133.reuse, P0 ;  /* 0x000000010bb17824 */ /* 0x100fe400000e0685 */
[----:B------:R-:W4:Y:S04]  /*99d0*/  LDL.LU.64 R10, [R1+0x498] ;  /* 0x00049800010a7983 */ /* 0x000f280000300a00 */
[----:B------:R-:W4:Y:S01]  /*99e0*/  LDL.LU.64 R106, [R1+0x490] ;  /* 0x00049000016a7983 */ /* 0x000f220000300a00 */
[-C--:B------:R-:W-:Y:S02]  /*99f0*/  IADD3 R184, P4, PT, R28, R134.reuse, RZ ;  /* 0x000000861cb87210 */ /* 0x080fe40007f9e0ff */
[-C--:B------:R-:W-:Y:S02]  /*9a00*/  IADD3 R160, P5, PT, R20, R134.reuse, RZ ;  /* 0x0000008614a07210 */ /* 0x080fe40007fbe0ff */
[----:B------:R-:W-:Y:S01]  /*9a10*/  IADD3 R180, P2, PT, R66, R134, RZ ;  /* 0x0000008642b47210 */ /* 0x000fe20007f5e0ff */
[----:B------:R-:W-:-:S02]  /*9a20*/  IMAD.X R185, R29, 0x1, R133, P4 ;  /* 0x000000011db97824 */ /* 0x000fc400020e0685 */
[----:B------:R-:W-:Y:S01]  /*9a30*/  IMAD.X R161, R21, 0x1, R133, P5 ;  /* 0x0000000115a17824 */ /* 0x000fe200028e0685 */
[----:B------:R-:W4:Y:S01]  /*9a40*/  LDL.LU.64 R28, [R1+0x488] ;  /* 0x00048800011c7983 */ /* 0x000f220000300a00 */
[----:B------:R-:W-:-:S03]  /*9a50*/  IADD3.X R181, PT, PT, R67, R133, RZ, P2, !PT ;  /* 0x0000008543b57210 */ /* 0x000fc600017fe4ff */
[----:B------:R-:W4:Y:S01]  /*9a60*/  LDL.LU.64 R20, [R1+0x480] ;  /* 0x0004800001147983 */ /* 0x000f220000300a00 */
[----:B------:R-:W-:-:S05]  /*9a70*/  IADD3 R124, P0, PT, R12, R134, RZ ;  /* 0x000000860c7c7210 */ /* 0x000fca0007f1e0ff */
[----:B------:R-:W-:Y:S02]  /*9a80*/  IMAD.X R125, R13, 0x1, R133, P0 ;  /* 0x000000010d7d7824 */ /* 0x000fe400000e0685 */
[----:B------:R-:W4:Y:S01]  /*9a90*/  LDL.LU.64 R12, [R1+0x478] ;  /* 0x00047800010c7983 */ /* 0x000f220000300a00 */
[----:B------:R-:W-:-:S03]  /*9aa0*/  IADD3 R108, P4, PT, R52, R134, RZ ;  /* 0x00000086346c7210 */ /* 0x000fc60007f9e0ff */
[----:B------:R-:W1:Y:S01]  /*9ab0*/  LDL.LU.64 R66, [R1+0x470] ;  /* 0x0004700001427983 */ /* 0x000e620000300a00 */
[-C--:B------:R-:W-:Y:S02]  /*9ac0*/  IADD3 R116, P2, PT, R60, R134.reuse, RZ ;  /* 0x000000863c747210 */ /* 0x080fe40007f5e0ff */
[----:B------:R-:W-:Y:S01]  /*9ad0*/  IADD3 R100, P5, PT, R44, R134, RZ ;  /* 0x000000862c647210 */ /* 0x000fe20007fbe0ff */
[--C-:B------:R-:W-:Y:S02]  /*9ae0*/  IMAD.X R109, R53, 0x1, R133.reuse, P4 ;  /* 0x00000001356d7824 */ /* 0x100fe400020e0685 */
[----:B------:R-:W4:Y:S02]  /*9af0*/  LDL.LU.64 R52, [R1+0x468] ;  /* 0x0004680001347983 */ /* 0x000f240000300a00 */
[----:B------:R-:W-:Y:S02]  /*9b00*/  IMAD.X R101, R45, 0x1, R133, P5 ;  /* 0x000000012d657824 */ /* 0x000fe400028e0685 */
[----:B------:R-:W4:Y:S01]  /*9b10*/  LDL.LU.64 R44, [R1+0x460] ;  /* 0x00046000012c7983 */ /* 0x000f220000300a00 */
[----:B------:R-:W-:-:S02]  /*9b20*/  IADD3.X R117, PT, PT, R61, R133, RZ, P2, !PT ;  /* 0x000000853d757210 */ /* 0x000fc400017fe4ff */
[----:B--2---:R-:W-:-:S05]  /*9b30*/  IADD3 R92, P0, PT, R36, R134, RZ ;  /* 0x00000086245c7210 */ /* 0x004fca0007f1e0ff */
[----:B------:R-:W-:Y:S02]  /*9b40*/  IMAD.X R93, R37, 0x1, R133, P0 ;  /* 0x00000001255d7824 */ /* 0x000fe400000e0685 */
[----:B------:R-:W2:Y:S04]  /*9b50*/  LDL.LU.64 R36, [R1+0x450] ;  /* 0x0004500001247983 */ /* 0x000ea80000300a00 */
[----:B------:R-:W2:Y:S04]  /*9b60*/  LDL.LU.64 R98, [R1+0x448] ;  /* 0x0004480001627983 */ /* 0x000ea80000300a00 */
[----:B------:R-:W2:Y:S04]  /*9b70*/  LDL.LU.64 R90, [R1+0x440] ;  /* 0x00044000015a7983 */ /* 0x000ea80000300a00 */
[----:B------:R-:W2:Y:S01]  /*9b80*/  LDL.LU.64 R82, [R1+0x438] ;  /* 0x0004380001527983 */ /* 0x000ea20000300a00 */
[----:B---3--:R-:W-:-:S03]  /*9b90*/  IADD3 R60, P0, PT, R34, R134, RZ ;  /* 0x00000086223c7210 */ /* 0x008fc60007f1e0ff */
[----:B------:R-:W3:Y:S02]  /*9ba0*/  LDL.LU.64 R74, [R1+0x420] ;  /* 0x00042000014a7983 */ /* 0x000ee40000300a00 */
[----:B------:R-:W-:Y:S02]  /*9bb0*/  IMAD.X R61, R35, 0x1, R133, P0 ;  /* 0x00000001233d7824 */ /* 0x000fe400000e0685 */
[----:B------:R-:W3:Y:S04]  /*9bc0*/  LDL.LU.64 R130, [R1+0x418] ;  /* 0x0004180001827983 */ /* 0x000ee80000300a00 */
[----:B------:R-:W3:Y:S04]  /*9bd0*/  LDL.LU.64 R122, [R1+0x410] ;  /* 0x00041000017a7983 */ /* 0x000ee80000300a00 */
[----:B------:R-:W3:Y:S01]  /*9be0*/  LDL.LU.64 R114, [R1+0x408] ;  /* 0x0004080001727983 */ /* 0x000ee20000300a00 */
[----:B----4-:R-:W-:-:S05]  /*9bf0*/  IADD3 R34, P0, PT, R106, R134, RZ ;  /* 0x000000866a227210 */ /* 0x010fca0007f1e0ff */
[----:B------:R-:W-:Y:S02]  /*9c00*/  IMAD.X R35, R107, 0x1, R133, P0 ;  /* 0x000000016b237824 */ /* 0x000fe400000e0685 */
[----:B------:R-:W4:Y:S04]  /*9c10*/  LDL.LU.64 R106, [R1+0x3f0] ;  /* 0x0003f000016a7983 */ /* 0x000f280000300a00 */
[----:B------:R-:W4:Y:S01]  /*9c20*/  LDL.LU.64 R204, [R1+0x3e8] ;  /* 0x0003e80001cc7983 */ /* 0x000f220000300a00 */
[----:B------:R-:W-:-:S03]  /*9c30*/  IADD3 R68, P5, PT, R42, R134, RZ ;  /* 0x000000862a447210 */ /* 0x000fc60007fbe0ff */
[----:B------:R-:W4:Y:S04]  /*9c40*/  LDL.LU.64 R198, [R1+0x3e0] ;  /* 0x0003e00001c67983 */ /* 0x000f280000300a00 */
[----:B------:R-:W4:Y:S01]  /*9c50*/  LDL.LU.64 R194, [R1+0x3d8] ;  /* 0x0003d80001c27983 */ /* 0x000f220000300a00 */
[----:B------:R-:W-:Y:S01]  /*9c60*/  IMAD.X R69, R43, 0x1, R133, P5 ;  /* 0x000000012b457824 */ /* 0x000fe200028e0685 */
[-C--:B------:R-:W-:Y:S02]  /*9c70*/  IADD3 R42, P5, PT, R10, R134.reuse, RZ ;  /* 0x000000860a2a7210 */ /* 0x080fe40007fbe0ff */
[----:B------:R-:W4:Y:S01]  /*9c80*/  LDL.LU.64 R188, [R1+0x3c0] ;  /* 0x0003c00001bc7983 */ /* 0x000f220000300a00 */
[----:B------:R-:W-:-:S03]  /*9c90*/  IADD3 R84, P2, PT, R56, R134, RZ ;  /* 0x0000008638547210 */ /* 0x000fc60007f5e0ff */
[----:B------:R-:W4:Y:S04]  /*9ca0*/  LDL.LU.64 R230, [R1+0x3b0] ;  /* 0x0003b00001e67983 */ /* 0x000f280000300a00 */
[----:B------:R-:W4:Y:S01]  /*9cb0*/  LDL.LU.64 R200, [R1+0x3a8] ;  /* 0x0003a80001c87983 */ /* 0x000f220000300a00 */
[----:B------:R-:W-:-:S03]  /*9cc0*/  IADD3.X R85, PT, PT, R57, R133, RZ, P2, !PT ;  /* 0x0000008539557210 */ /* 0x000fc600017fe4ff */
[----:B------:R-:W4:Y:S01]  /*9cd0*/  LDL.LU.64 R190, [R1+0x3a0] ;  /* 0x0003a00001be7983 */ /* 0x000f220000300a00 */
[--C-:B------:R-:W-:Y:S01]  /*9ce0*/  IMAD.X R43, R11, 0x1, R133.reuse, P5 ;  /* 0x000000010b2b7824 */ /* 0x100fe200028e0685 */
[-C--:B------:R-:W-:Y:S02]  /*9cf0*/  IADD3 R56, P2, PT, R26, R134.reuse, RZ ;  /* 0x000000861a387210 */ /* 0x080fe40007f5e0ff */
[-C--:B------:R-:W-:Y:S01]  /*9d00*/  IADD3 R10, P5, PT, R12, R134.reuse, RZ ;  /* 0x000000860c0a7210 */ /* 0x080fe20007fbe0ff */
[----:B------:R-:W4:Y:S01]  /*9d10*/  LDL.LU.64 R202, [R1+0x388] ;  /* 0x0003880001ca7983 */ /* 0x000f220000300a00 */
[-C--:B-1----:R-:W-:Y:S02]  /*9d20*/  IADD3 R4, P0, PT, R66, R134.reuse, RZ ;  /* 0x0000008642047210 */ /* 0x082fe40007f1e0ff */
[-C--:B------:R-:W-:Y:S01]  /*9d30*/  IADD3.X R57, PT, PT, R27, R133.reuse, RZ, P2, !PT ;  /* 0x000000851b397210 */ /* 0x080fe200017fe4ff */
[--C-:B------:R-:W-:Y:S01]  /*9d40*/  IMAD.X R11, R13, 0x1, R133.reuse, P5 ;  /* 0x000000010d0b7824 */ /* 0x100fe200028e0685 */
[----:B------:R-:W-:Y:S01]  /*9d50*/  IADD3 R26, P2, PT, R28, R134, RZ ;  /* 0x000000861c1a7210 */ /* 0x000fe20007f5e0ff */
[----:B------:R-:W-:Y:S01]  /*9d60*/  IMAD.X R5, R67, 0x1, R133, P0 ;  /* 0x0000000143057824 */ /* 0x000fe200000e0685 */
[----:B------:R-:W4:Y:S02]  /*9d70*/  LDL.LU.64 R224, [R1+0x378] ;  /* 0x0003780001e07983 */ /* 0x000f240000300a00 */
[----:B------:R-:W-:-:S02]  /*9d80*/  IADD3.X R27, PT, PT, R29, R133, RZ, P2, !PT ;  /* 0x000000851d1b7210 */ /* 0x000fc400017fe4ff */
[----:B------:R-:W4:Y:S04]  /*9d90*/  LDL.LU.64 R208, [R1+0x370] ;  /* 0x0003700001d07983 */ /* 0x000f280000300a00 */
[----:B------:R-:W4:Y:S04]  /*9da0*/  LDL.LU.64 R206, [R1+0x350] ;  /* 0x0003500001ce7983 */ /* 0x000f280000300a00 */
[----:B------:R-:W4:Y:S04]  /*9db0*/  LDL.LU.64 R186, [R1+0x340] ;  /* 0x0003400001ba7983 */ /* 0x000f280000300a00 */
[----:B------:R-:W4:Y:S01]  /*9dc0*/  LDL.LU.64 R250, [R1+0x338] ;  /* 0x0003380001fa7983 */ /* 0x000f220000300a00 */
[----:B--2---:R-:W-:-:S02]  /*9dd0*/  IADD3 R28, P5, PT, R36, R134, RZ ;  /* 0x00000086241c7210 */ /* 0x004fc40007fbe0ff */
[----:B------:R-:W-:-:S03]  /*9de0*/  IADD3 R36, P0, PT, R98, R134, RZ ;  /* 0x0000008662247210 */ /* 0x000fc60007f1e0ff */
[--C-:B------:R-:W-:Y:S02]  /*9df0*/  IMAD.X R29, R37, 0x1, R133.reuse, P5 ;  /* 0x00000001251d7824 */ /* 0x100fe400028e0685 */
[----:B------:R-:W-:Y:S01]  /*9e00*/  IMAD.X R37, R99, 0x1, R133, P0 ;  /* 0x0000000163257824 */ /* 0x000fe200000e0685 */
[-C--:B---3--:R-:W-:Y:S02]  /*9e10*/  IADD3 R66, P5, PT, R74, R134.reuse, RZ ;  /* 0x000000864a427210 */ /* 0x088fe40007fbe0ff */
[----:B------:R-:W-:-:S03]  /*9e20*/  IADD3 R74, P0, PT, R130, R134, RZ ;  /* 0x00000086824a7210 */ /* 0x000fc60007f1e0ff */
[--C-:B------:R-:W-:Y:S02]  /*9e30*/  IMAD.X R67, R75, 0x1, R133.reuse, P5 ;  /* 0x000000014b437824 */ /* 0x100fe400028e0685 */
[----:B------:R-:W-:Y:S01]  /*9e40*/  IMAD.X R75, R131, 0x1, R133, P0 ;  /* 0x00000001834b7824 */ /* 0x000fe200000e0685 */
[-C--:B----4-:R-:W-:Y:S02]  /*9e50*/  IADD3 R98, P5, PT, R106, R134.reuse, RZ ;  /* 0x000000866a627210 */ /* 0x090fe40007fbe0ff */
[----:B------:R-:W-:-:S03]  /*9e60*/  IADD3 R106, P0, PT, R204, R134, RZ ;  /* 0x00000086cc6a7210 */ /* 0x000fc60007f1e0ff */
[--C-:B------:R-:W-:Y:S02]  /*9e70*/  IMAD.X R99, R107, 0x1, R133.reuse, P5 ;  /* 0x000000016b637824 */ /* 0x100fe400028e0685 */
[--C-:B------:R-:W-:Y:S02]  /*9e80*/  IMAD.X R107, R205, 0x1, R133.reuse, P0 ;  /* 0x00000001cd6b7824 */ /* 0x100fe400000e0685 */
[----:B------:R-:W2:Y:S01]  /*9e90*/  LDL.LU.64 R204, [R1+0x330] ;  /* 0x0003300001cc7983 */ /* 0x000ea20000300a00 */
[-C--:B------:R-:W-:Y:S02]  /*9ea0*/  IADD3 R76, P4, PT, R50, R134.reuse, RZ ;  /* 0x00000086324c7210 */ /* 0x080fe40007f9e0ff */
[-C--:B------:R-:W-:Y:S01]  /*9eb0*/  IADD3 R12, P2, PT, R52, R134.reuse, RZ ;  /* 0x00000086340c7210 */ /* 0x080fe20007f5e0ff */
[----:B------:R-:W3:Y:S02]  /*9ec0*/  LDL.LU.64 R220, [R1+0x328] ;  /* 0x0003280001dc7983 */ /* 0x000ee40000300a00 */
[--C-:B------:R-:W-:Y:S01]  /*9ed0*/  IMAD.X R77, R51, 0x1, R133.reuse, P4 ;  /* 0x00000001334d7824 */ /* 0x100fe200020e0685 */
[-C--:B------:R-:W-:Y:S01]  /*9ee0*/  IADD3 R50, P4, PT, R18, R134.reuse, RZ ;  /* 0x0000008612327210 */ /* 0x080fe20007f9e0ff */
[----:B------:R-:W4:Y:S04]  /*9ef0*/  LDL.LU.64 R222, [R1+0x308] ;  /* 0x0003080001de7983 */ /* 0x000f280000300a00 */
[----:B------:R-:W-:Y:S01]  /*9f00*/  IMAD.X R51, R19, 0x1, R133, P4 ;  /* 0x0000000113337824 */ /* 0x000fe200020e0685 */
[----:B------:R-:W-:-:S05]  /*9f10*/  IADD3 R18, P4, PT, R20, R134, RZ ;  /* 0x0000008614127210 */ /* 0x000fca0007f9e0ff */
[----:B------:R-:W-:Y:S01]  /*9f20*/  IMAD.X R19, R21, 0x1, R133, P4 ;  /* 0x0000000115137824 */ /* 0x000fe200020e0685 */
[----:B------:R-:W-:-:S05]  /*9f30*/  IADD3 R20, P4, PT, R44, R134, RZ ;  /* 0x000000862c147210 */ /* 0x000fca0007f9e0ff */
[--C-:B------:R-:W-:Y:S01]  /*9f40*/  IMAD.X R21, R45, 0x1, R133.reuse, P4 ;  /* 0x000000012d157824 */ /* 0x100fe200020e0685 */
[-C--:B------:R-:W-:Y:S02]  /*9f50*/  IADD3 R52, P4, PT, R82, R134.reuse, RZ ;  /* 0x0000008652347210 */ /* 0x080fe40007f9e0ff */
[-C--:B------:R-:W-:Y:S02]  /*9f60*/  IADD3.X R13, PT, PT, R53, R133.reuse, RZ, P2, !PT ;  /* 0x00000085350d7210 */ /* 0x080fe400017fe4ff */
[-C--:B------:R-:W-:Y:S01]  /*9f70*/  IADD3 R44, P2, PT, R90, R134.reuse, RZ ;  /* 0x000000865a2c7210 */ /* 0x080fe20007f5e0ff */
[--C-:B------:R-:W-:Y:S01]  /*9f80*/  IMAD.X R53, R83, 0x1, R133.reuse, P4 ;  /* 0x0000000153357824 */ /* 0x100fe200020e0685 */
[-C--:B------:R-:W-:Y:S02]  /*9f90*/  IADD3 R90, P4, PT, R114, R134.reuse, RZ ;  /* 0x00000086725a7210 */ /* 0x080fe40007f9e0ff */
[----:B------:R-:W-:Y:S02]  /*9fa0*/  IADD3.X R45, PT, PT, R91, R133, RZ, P2, !PT ;  /* 0x000000855b2d7210 */ /* 0x000fe400017fe4ff */
[-C--:B------:R-:W-:Y:S01]  /*9fb0*/  IADD3 R82, P2, PT, R122, R134.reuse, RZ ;  /* 0x000000867a527210 */ /* 0x080fe20007f5e0ff */
[----:B------:R-:W-:Y:S01]  /*9fc0*/  IMAD.X R91, R115, 0x1, R133, P4 ;  /* 0x00000001735b7824 */ /* 0x000fe200020e0685 */
[----:B------:R-:W-:-:S02]  /*9fd0*/  IADD3 R122, P4, PT, R194, R134, RZ ;  /* 0x00000086c27a7210 */ /* 0x000fc40007f9e0ff */
[-C--:B------:R-:W-:Y:S02]  /*9fe0*/  IADD3.X R83, PT, PT, R123, R133.reuse, RZ, P2, !PT ;  /* 0x000000857b537210 */ /* 0x080fe400017fe4ff */
[-C--:B------:R-:W-:Y:S01]  /*9ff0*/  IADD3 R114, P2, PT, R198, R134.reuse, RZ ;  /* 0x00000086c6727210 */ /* 0x080fe20007f5e0ff */
[--C-:B------:R-:W-:Y:S01]  /*a000*/  IMAD.X R123, R195, 0x1, R133.reuse, P4 ;  /* 0x00000001c37b7824 */ /* 0x100fe200020e0685 */
[-C--:B------:R-:W-:Y:S02]  /*a010*/  IADD3 R130, P5, PT, R188, R134.reuse, RZ ;  /* 0x00000086bc827210 */ /* 0x080fe40007fbe0ff */
[-C--:B------:R-:W-:Y:S02]  /*a020*/  IADD3 R188, P4, PT, R190, R134.reuse, RZ ;  /* 0x00000086bebc7210 */ /* 0x080fe40007f9e0ff */
[----:B------:R-:W-:Y:S01]  /*a030*/  IADD3 R194, P0, PT, R230, R134, RZ ;  /* 0x00000086e6c27210 */ /* 0x000fe20007f1e0ff */
[----:B------:R-:W-:Y:S01]  /*a040*/  IMAD.X R131, R189, 0x1, R133, P5 ;  /* 0x00000001bd837824 */ /* 0x000fe200028e0685 */
[----:B------:R-:W-:-:S02]  /*a050*/  IADD3.X R115, PT, PT, R199, R133, RZ, P2, !PT ;  /* 0x00000085c7737210 */ /* 0x000fc400017fe4ff */
[-C--:B------:R-:W-:Y:S01]  /*a060*/  IADD3 R198, P2, PT, R200, R134.reuse, RZ ;  /* 0x00000086c8c67210 */ /* 0x080fe20007f5e0ff */
[--C-:B------:R-:W-:Y:S01]  /*a070*/  IMAD.X R189, R191, 0x1, R133.reuse, P4 ;  /* 0x00000001bfbd7824 */ /* 0x100fe200020e0685 */
[-C--:B------:R-:W-:Y:S01]  /*a080*/  IADD3 R136, P5, PT, R202, R134.reuse, RZ ;  /* 0x00000086ca887210 */ /* 0x080fe20007fbe0ff */
[--C-:B------:R-:W-:Y:S01]  /*a090*/  IMAD.X R195, R231, 0x1, R133.reuse, P0 ;  /* 0x00000001e7c37824 */ /* 0x100fe200000e0685 */
[----:B------:R-:W-:Y:S01]  /*a0a0*/  IADD3.X R199, PT, PT, R201, R133, RZ, P2, !PT ;  /* 0x00000085c9c77210 */ /* 0x000fe200017fe4ff */
[----:B------:R-:W3:Y:S02]  /*a0b0*/  LDL.LU.64 R230, [R1+0x300] ;  /* 0x0003000001e67983 */ /* 0x000ee40000300a00 */
[----:B------:R-:W-:Y:S02]  /*a0c0*/  IMAD.X R137, R203, 0x1, R133, P5 ;  /* 0x00000001cb897824 */ /* 0x000fe400028e0685 */
[----:B------:R-:W3:Y:S04]  /*a0d0*/  LDL.LU.64 R200, [R1+0x2f8] ;  /* 0x0002f80001c87983 */ /* 0x000ee80000300a00 */
[----:B------:R-:W3:Y:S04]  /*a0e0*/  LDL.LU.64 R190, [R1+0x2e8] ;  /* 0x0002e80001be7983 */ /* 0x000ee80000300a00 */
[----:B------:R1:W-:Y:S01]  /*a0f0*/  STL.64 [R1+0x138], R188 ;  /* 0x000138bc01007387 */ /* 0x0003e20000100a00 */
[----:B------:R-:W-:-:S02]  /*a100*/  IADD3 R214, P0, PT, R224, R134, RZ ;  /* 0x00000086e0d67210 */ /* 0x000fc40007f1e0ff */
[----:B------:R-:W-:Y:S01]  /*a110*/  IADD3 R202, P4, PT, R206, R134, RZ ;  /* 0x00000086ceca7210 */ /* 0x000fe20007f9e0ff */
[----:B-1----:R-:W3:Y:S04]  /*a120*/  LDL.LU.64 R188, [R1+0x2d0] ;  /* 0x0002d00001bc7983 */ /* 0x002ee80000300a00 */
[----:B------:R-:W-:Y:S04]  /*a130*/  STL.64 [R1+0x118], R194 ;  /* 0x000118c201007387 */ /* 0x000fe80000100a00 */
[----:B------:R-:W-:Y:S04]  /*a140*/  STL.64 [R1+0x128], R198 ;  /* 0x000128c601007387 */ /* 0x000fe80000100a00 */
[----:B------:R1:W-:Y:S01]  /*a150*/  STL.64 [R1+0x148], R136 ;  /* 0x0001488801007387 */ /* 0x0003e20000100a00 */
[----:B------:R-:W-:-:S02]  /*a160*/  IMAD.X R215, R225, 0x1, R133, P0 ;  /* 0x00000001e1d77824 */ /* 0x000fc400000e0685 */
[----:B------:R-:W-:Y:S01]  /*a170*/  IMAD.X R203, R207, 0x1, R133, P4 ;  /* 0x00000001cfcb7824 */ /* 0x000fe200020e0685 */
[----:B------:R-:W3:Y:S01]  /*a180*/  LDL.LU.64 R224, [R1+0x108] ;  /* 0x0001080001e07983 */ /* 0x000ee20000300a00 */
[----:B-1----:R-:W-:-:S04]  /*a190*/  IADD3 R136, P2, PT, R208, R134, RZ ;  /* 0x00000086d0887210 */ /* 0x002fc80007f5e0ff */
[----:B------:R-:W-:Y:S02]  /*a1a0*/  IADD3.X R137, PT, PT, R209, R133, RZ, P2, !PT ;  /* 0x00000085d1897210 */ /* 0x000fe400017fe4ff */
[-C--:B------:R-:W-:Y:S02]  /*a1b0*/  IADD3 R234, P5, PT, R186, R134.reuse, RZ ;  /* 0x00000086baea7210 */ /* 0x080fe40007fbe0ff */
[----:B------:R-:W-:Y:S01]  /*a1c0*/  IADD3 R218, P0, PT, R250, R134, RZ ;  /* 0x00000086fada7210 */ /* 0x000fe20007f1e0ff */
[----:B------:R1:W-:Y:S01]  /*a1d0*/  STL.64 [R1+0x168], R136 ;  /* 0x0001688801007387 */ /* 0x0003e20000100a00 */
[----:B------:R-:W2:Y:S03]  /*a1e0*/  LDC R186, c[0x0][0x3a0] ;  /* 0x0000e800ffba7b82 */ /* 0x000ea60000000800 */
[----:B------:R-:W-:Y:S01]  /*a1f0*/  STL.64 [R1+0x158], R214 ;  /* 0x000158d601007387 */ /* 0x000fe20000100a00 */
[----:B------:R-:W-:-:S02]  /*a200*/  IMAD.X R235, R187, 0x1, R133, P5 ;  /* 0x00000001bbeb7824 */ /* 0x000fc400028e0685 */
[----:B------:R-:W-:Y:S02]  /*a210*/  IMAD.X R219, R251, 0x1, R133, P0 ;  /* 0x00000001fbdb7824 */ /* 0x000fe400000e0685 */
[----:B------:R-:W2:Y:S01]  /*a220*/  LDC R187, c[0x0][0x3a0] ;  /* 0x0000e800ffbb7b82 */ /* 0x000ea20000000800 */
[----:B-1----:R-:W3:Y:S04]  /*a230*/  LDL.LU.64 R136, [R1+0x100] ;  /* 0x0001000001887983 */ /* 0x002ee80000300a00 */
[----:B------:R-:W3:Y:S04]  /*a240*/  LDL.LU.64 R208, [R1+0xf8] ;  /* 0x0000f80001d07983 */ /* 0x000ee80000300a00 */
[----:B------:R2:W-:Y:S04]  /*a250*/  STL.64 [R1+0x178], R202 ;  /* 0x000178ca01007387 */ /* 0x0005e80000100a00 */
[----:B------:R-:W-:Y:S01]  /*a260*/  STL.64 [R1+0x188], R234 ;  /* 0x000188ea01007387 */ /* 0x000fe20000100a00 */
[----:B--2---:R-:W-:-:S04]  /*a270*/  IADD3 R202, P2, PT, R204, R134, RZ ;  /* 0x00000086ccca7210 */ /* 0x004fc80007f5e0ff */
[----:B------:R-:W-:Y:S02]  /*a280*/  IADD3.X R203, PT, PT, R205, R133, RZ, P2, !PT ;  /* 0x00000085cdcb7210 */ /* 0x000fe400017fe4ff */
[----:B------:R-:W2:Y:S04]  /*a290*/  LDL.LU.64 R204, [R1+0x248] ;  /* 0x0002480001cc7983 */ /* 0x000ea80000300a00 */
[----:B------:R1:W-:Y:S04]  /*a2a0*/  STL.64 [R1+0x1a8], R202 ;  /* 0x0001a8ca01007387 */ /* 0x0003e80000100a00 */
[----:B-1----:R-:W2:Y:S01]  /*a2b0*/  LDL.LU.64 R202, [R1+0xf0] ;  /* 0x0000f00001ca7983 */ /* 0x002ea20000300a00 */
[----:B----4-:R-:W-:-:S02]  /*a2c0*/  IADD3 R206, P5, PT, R222, R134, RZ ;  /* 0x00000086dece7210 */ /* 0x010fc40007fbe0ff */
[----:B---3--:R-:W-:-:S03]  /*a2d0*/  IADD3 R214, P4, PT, R220, R134, RZ ;  /* 0x00000086dcd67210 */ /* 0x008fc60007f9e0ff */
[--C-:B------:R-:W-:Y:S01]  /*a2e0*/  IMAD.X R207, R223, 0x1, R133.reuse, P5 ;  /* 0x00000001dfcf7824 */ /* 0x100fe200028e0685 */
[----:B------:R-:W-:Y:S01]  /*a2f0*/  STL.64 [R1+0x198], R218 ;  /* 0x000198da01007387 */ /* 0x000fe20000100a00 */
[----:B------:R-:W-:-:S03]  /*a300*/  IMAD.X R215, R221, 0x1, R133, P4 ;  /* 0x00000001ddd77824 */ /* 0x000fc600020e0685 */
[----:B------:R1:W-:Y:S04]  /*a310*/  STL.64 [R1+0x1c8], R206 ;  /* 0x0001c8ce01007387 */ /* 0x0003e80000100a00 */
[----:B------:R3:W-:Y:S01]  /*a320*/  STL.64 [R1+0x1b8], R214 ;  /* 0x0001b8d601007387 */ /* 0x0007e20000100a00 */
[-C--:B-1----:R-:W-:Y:S02]  /*a330*/  IADD3 R206, P0, PT, R230, R134.reuse, RZ ;  /* 0x00000086e6ce7210 */ /* 0x082fe40007f1e0ff */
[----:B------:R-:W-:-:S03]  /*a340*/  IADD3 R250, P2, PT, R200, R134, RZ ;  /* 0x00000086c8fa7210 */ /* 0x000fc60007f5e0ff */
[--C-:B------:R-:W-:Y:S02]  /*a350*/  IMAD.X R207, R231, 0x1, R133.reuse, P0 ;  /* 0x00000001e7cf7824 */ /* 0x100fe400000e0685 */
[----:B------:R-:W1:Y:S01]  /*a360*/  LDC R231, c[0x0][0x3a0] ;  /* 0x0000e800ffe77b82 */ /* 0x000e620000000800 */
[-C--:B------:R-:W-:Y:S02]  /*a370*/  IADD3 R220, P4, PT, R190, R134.reuse, RZ ;  /* 0x00000086bedc7210 */ /* 0x080fe40007f9e0ff */
[----:B------:R-:W-:Y:S01]  /*a380*/  IADD3.X R251, PT, PT, R201, R133, RZ, P2, !PT ;  /* 0x00000085c9fb7210 */ /* 0x000fe200017fe4ff */
[----:B------:R-:W-:Y:S02]  /*a390*/  STL.64 [R1+0x1d8], R206 ;  /* 0x0001d8ce01007387 */ /* 0x000fe40000100a00 */
[----:B------:R-:W-:Y:S02]  /*a3a0*/  IMAD.X R221, R191, 0x1, R133, P4 ;  /* 0x00000001bfdd7824 */ /* 0x000fe400020e0685 */
[----:B------:R-:W-:Y:S01]  /*a3b0*/  STL.64 [R1+0x1e8], R250 ;  /* 0x0001e8fa01007387 */ /* 0x000fe20000100a00 */
[----:B------:R-:W4:Y:S01]  /*a3c0*/  LDC R190, c[0x0][0x3a0] ;  /* 0x0000e800ffbe7b82 */ /* 0x000f220000000800 */
[----:B---3--:R-:W-:-:S02]  /*a3d0*/  IADD3 R214, P5, PT, R188, R134, RZ ;  /* 0x00000086bcd67210 */ /* 0x008fc40007fbe0ff */
[----:B------:R-:W-:Y:S03]  /*a3e0*/  STL.64 [R1+0x1f8], R220 ;  /* 0x0001f8dc01007387 */ /* 0x000fe60000100a00 */
[--C-:B------:R-:W-:Y:S02]  /*a3f0*/  IMAD.X R215, R189, 0x1, R133.reuse, P5 ;  /* 0x00000001bdd77824 */ /* 0x100fe400028e0685 */
[----:B------:R-:W3:Y:S01]  /*a400*/  LDC R189, c[0x0][0x3a0] ;  /* 0x0000e800ffbd7b82 */ /* 0x000ee20000000800 */
[----:B------:R-:W-:Y:S02]  /*a410*/  IADD3 R222, P0, PT, R224, R134, RZ ;  /* 0x00000086e0de7210 */ /* 0x000fe40007f1e0ff */
[----:B------:R-:W-:Y:S03]  /*a420*/  STL.64 [R1+0x208], R214 ;  /* 0x000208d601007387 */ /* 0x000fe60000100a00 */
[----:B------:R-:W-:-:S02]  /*a430*/  IMAD.X R223, R225, 0x1, R133, P0 ;  /* 0x00000001e1df7824 */ /* 0x000fc400000e0685 */
[----:B------:R1:W5:Y:S04]  /*a440*/  LDL.LU.64 R224, [R1+0x570] ;  /* 0x0005700001e07983 */ /* 0x0003680000300a00 */
[----:B------:R1:W-:Y:S04]  /*a450*/  STL.64 [R1+0x218], R222 ;  /* 0x000218de01007387 */ /* 0x0003e80000100a00 */
[----:B-1----:R1:W5:Y:S01]  /*a460*/  LDL.LU.64 R222, [R1+0x568] ;  /* 0x0005680001de7983 */ /* 0x0023620000300a00 */
[-C--:B------:R-:W-:Y:S02]  /*a470*/  IADD3 R206, P2, PT, R136, R134.reuse, RZ ;  /* 0x0000008688ce7210 */ /* 0x080fe40007f5e0ff */
[----:B------:R-:W-:-:S02]  /*a480*/  IADD3 R200, P4, PT, R208, R134, RZ ;  /* 0x00000086d0c87210 */ /* 0x000fc40007f9e0ff */
[----:B------:R-:W-:Y:S02]  /*a490*/  IADD3.X R207, PT, PT, R137, R133, RZ, P2, !PT ;  /* 0x0000008589cf7210 */ /* 0x000fe400017fe4ff */
[----:B------:R1:W5:Y:S01]  /*a4a0*/  LDL.LU.64 R136, [R1+0x560] ;  /* 0x0005600001887983 */ /* 0x0003620000300a00 */
[----:B------:R-:W-:-:S03]  /*a4b0*/  IMAD.X R201, R209, 0x1, R133, P4 ;  /* 0x00000001d1c97824 */ /* 0x000fc600020e0685 */
[----:B------:R1:W-:Y:S04]  /*a4c0*/  STL.64 [R1+0x228], R206 ;  /* 0x000228ce01007387 */ /* 0x0003e80000100a00 */
[----:B------:R2:W-:Y:S01]  /*a4d0*/  STL.64 [R1+0x238], R200 ;  /* 0x000238c801007387 */ /* 0x0005e20000100a00 */
[----:B------:R-:W-:Y:S01]  /*a4e0*/  ISETP.NE.U32.AND P0, PT, RZ, UR12, PT ;  /* 0x0000000cff007c0c */ /* 0x000fe2000bf05070 */
[----:B-1----:R-:W-:-:S05]  /*a4f0*/  VIADD R206, R231, 0x3f ;  /* 0x0000003fe7ce7836 */ /* 0x002fca0000000000 */
[----:B------:R-:W-:Y:S01]  /*a500*/  ISETP.LT.OR P4, PT, R206, 0x40, P0 ;  /* 0x00000040ce00780c */ /* 0x000fe20000781670 */
[----:B------:R-:W-:Y:S01]  /*a510*/  VIADD R186, R186, 0xffffff7e ;  /* 0xffffff7ebaba7836 */ /* 0x000fe20000000000 */
[----:B------:R-:W-:-:S04]  /*a520*/  UIADD3 UR12, UPT, UPT, UR10, 0x80, URZ ;  /* 0x000000800a0c7890 */ /* 0x000fc8000fffe0ff */
[----:B------:R-:W-:Y:S02]  /*a530*/  ISETP.GE.U32.AND P2, PT, R186, 0x7fffff3f, PT ;  /* 0x7fffff3fba00780c */ /* 0x000fe40003f46070 */
[----:B--2---:R-:W-:-:S04]  /*a540*/  IADD3 R208, P6, PT, R204, R3, RZ ;  /* 0x00000003ccd07210 */ /* 0x004fc80007fde0ff */
[----:B------:R-:W-:Y:S02]  /*a550*/  IADD3.X R209, PT, PT, R205, R132, RZ, P6, !PT ;  /* 0x00000084cdd17210 */ /* 0x000fe400037fe4ff */
[----:B------:R-:W-:-:S03]  /*a560*/  IADD3 R200, P5, PT, R202, R134, RZ ;  /* 0x00000086cac87210 */ /* 0x000fc60007fbe0ff */
[----:B------:R1:W-:Y:S02]  /*a570*/  STL.64 [R1+0x340], R208 ;  /* 0x000340d001007387 */ /* 0x0003e40000100a00 */
[----:B------:R-:W-:-:S05]  /*a580*/  IMAD.X R201, R203, 0x1, R133, P5 ;  /* 0x00000001cbc97824 */ /* 0x000fca00028e0685 */
[----:B------:R1:W-:Y:S01]  /*a590*/  STL.64 [R1+0x248], R200 ;  /* 0x000248c801007387 */ /* 0x0003e20000100a00 */
[----:B---34-:R-:W-:Y:S05]  /*a5a0*/  @P4 BRA `(.L_x_7) ;  /* 0x0000000400544947 */ /* 0x018fea0003800000 */
[----:B------:R-:W-:Y:S01]  /*a5b0*/  UIADD3 UR34, UPT, UPT, UR9, 0x20000, URZ ;  /* 0x0002000009227890 */ /* 0x000fe2000fffe0ff */
[----:B------:R-:W-:Y:S01]  /*a5c0*/  UMOV UR37, URZ ;  /* 0x000000ff00257c82 */ /* 0x000fe20008000000 */
[----:B------:R-:W-:Y:S02]  /*a5d0*/  UIADD3 UR56, UPT, UPT, UR10, 0x88, URZ ;  /* 0x000000880a387890 */ /* 0x000fe4000fffe0ff */
[----:B------:R-:W-:Y:S02]  /*a5e0*/  USHF.R.U32.HI UR36, URZ, 0x4, UR34 ;  /* 0x00000004ff247899 */ /* 0x000fe40008011622 */
[----:B------:R-:W-:Y:S02]  /*a5f0*/  UIADD3 UR75, UPT, UPT, UR10, 0x90, URZ ;  /* 0x000000900a4b7890 */ /* 0x000fe4000fffe0ff */
[----:B------:R-:W-:Y:S01]  /*a600*/  USGXT.U32 UR36, UR36, 0xe ;  /* 0x0000000e2424789a */ /* 0x000fe20008000000 */
[----:B------:R-:W-:Y:S01]  /*a610*/  UMOV UR64, 0x0 ;  /* 0x0000000000407882 */ /* 0x000fe20000000000 */
[----:B------:R-:W-:-:S02]  /*a620*/  UMOV UR65, 0x8100910 ;  /* 0x0810091000417882 */ /* 0x000fc40000000000 */
[----:B------:R-:W-:Y:S02]  /*a630*/  UIADD3 UR40, UP1, UPT, UR36, 0x2, URZ ;  /* 0x0000000224287890 */ /* 0x000fe4000ff3e0ff */
[----:B------:R-:W-:Y:S02]  /*a640*/  UIADD3 UR13, UPT, UPT, UR10, 0x98, URZ ;  /* 0x000000980a0d7890 */ /* 0x000fe4000fffe0ff */
[----:B------:R-:W-:Y:S01]  /*a650*/  UIADD3.X UR41, UPT, UPT, UR37, 0x40004040, URZ, UP1, !UPT ;  /* 0x4000404025297890 */ /* 0x000fe20008ffe4ff */
[----:B------:R-:W-:Y:S02]  /*a660*/  UMOV UR62, 0x0 ;  /* 0x00000000003e7882 */ /* 0x000fe40000000000 */
[----:B------:R-:W-:Y:S01]  /*a670*/  UMOV UR37, 0x40004040 ;  /* 0x4000404000257882 */ /* 0x000fe20000000000 */
[----:B------:R-:W-:Y:S01]  /*a680*/  UIADD3.64 UR46, UPT, UPT, UR40, 0x2, URZ ;  /* 0x00000002282e7897 */ /* 0x000fe2000fffe0ff */
[----:B------:R-:W-:Y:S01]  /*a690*/  UTCHMMA tmem[UR12], gdesc[UR36], tmem[UR10], tmem[UR64], idesc[UR65], !UPT ;  /* 0x00ff40240c0079ea */ /* 0x000fe2000f80000a */
[----:B------:R-:W-:Y:S01]  /*a6a0*/  UIADD3.64 UR48, UPT, UPT, UR40, 0x4, URZ ;  /* 0x0000000428307897 */ /* 0x000fe2000fffe0ff */
[----:B------:R-:W-:Y:S01]  /*a6b0*/  UMOV UR63, 0x8100910 ;  /* 0x08100910003f7882 */ /* 0x000fe20000000000 */
[----:B------:R-:W-:-:S02]  /*a6c0*/  UIADD3 UR8, UPT, UPT, UR10, 0xa0, URZ ;  /* 0x000000a00a087890 */ /* 0x000fc4000fffe0ff */
[----:B------:R2:W-:Y:S01]  /*a6d0*/  UTCHMMA tmem[UR56], gdesc[UR40], tmem[UR10], tmem[UR62], idesc[UR63], UPT ;  /* 0x00ff3e28380079ea */ /* 0x0005e2000b80000a */
[----:B------:R-:W-:Y:S02]  /*a6e0*/  UIADD3.64 UR50, UPT, UPT, UR40, 0x1fe, URZ ;  /* 0x000001fe28327897 */ /* 0x000fe4000fffe0ff */
[----:B------:R-:W-:Y:S02]  /*a6f0*/  UIADD3 UR14, UPT, UPT, UR10, 0xa8, URZ ;  /* 0x000000a80a0e7890 */ /* 0x000fe4000fffe0ff */
[----:B------:R-:W-:Y:S02]  /*a700*/  UIADD3.64 UR52, UPT, UPT, UR40, 0x200, URZ ;  /* 0x0000020028347897 */ /* 0x000fe4000fffe0ff */
[----:B------:R-:W-:Y:S02]  /*a710*/  UIADD3 UR15, UPT, UPT, UR10, 0xb0, URZ ;  /* 0x000000b00a0f7890 */ /* 0x000fe4000fffe0ff */
[----:B------:R-:W-:Y:S02]  /*a720*/  UIADD3.64 UR54, UPT, UPT, UR40, 0x202, URZ ;  /* 0x0000020228367897 */ /* 0x000fe4000fffe0ff */
[----:B------:R-:W-:-:S02]  /*a730*/  UIADD3 UR16, UPT, UPT, UR10, 0xb8, URZ ;  /* 0x000000b80a107890 */ /* 0x000fc4000fffe0ff */
[----:B--2---:R-:W-:Y:S02]  /*a740*/  UIADD3.64 UR56, UPT, UPT, UR40, 0x204, URZ ;  /* 0x0000020428387897 */ /* 0x004fe4000fffe0ff */
[----:B------:R-:W-:Y:S02]  /*a750*/  UIADD3 UR17, UPT, UPT, UR10, 0x40, URZ ;  /* 0x000000400a117890 */ /* 0x000fe4000fffe0ff */
[----:B------:R-:W-:Y:S01]  /*a760*/  UIADD3 UR18, UPT, UPT, UR10, 0xc0, URZ ;  /* 0x000000c00a127890 */ /* 0x000fe2000fffe0ff */
[----:B------:R-:W-:Y:S01]  /*a770*/  UMOV UR6, 0x0 ;  /* 0x0000000000067882 */ /* 0x000fe20000000000 */
[----:B------:R-:W-:Y:S01]  /*a780*/  UMOV UR7, 0x8100910 ;  /* 0x0810091000077882 */ /* 0x000fe20000000000 */
[----:B------:R-:W-:Y:S02]  /*a790*/  UIADD3 UR19, UPT, UPT, UR10, 0x40, URZ ;  /* 0x000000400a137890 */ /* 0x000fe4000fffe0ff */
[----:B------:R2:W-:Y:S01]  /*a7a0*/  UTCHMMA tmem[UR75], gdesc[UR46], tmem[UR10], tmem[UR6], idesc[UR7], UPT ;  /* 0x00ff062e4b0079ea */ /* 0x0005e2000b80000a */
[----:B------:R-:W-:-:S02]  /*a7b0*/  UIADD3 UR20, UPT, UPT, UR10, 0xc8, URZ ;  /* 0x000000c80a147890 */ /* 0x000fc4000fffe0ff */
[----:B------:R3:W-:Y:S01]  /*a7c0*/  UTCHMMA tmem[UR13], gdesc[UR48], tmem[UR10], tmem[UR62], idesc[UR63], UPT ;  /* 0x00ff3e300d0079ea */ /* 0x0007e2000b80000a */
[----:B------:R-:W-:Y:S02]  /*a7d0*/  UIADD3 UR21, UPT, UPT, UR10, 0x40, URZ ;  /* 0x000000400a157890 */ /* 0x000fe4000fffe0ff */
[----:B------:R3:W-:Y:S01]  /*a7e0*/  UTCHMMA tmem[UR8], gdesc[UR50], tmem[UR10], tmem[UR64], idesc[UR65], UPT ;  /* 0x00ff4032080079ea */ /* 0x0007e2000b80000a */
[----:B------:R-:W-:Y:S02]  /*a7f0*/  UIADD3 UR60, UPT, UPT, UR10, 0xd0, URZ ;  /* 0x000000d00a3c7890 */ /* 0x000fe4000fffe0ff */
[----:B------:R-:W-:Y:S02]  /*a800*/  UIADD3 UR61, UPT, UPT, UR10, 0x40, URZ ;  /* 0x000000400a3d7890 */ /* 0x000fe4000fffe0ff */
[----:B------:R-:W-:Y:S01]  /*a810*/  UIADD3 UR66, UPT, UPT, UR10, 0xd8, URZ ;  /* 0x000000d80a427890 */ /* 0x000fe2000fffe0ff */
[----:B------:R-:W-:Y:S01]  /*a820*/  UMOV UR76, 0x0 ;  /* 0x00000000004c7882 */ /* 0x000fe20000000000 */
[----:B------:R-:W-:Y:S01]  /*a830*/  UMOV UR77, 0x8100910 ;  /* 0x08100910004d7882 */ /* 0x000fe20000000000 */
[----:B------:R-:W-:-:S02]  /*a840*/  UIADD3 UR67, UPT, UPT, UR10, 0x40, URZ ;  /* 0x000000400a437890 */ /* 0x000fc4000fffe0ff */
[----:B------:R3:W-:Y:S01]  /*a850*/  UTCHMMA tmem[UR14], gdesc[UR52], tmem[UR10], tmem[UR76], idesc[UR77], UPT ;  /* 0x00ff4c340e0079ea */ /* 0x0007e2000b80000a */
[----:B------:R-:W-:Y:S01]  /*a860*/  UIADD3 UR68, UPT, UPT, UR10, 0xe0, URZ ;  /* 0x000000e00a447890 */ /* 0x000fe2000fffe0ff */
[----:B------:R-:W-:Y:S01]  /*a870*/  UMOV UR22, 0x0 ;  /* 0x0000000000167882 */ /* 0x000fe20000000000 */
[----:B------:R-:W-:Y:S01]  /*a880*/  UMOV UR23, 0x8100910 ;  /* 0x0810091000177882 */ /* 0x000fe20000000000 */
[----:B------:R-:W-:Y:S02]  /*a890*/  UIADD3 UR69, UPT, UPT, UR10, 0x40, URZ ;  /* 0x000000400a457890 */ /* 0x000fe4000fffe0ff */
[----:B------:R3:W-:Y:S01]  /*a8a0*/  UTCHMMA tmem[UR15], gdesc[UR54], tmem[UR10], tmem[UR22], idesc[UR23], UPT ;  /* 0x00ff16360f0079ea */ /* 0x0007e2000b80000a */
        /* <DEDUP_REMOVED lines=8> */
[----:B------:R-:W-:Y:S01]  /*a930*/  UIADD3 UR73, UPT, UPT, UR10, 0x40, URZ ;  /* 0x000000400a497890 */ /* 0x000fe2000fffe0ff */
[----:B------:R3:W-:Y:S01]  /*a940*/  UTCHMMA tmem[UR18], gdesc[UR36], tmem[UR17], tmem[UR28], idesc[UR29], !UPT ;  /* 0x00ff1c24120079ea */ /* 0x0007e2000f800011 */
[----:B------:R-:W-:Y:S01]  /*a950*/  UIADD3 UR74, UPT, UPT, UR10, 0xf8, URZ ;  /* 0x000000f80a4a7890 */ /* 0x000fe2000fffe0ff */
[----:B------:R-:W-:Y:S01]  /*a960*/  UMOV UR30, 0x0 ;  /* 0x00000000001e7882 */ /* 0x000fe20000000000 */
[----:B------:R-:W-:Y:S01]  /*a970*/  UMOV UR31, 0x8100910 ;  /* 0x08100910001f7882 */ /* 0x000fe20000000000 */
[----:B------:R-:W-:Y:S01]  /*a980*/  UMOV UR32, 0x0 ;  /* 0x0000000000207882 */ /* 0x000fe20000000000 */
[----:B------:R-:W-:Y:S01]  /*a990*/  UMOV UR33, 0x8100910 ;  /* 0x0810091000217882 */ /* 0x000fe20000000000 */
[----:B------:R-:W-:Y:S01]  /*a9a0*/  UMOV UR34, 0x0 ;  /* 0x0000000000227882 */ /* 0x000fe20000000000 */
[----:B------:R-:W-:Y:S01]  /*a9b0*/  UMOV UR35, 0x8100910 ;  /* 0x0810091000237882 */ /* 0x000fe20000000000 */
[----:B------:R3:W-:Y:S01]  /*a9c0*/  UTCHMMA tmem[UR20], gdesc[UR40], tmem[UR19], tmem[UR30], idesc[UR31], UPT ;  /* 0x00ff1e28140079ea */ /* 0x0007e2000b800013 */
        /* <DEDUP_REMOVED lines=8> */
[----:B--2---:R-:W-:Y:S01]  /*aa50*/  UMOV UR6, UR4 ;  /* 0x0000000400067c82 */ /* 0x004fe20008000000 */
[----:B------:R-:W-:Y:S01]  /*aa60*/  UMOV UR7, URZ ;  /* 0x000000ff00077c82 */ /* 0x000fe20008000000 */
[----:B------:R3:W-:Y:S01]  /*aa70*/  UTCHMMA tmem[UR68], gdesc[UR50], tmem[UR67], tmem[UR38], idesc[UR39], UPT ;  /* 0x00ff2632440079ea */ /* 0x0007e2000b800043 */
[----:B------:R-:W-:Y:S01]  /*aa80*/  UMOV UR58, 0x0 ;  /* 0x00000000003a7882 */ /* 0x000fe20000000000 */
[----:B------:R-:W-:Y:S01]  /*aa90*/  UMOV UR59, 0x8100910 ;  /* 0x08100910003b7882 */ /* 0x000fe20000000000 */
[----:B------:R3:W-:Y:S01]  /*aaa0*/  UTCHMMA tmem[UR70], gdesc[UR52], tmem[UR69], tmem[UR42], idesc[UR43], UPT ;  /* 0x00ff2a34460079ea */ /* 0x0007e2000b800045 */
[----:B------:R-:W-:Y:S01]  /*aab0*/  UMOV UR6, UR6 ;  /* 0x0000000600067c82 */ /* 0x000fe20008000000 */
[----:B------:R3:W-:Y:S01]  /*aac0*/  UTCHMMA tmem[UR72], gdesc[UR54], tmem[UR71], tmem[UR44], idesc[UR45], UPT ;  /* 0x00ff2c36480079ea */ /* 0x0007e2000b800047 */
[----:B------:R3:W-:Y:S01]  /*aad0*/  UTCHMMA tmem[UR74], gdesc[UR56], tmem[UR73], tmem[UR58], idesc[UR59], UPT ;  /* 0x00ff3a384a0079ea */ /* 0x0007e2000b800049 */
[----:B------:R3:W-:Y:S01]  /*aae0*/  UTCBAR [UR6], URZ ;  /* 0x000000ff060073e9 */ /* 0x0007e200080000ff */
[----:B------:R-:W-:Y:S01]  /*aaf0*/  NOP ;  /* 0x0000000000007918 */ /* 0x000fe20000000000 */
.L_x_7:
[----:B------:R-:W-:Y:S01]  /*ab00*/  BAR.SYNC.DEFER_BLOCKING 0x0 ;  /* 0x0000000000007b1d */ /* 0x000fe20000010000 */
[----:B------:R-:W-:Y:S01]  /*ab10*/  VIADD R186, R187, 0xffffff7d ;  /* 0xffffff7dbbba7836 */ /* 0x000fe20000000000 */
[----:B---3--:R-:W-:-:S06]  /*ab20*/  UIADD3 UR17, UPT, UPT, UR5, -0x93, URZ ;  /* 0xffffff6d05117890 */ /* 0x008fcc000fffe0ff */
[----:B------:R-:W2:Y:S01]  /*ab30*/  LDC R188, c[0x0][0x3a0] ;  /* 0x0000e800ffbc7b82 */ /* 0x000ea20000000800 */
[----:B------:R-:W3:Y:S01]  /*ab40*/  LDCU UR20, c[0x0][0x3a0] ;  /* 0x00007400ff1477ac */ /* 0x000ee20008000800 */
[----:B------:R4:W-:Y:S01]  /*ab50*/  STL.64 [R1+0x598], R240 ;  /* 0x000598f001007387 */ /* 0x0009e20000100a00 */
[----:B------:R-:W1:Y:S03]  /*ab60*/  LDCU UR14, c[0x0][0x3a0] ;  /* 0x00007400ff0e77ac */ /* 0x000e660008000800 */
[----:B------:R3:W-:Y:S02]  /*ab70*/  STL.64 [R1+0x590], R242 ;  /* 0x000590f201007387 */ /* 0x0007e40000100a00 */
[----:B------:R-:W1:Y:S01]  /*ab80*/  LDC R187, c[0x0][0x3a0] ;  /* 0x0000e800ffbb7b82 */ /* 0x000e620000000800 */
[----:B------:R-:W1:Y:S01]  /*ab90*/  LDCU UR18, c[0x0][0x3a0] ;  /* 0x00007400ff1277ac */ /* 0x000e620008000800 */
[----:B------:R3:W-:Y:S01]  /*aba0*/  STL.64 [R1+0x588], R244 ;  /* 0x000588f401007387 */ /* 0x0007e20000100a00 */
[----:B------:R-:W1:Y:S03]  /*abb0*/  LDCU UR8, c[0x0][0x3a0] ;  /* 0x00007400ff0877ac */ /* 0x000e660008000800 */
[----:B------:R1:W-:Y:S01]  /*abc0*/  STL.64 [R1+0x580], R246 ;  /* 0x000580f601007387 */ /* 0x0003e20000100a00 */
[----:B----4-:R-:W-:Y:S01]  /*abd0*/  IMAD.MOV.U32 R240, RZ, RZ, R198 ;  /* 0x000000fffff07224 */ /* 0x010fe200078e00c6 */
[----:B------:R-:W4:Y:S01]  /*abe0*/  LDC R191, c[0x0][0x3a0] ;  /* 0x0000e800ffbf7b82 */ /* 0x000f220000000800 */
[----:B------:R-:W1:Y:S01]  /*abf0*/  LDCU UR7, c[0x0][0x3a0] ;  /* 0x00007400ff0777ac */ /* 0x000e620008000800 */
[----:B------:R-:W-:Y:S01]  /*ac00*/  @!PT LDS RZ, [RZ] ;  /* 0x00000000fffff984 */ /* 0x000fe20000000800 */
[----:B------:R-:W-:Y:S01]  /*ac10*/  @!PT LDS RZ, [RZ] ;  /* 0x00000000fffff984 */ /* 0x000fe20000000800 */
[----:B------:R-:W-:Y:S01]  /*ac20*/  @!PT LDS RZ, [RZ] ;  /* 0x00000000fffff984 */ /* 0x000fe20000000800 */
[----:B------:R-:W-:Y:S01]  /*ac30*/  LDGSTS.E [R252], desc[UR26][R170.64], !P1 ;  /* 0x00000000aafc7fae */ /* 0x000fe2000c9a101a */
[----:B---3--:R-:W-:Y:S01]  /*ac40*/  IMAD.MOV.U32 R243, RZ, RZ, R195 ;  /* 0x000000fffff37224 */ /* 0x008fe200078e00c3 */
[----:B------:R-:W3:Y:S02]  /*ac50*/  LDCU UR13, c[0x0][0x3a0] ;  /* 0x00007400ff0d77ac */ /* 0x000ee40008000800 */
[----:B------:R-:W-:Y:S01]  /*ac60*/  LDGSTS.E [R252+0x200], desc[UR26][R138.64], !P1 ;  /* 0x002000008afc7fae */ /* 0x000fe2000c9a101a */
[----:B------:R-:W-:Y:S01]  /*ac70*/  ISETP.GE.U32.AND P1, PT, R186, 0x7fffff3e, PT ;  /* 0x7fffff3eba00780c */ /* 0x000fe20003f26070 */
[----:B------:R-:W-:Y:S01]  /*ac80*/  VIADD R186, R189, 0xffffff7c ;  /* 0xffffff7cbdba7836 */ /* 0x000fe20000000000 */
[----:B------:R-:W1:Y:S01]  /*ac90*/  LDCU UR16, c[0x0][0x3a0] ;  /* 0x00007400ff1077ac */ /* 0x000e620008000800 */
[----:B------:R-:W3:Y:S01]  /*aca0*/  LDC R189, c[0x0][0x3a0] ;  /* 0x0000e800ffbd7b82 */ /* 0x000ee20000000800 */
[----:B------:R-:W-:Y:S01]  /*acb0*/  LDGSTS.E [R252+0x400], desc[UR26][R140.64], !P2 ;  /* 0x004000008cfc7fae */ /* 0x000fe2000d1a101a */
[----:B------:R-:W-:Y:S01]  /*acc0*/  IMAD.MOV.U32 R245, RZ, RZ, R193 ;  /* 0x000000fffff57224 */ /* 0x000fe200078e00c1 */
[----:B------:R-:W-:Y:S01]  /*acd0*/  ISETP.GE.U32.AND P4, PT, R186, 0x7fffff3d, PT ;  /* 0x7fffff3dba00780c */ /* 0x000fe20003f86070 */
[----:B------:R-:W-:Y:S01]  /*ace0*/  UIADD3 UR20, UPT, UPT, UR20, -0x92, URZ ;  /* 0xffffff6e14147890 */ /* 0x000fe2000fffe0ff */
[----:B------:R-:W-:Y:S01]  /*acf0*/  IADD3 R186, PT, PT, R190, -0x85, RZ ;  /* 0xffffff7bbeba7810 */ /* 0x000fe20007ffe0ff */
[----:B------:R-:W-:Y:S01]  /*ad00*/  LDGSTS.E [R252+0x600], desc[UR26][R142.64], !P2 ;  /* 0x006000008efc7fae */ /* 0x000fe2000d1a101a */
[----:B------:R-:W1:Y:S01]  /*ad10*/  LDCU UR6, c[0x0][0x3a0] ;  /* 0x00007400ff0677ac */ /* 0x000e620008000800 */
[----:B------:R-:W4:Y:S01]  /*ad20*/  LDC R190, c[0x0][0x3a0] ;  /* 0x0000e800ffbe7b82 */ /* 0x000f220000000800 */
[----:B------:R-:W-:Y:S01]  /*ad30*/  ISETP.GE.U32.AND P2, PT, R186, 0x7fffff3c, PT ;  /* 0x7fffff3cba00780c */ /* 0x000fe20003f46070 */
[----:B--2---:R-:W-:Y:S01]  /*ad40*/  VIADD R186, R188, 0xffffff7a ;  /* 0xffffff7abcba7836 */ /* 0x004fe20000000000 */
[----:B------:R-:W-:Y:S01]  /*ad50*/  LDGSTS.E [R252+0x800], desc[UR26][R144.64], !P1 ;  /* 0x0080000090fc7fae */ /* 0x000fe2000c9a101a */
[----:B-1----:R-:W-:Y:S01]  /*ad60*/  UIADD3 UR14, UPT, UPT, UR14, -0x98, URZ ;  /* 0xffffff680e0e7890 */ /* 0x002fe2000fffe0ff */
[----:B------:R-:W-:Y:S01]  /*ad70*/  MOV R244, R192 ;  /* 0x000000c000f47202 */ /* 0x000fe20000000f00 */
[----:B------:R-:W-:Y:S01]  /*ad80*/  UISETP.GE.U32.AND UP6, UPT, UR17, 0x7fffff2e, UPT ;  /* 0x7fffff2e1100788c */ /* 0x000fe2000bfc6070 */
[----:B------:R-:W-:Y:S01]  /*ad90*/  LDGSTS.E [R252+0xa00], desc[UR26][R146.64], !P1 ;  /* 0x00a0000092fc7fae */ /* 0x000fe2000c9a101a */
[----:B------:R-:W1:Y:S01]  /*ada0*/  LDC R188, c[0x0][0x3a0] ;  /* 0x0000e800ffbc7b82 */ /* 0x000e620000000800 */
[----:B------:R-:W-:Y:S01]  /*adb0*/  ISETP.GE.U32.AND P1, PT, R186, 0x7fffff3b, PT ;  /* 0x7fffff3bba00780c */ /* 0x000fe20003f26070 */
[----:B------:R-:W-:Y:S01]  /*adc0*/  VIADD R186, R187, 0xffffff79 ;  /* 0xffffff79bbba7836 */ /* 0x000fe20000000000 */
[----:B------:R-:W-:Y:S01]  /*add0*/  LDGSTS.E [R252+0xc00], desc[UR26][R148.64], !P4 ;  /* 0x00c0000094fc7fae */ /* 0x000fe2000e1a101a */
[----:B------:R-:W-:Y:S01]  /*ade0*/  UIADD3 UR18, UPT, UPT, UR18, -0x94, URZ ;  /* 0xffffff6c12127890 */ /* 0x000fe2000fffe0ff */
[----:B------:R-:W-:Y:S01]  /*adf0*/  IMAD.MOV.U32 R242, RZ, RZ, R194 ;  /* 0x000000fffff27224 */ /* 0x000fe200078e00c2 */
[----:B------:R-:W-:Y:S01]  /*ae00*/  UIADD3 UR8, UPT, UPT, UR8, -0x9c, URZ ;  /* 0xffffff6408087890 */ /* 0x000fe2000fffe0ff */
[----:B------:R-:W-:Y:S01]  /*ae10*/  LDGSTS.E [R252+0xe00], desc[UR26][R150.64], !P4 ;  /* 0x00e0000096fc7fae */ /* 0x000fe2000e1a101a */
[----:B------:R-:W2:Y:S01]  /*ae20*/  LDC R187, c[0x0][0x3a0] ;  /* 0x0000e800ffbb7b82 */ /* 0x000ea20000000800 */
[----:B------:R-:W-:Y:S01]  /*ae30*/  ISETP.GE.U32.AND P4, PT, R186, 0x7fffff3a, PT ;  /* 0x7fffff3aba00780c */ /* 0x000fe20003f86070 */
[----:B---3--:R-:W-:Y:S01]  /*ae40*/  VIADD R186, R189, 0xffffff78 ;  /* 0xffffff78bdba7836 */ /* 0x008fe20000000000 */
[----:B------:R-:W-:Y:S01]  /*ae50*/  LDGSTS.E [R252+0x1000], desc[UR26][R152.64], !P2 ;  /* 0x0100000098fc7fae */ /* 0x000fe2000d1a101a */
[----:B------:R-:W3:Y:S01]  /*ae60*/  LDCU UR19, c[0x0][0x3a0] ;  /* 0x00007400ff1377ac */ /* 0x000ee20008000800 */
[----:B------:R-:W-:Y:S01]  /*ae70*/  MOV R246, R196 ;  /* 0x000000c400f67202 */ /* 0x000fe20000000f00 */
[----:B------:R-:W-:Y:S01]  /*ae80*/  IMAD.MOV.U32 R241, RZ, RZ, R199 ;  /* 0x000000fffff17224 */ /* 0x000fe200078e00c7 */
[----:B------:R1:W-:Y:S01]  /*ae90*/  STL.64 [R1+0x578], R248 ;  /* 0x000578f801007387 */ /* 0x0003e20000100a00 */
[----:B------:R-:W3:Y:S01]  /*aea0*/  LDC R189, c[0x0][0x3a0] ;  /* 0x0000e800ffbd7b82 */ /* 0x000ee20000000800 */
[----:B------:R-:W-:Y:S01]  /*aeb0*/  UISETP.GE.U32.AND UP5, UPT, UR20, 0x7fffff2f, UPT ;  /* 0x7fffff2f1400788c */ /* 0x000fe2000bfa6070 */
[----:B------:R-:W-:Y:S01]  /*aec0*/  IMAD.MOV.U32 R247, RZ, RZ, R197 ;  /* 0x000000fffff77224 */ /* 0x000fe200078e00c5 */
[----:B------:R-:W-:Y:S01]  /*aed0*/  LDGSTS.E [R252+0x1200], desc[UR26][R154.64], !P2 ;  /* 0x012000009afc7fae */ /* 0x000fe2000d1a101a */
[----:B------:R-:W-:Y:S01]  /*aee0*/  ISETP.GE.U32.AND P2, PT, R186, 0x7fffff39, PT ;  /* 0x7fffff39ba00780c */ /* 0x000fe20003f46070 */
[----:B------:R-:W-:-:S02]  /*aef0*/  UIADD3 UR7, UPT, UPT, UR7, -0x9b, URZ ;  /* 0xffffff6507077890 */ /* 0x000fc4000fffe0ff */
[----:B------:R-:W-:Y:S01]  /*af00*/  STL.64 [R1+0x570], R210 ;  /* 0x000570d201007387 */ /* 0x000fe20000100a00 */
[----:B-1----:R-:W-:Y:S01]  /*af10*/  IADD3 R186, PT, PT, R188, -0x89, RZ ;  /* 0xffffff77bcba7810 */ /* 0x002fe20007ffe0ff */
[----:B------:R-:W-:Y:S01]  /*af20*/  UISETP.GE.U32.AND UP1, UPT, UR14, 0x7fffff29, UPT ;  /* 0x7fffff290e00788c */ /* 0x000fe2000bf26070 */
[----:B------:R-:W1:Y:S01]  /*af30*/  LDC R188, c[0x0][0x3a0] ;  /* 0x0000e800ffbc7b82 */ /* 0x000e620000000800 */
[----:B------:R-:W-:Y:S01]  /*af40*/  STL.64 [R1+0x568], R208 ;  /* 0x000568d001007387 */ /* 0x000fe20000100a00 */
[----:B------:R-:W-:Y:S02]  /*af50*/  UIADD3 UR13, UPT, UPT, UR13, -0x97, URZ ;  /* 0xffffff690d0d7890 */ /* 0x000fe4000fffe0ff */
[----:B------:R-:W-:Y:S01]  /*af60*/  USEL UR14, URZ, 0x1fffe, UP6 ;  /* 0x0001fffeff0e7887 */ /* 0x000fe2000b000000 */
[----:B------:R1:W-:Y:S01]  /*af70*/  STL.64 [R1+0x560], R134 ;  /* 0x0005608601007387 */ /* 0x0003e20000100a00 */
[----:B------:R-:W1:Y:S02]  /*af80*/  LDCU UR15, c[0x0][0x3a0] ;  /* 0x00007400ff0f77ac */ /* 0x000e640008000800 */
[----:B------:R-:W4:Y:S01]  /*af90*/  LDC R193, c[0x0][0x3a0] ;  /* 0x0000e800ffc17b82 */ /* 0x000f220000000800 */
[----:B------:R-:W4:Y:S01]  /*afa0*/  LDL.LU.64 R248, [R1+0x268] ;  /* 0x0002680001f87983 */ /* 0x000f220000300a00 */
[----:B------:R-:W-:-:S02]  /*afb0*/  UISETP.GE.U32.AND UP3, UPT, UR18, 0x7fffff2d, UPT ;  /* 0x7fffff2d1200788c */ /* 0x000fc4000bf66070 */
[----:B------:R-:W-:Y:S01]  /*afc0*/  UISETP.GE.U32.AND UP6, UPT, UR8, 0x7fffff25, UPT ;  /* 0x7fffff250800788c */ /* 0x000fe2000bfc6070 */
[----:B------:R-:W-:Y:S01]  /*afd0*/  LDGSTS.E [R252+0x1400], desc[UR26][R156.64], !P1 ;  /* 0x014000009cfc7fae */ /* 0x000fe2000c9a101a */
[----:B------:R-:W-:Y:S02]  /*afe0*/  UIADD3 UR16, UPT, UPT, UR16, -0x96, URZ ;  /* 0xffffff6a10107890 */ /* 0x000fe4000fffe0ff */
[----:B------:R-:W-:Y:S01]  /*aff0*/  USEL UR8, URZ, 0x4, UP5 ;  /* 0x00000004ff087887 */ /* 0x000fe2000a800000 */
[----:B------:R-:W-:Y:S01]  /*b000*/  LDGSTS.E [R252+0x1600], desc[UR26][R158.64], !P1 ;  /* 0x016000009efc7fae */ /* 0x000fe2000c9a101a */
[----:B------:R-:W-:Y:S01]  /*b010*/  ISETP.GE.U32.AND P1, PT, R186, 0x7fffff38, PT ;  /* 0x7fffff38ba00780c */ /* 0x000fe20003f26070 */
[----:B--2---:R-:W-:Y:S01]  /*b020*/  VIADD R186, R187, 0xffffff76 ;  /* 0xffffff76bbba7836 */ /* 0x004fe20000000000 */
[----:B------:R-:W2:Y:S01]  /*b030*/  LDCU UR21, c[0x0][0x3a0] ;  /* 0x00007400ff1577ac */ /* 0x000ea20008000800 */
[----:B------:R-:W-:Y:S01]  /*b040*/  LDGSTS.E [R252+0x1800], desc[UR26][R164.64], !P4 ;  /* 0x01800000a4fc7fae */ /* 0x000fe2000e1a101a */
[----:B------:R-:W2:Y:S01]  /*b050*/  LDC R187, c[0x0][0x3a0] ;  /* 0x0000e800ffbb7b82 */ /* 0x000ea20000000800 */
[----:B------:R-:W-:-:S02]  /*b060*/  UISETP.GE.U32.AND UP5, UPT, UR7, 0x7fffff26, UPT ;  /* 0x7fffff260700788c */ /* 0x000fc4000bfa6070 */
[----:B------:R-:W-:Y:S01]  /*b070*/  LDGSTS.E [R252+0x1a00], desc[UR26][R166.64], !P4 ;  /* 0x01a00000a6fc7fae */ /* 0x000fe2000e1a101a */
[----:B------:R-:W-:Y:S02]  /*b080*/  UISETP.GE.U32.AND UP2, UPT, UR13, 0x7fffff2a, UPT ;  /* 0x7fffff2a0d00788c */ /* 0x000fe4000bf46070 */
[----:B------:R-:W-:Y:S01]  /*b090*/  USEL UR13, URZ, 0x1, UP3 ;  /* 0x00000001ff0d7887 */ /* 0x000fe20009800000 */
[----:B------:R-:W-:Y:S01]  /*b0a0*/  LDGSTS.E [R252+0x1c00], desc[UR26][R168.64], !P2 ;  /* 0x01c00000a8fc7fae */ /* 0x000fe2000d1a101a */
[----:B------:R-:W-:Y:S01]  /*b0b0*/  UISETP.GE.U32.AND UP3, UPT, UR16, 0x7fffff2b, UPT ;  /* 0x7fffff2b1000788c */ /* 0x000fe2000bf66070 */
[----:B------:R-:W4:Y:S01]  /*b0c0*/  LDC R192, c[0x0][0x3a0] ;  /* 0x0000e800ffc07b82 */ /* 0x000f220000000800 */
[----:B------:R-:W-:Y:S01]  /*b0d0*/  USEL UR7, URZ, 0x1, UP6 ;  /* 0x00000001ff077887 */ /* 0x000fe2000b000000 */
[----:B------:R-:W-:Y:S01]  /*b0e0*/  LDGSTS.E [R252+0x1e00], desc[UR26][R172.64], !P2 ;  /* 0x01e00000acfc7fae */ /* 0x000fe2000d1a101a */
[----:B------:R-:W-:Y:S01]  /*b0f0*/  ISETP.GE.U32.AND P2, PT, R186, 0x7fffff37, PT ;  /* 0x7fffff37ba00780c */ /* 0x000fe20003f46070 */
[----:B---3--:R-:W-:Y:S01]  /*b100*/  VIADD R186, R189, 0xffffff75 ;  /* 0xffffff75bdba7836 */ /* 0x008fe20000000000 */
[----:B------:R-:W-:Y:S01]  /*b110*/  USEL UR16, URZ, 0x1fffe, UP5 ;  /* 0x0001fffeff107887 */ /* 0x000fe2000a800000 */
[----:B------:R-:W-:Y:S01]  /*b120*/  LDGSTS.E [R252+0x2000], desc[UR26][R174.64], !P1 ;  /* 0x02000000aefc7fae */ /* 0x000fe2000c9a101a */
[----:B------:R-:W-:Y:S01]  /*b130*/  UIADD3 UR5, UPT, UPT, UR6, -0x9f, URZ ;  /* 0xffffff6106057890 */ /* 0x000fe2000fffe0ff */
[----:B------:R-:W3:Y:S01]  /*b140*/  LDC R189, c[0x0][0x3a0] ;  /* 0x0000e800ffbd7b82 */ /* 0x000ee20000000800 */
[----:B------:R-:W-:Y:S01]  /*b150*/  UIADD3 UR7, UPT, UPT, UR7, UR16, URZ ;  /* 0x0000001007077290 */ /* 0x000fe2000fffe0ff */
[----:B------:R-:W-:Y:S01]  /*b160*/  LDGSTS.E [R252+0x2200], desc[UR26][R176.64], !P1 ;  /* 0x02200000b0fc7fae */ /* 0x000fe2000c9a101a */
[----:B------:R-:W-:Y:S01]  /*b170*/  ISETP.GE.U32.AND P1, PT, R186, 0x7fffff36, PT ;  /* 0x7fffff36ba00780c */ /* 0x000fe20003f26070 */
[----:B-1----:R-:W-:Y:S01]  /*b180*/  VIADD R186, R188, 0xffffff74 ;  /* 0xffffff74bcba7836 */ /* 0x002fe20000000000 */
[----:B------:R-:W-:Y:S01]  /*b190*/  ULOP3.LUT UR7, UR7, 0x3, URZ, 0xc0, !UPT ;  /* 0x0000000307077892 */ /* 0x000fe2000f8ec0ff */
[----:B------:R-:W4:Y:S01]  /*b1a0*/  LDL.64 R134, [R1+0x148] ;  /* 0x0001480001867983 */ /* 0x000f220000100a00 */
[----:B------:R-:W-:Y:S01]  /*b1b0*/  UIADD3 UR19, UPT, UPT, UR19, -0x91, URZ ;  /* 0xffffff6f13137890 */ /* 0x000fe2000fffe0ff */
[----:B------:R-:W1:Y:S01]  /*b1c0*/  LDC R195, c[0x0][0x3a0] ;  /* 0x0000e800ffc37b82 */ /* 0x000e620000000800 */
[----:B------:R-:W-:Y:S01]  /*b1d0*/  UISETP.GE.U32.AND UP6, UPT, UR5, 0x7fffff22, UPT ;  /* 0x7fffff220500788c */ /* 0x000fe2000bfc6070 */
[----:B------:R-:W-:Y:S01]  /*b1e0*/  LDGSTS.E [R252+0x2400], desc[UR26][R178.64], !P2 ;  /* 0x02400000b2fc7fae */ /* 0x000fe2000d1a101a */
[----:B------:R-:W-:-:S02]  /*b1f0*/  UIADD3 UR15, UPT, UPT, UR15, -0x95, URZ ;  /* 0xffffff6b0f0f7890 */ /* 0x000fc4000fffe0ff */
[----:B------:R-:W-:Y:S01]  /*b200*/  UISETP.GE.U32.AND UP4, UPT, UR19, 0x7fffff30, UPT ;  /* 0x7fffff301300788c */ /* 0x000fe2000bf86070 */
[----:B------:R-:W-:Y:S01]  /*b210*/  LDGSTS.E [R252+0x2600], desc[UR26][R180.64], !P2 ;  /* 0x02600000b4fc7fae */ /* 0x000fe2000d1a101a */
[----:B------:R-:W-:Y:S01]  /*b220*/  ISETP.GE.U32.AND P2, PT, R186, 0x7fffff35, PT ;  /* 0x7fffff35ba00780c */ /* 0x000fe20003f46070 */
[----:B--2---:R-:W-:Y:S01]  /*b230*/  UIADD3 UR6, UPT, UPT, UR21, -0x9d, URZ ;  /* 0xffffff6315067890 */ /* 0x004fe2000fffe0ff */
[----:B------:R-:W-:Y:S01]  /*b240*/  IADD3 R186, PT, PT, R187, -0x9a, RZ ;  /* 0xffffff66bbba7810 */ /* 0x000fe20007ffe0ff */
[----:B------:R-:W-:Y:S01]  /*b250*/  LDGSTS.E [R252+0x2800], desc[UR26][R182.64], !P1 ;  /* 0x02800000b6fc7fae */ /* 0x000fe2000c9a101a */
[----:B------:R-:W-:Y:S01]  /*b260*/  USEL UR17, URZ, 0x1fffe, UP6 ;  /* 0x0001fffeff117887 */ /* 0x000fe2000b000000 */
[----:B------:R-:W2:Y:S01]  /*b270*/  LDC R194, c[0x0][0x3a0] ;  /* 0x0000e800ffc27b82 */ /* 0x000ea20000000800 */
[----:B------:R-:W-:Y:S01]  /*b280*/  UISETP.GE.U32.AND UP5, UPT, UR15, 0x7fffff2c, UPT ;  /* 0x7fffff2c0f00788c */ /* 0x000fe2000bfa6070 */
[----:B------:R-:W-:Y:S01]  /*b290*/  LDGSTS.E [R252+0x2a00], desc[UR26][R184.64], !P1 ;  /* 0x02a00000b8fc7fae */ /* 0x000fe2000c9a101a */
[----:B------:R-:W-:Y:S01]  /*b2a0*/  ISETP.GE.U32.AND P1, PT, R186, 0x7fffff27, PT ;  /* 0x7fffff27ba00780c */ /* 0x000fe20003f26070 */
[----:B---3--:R-:W-:Y:S01]  /*b2b0*/  VIADD R187, R189, 0xffffff67 ;  /* 0xffffff67bdbb7836 */ /* 0x008fe20000000000 */
[----:B------:R-:W-:Y:S01]  /*b2c0*/  USEL UR5, URZ, 0x7fff8, UP4 ;  /* 0x0007fff8ff057887 */ /* 0x000fe2000a000000 */
[----:B----4-:R-:W-:Y:S01]  /*b2d0*/  VIADD R189, R190, 0xffffff60 ;  /* 0xffffff60bebd7836 */ /* 0x010fe20000000000 */
[----:B------:R-:W-:Y:S01]  /*b2e0*/  USEL UR15, URZ, 0x1, UP1 ;  /* 0x00000001ff0f7887 */ /* 0x000fe20008800000 */
[----:B------:R-:W3:Y:S01]  /*b2f0*/  LDC R190, c[0x0][0x3a0] ;  /* 0x0000e800ffbe7b82 */ /* 0x000ee20000000800 */
[----:B------:R-:W-:Y:S01]  /*b300*/  ISETP.GE.U32.AND P4, PT, R187, 0x7fffff28, PT ;  /* 0x7fffff28bb00780c */ /* 0x000fe20003f86070 */
[----:B------:R-:W-:Y:S01]  /*b310*/  USEL UR16, URZ, 0x1fffe, UP2 ;  /* 0x0001fffeff107887 */ /* 0x000fe20009000000 */
[----:B------:R-:W-:Y:S01]  /*b320*/  SEL R187, RZ, 0x4, P1 ;  /* 0x00000004ffbb7807 */ /* 0x000fe20000800000 */
[----:B------:R-:W-:Y:S01]  /*b330*/  UISETP.GE.U32.AND UP4, UPT, UR6, 0x7fffff24, UPT ;  /* 0x7fffff240600788c */ /* 0x000fe2000bf86070 */
[----:B------:R-:W-:Y:S01]  /*b340*/  SEL R186, RZ, 0x7fff8, P4 ;  /* 0x0007fff8ffba7807 */ /* 0x000fe20002000000 */
[----:B------:R-:W-:Y:S01]  /*b350*/  UIADD3 UR15, UPT, UPT, UR15, UR16, URZ ;  /* 0x000000100f0f7290 */ /* 0x000fe2000fffe0ff */
[----:B------:R-:W-:Y:S01]  /*b360*/  ISETP.GE.U32.AND P1, PT, R189, 0x7fffff21, PT ;  /* 0x7fffff21bd00780c */ /* 0x000fe20003f26070 */
[----:B------:R-:W-:Y:S01]  /*b370*/  USEL UR16, URZ, 0x7fff8, UP4 ;  /* 0x0007fff8ff107887 */ /* 0x000fe2000a000000 */
[----:B------:R-:W-:Y:S01]  /*b380*/  IADD3 R188, PT, PT, R186, UR7, R187 ;  /* 0x00000007babc7c10 */ /* 0x000fe2000fffe0bb */
[----:B------:R-:W-:Y:S01]  /*b390*/  VIADD R187, R191, 0xffffff62 ;  /* 0xffffff62bfbb7836 */ /* 0x000fe20000000000 */
[----:B------:R-:W-:Y:S01]  /*b3a0*/  SEL R186, RZ, 0x1, P1 ;  /* 0x00000001ffba7807 */ /* 0x000fe20000800000 */
[----:B------:R-:W4:Y:S01]  /*b3b0*/  LDC R189, c[0x0][0x3a0] ;  /* 0x0000e800ffbd7b82 */ /* 0x000f220000000800 */
[----:B------:R-:W-:Y:S01]  /*b3c0*/  USEL UR6, URZ, 0x4, UP3 ;  /* 0x00000004ff067887 */ /* 0x000fe20009800000 */
[----:B------:R-:W-:Y:S01]  /*b3d0*/  LDGSTS.E [R252+0x2c00], desc[UR26][R128.64], !P2 ;  /* 0x02c0000080fc7fae */ /* 0x000fe2000d1a101a */
[----:B------:R-:W-:Y:S01]  /*b3e0*/  ISETP.GE.U32.AND P4, PT, R187, 0x7fffff23, PT ;  /* 0x7fffff23bb00780c */ /* 0x000fe20003f86070 */
[----:B------:R-:W-:Y:S01]  /*b3f0*/  USEL UR7, URZ, 0x7fff8, UP5 ;  /* 0x0007fff8ff077887 */ /* 0x000fe2000a800000 */
[----:B------:R-:W-:Y:S01]  /*b400*/  IADD3 R186, PT, PT, R186, UR17, RZ ;  /* 0x00000011baba7c10 */ /* 0x000fe2000fffe0ff */
[----:B------:R-:W-:Y:S01]  /*b410*/  ULOP3.LUT UR15, UR15, 0x3, URZ, 0xc0, !UPT ;  /* 0x000000030f0f7892 */ /* 0x000fe2000f8ec0ff */
[----:B------:R-:W-:Y:S01]  /*b420*/  SEL R187, RZ, 0x4, P4 ;  /* 0x00000004ffbb7807 */ /* 0x000fe20002000000 */
[----:B------:R-:W-:Y:S01]  /*b430*/  UIADD3 UR13, UPT, UPT, UR13, UR14, URZ ;  /* 0x0000000e0d0d7290 */ /* 0x000fe2000fffe0ff */
[----:B------:R-:W-:Y:S01]  /*b440*/  LOP3.LUT R186, R186, 0x3, RZ, 0xc0, !PT ;  /* 0x00000003baba7812 */ /* 0x000fe200078ec0ff */
[----:B------:R-:W-:Y:S01]  /*b450*/  UIADD3 UR6, UPT, UPT, UR15, UR7, UR6 ;  /* 0x000000070f067290 */ /* 0x000fe2000fffe006 */
[----:B------:R-:W-:Y:S01]  /*b460*/  LDGSTS.E [R252+0x2e00], desc[UR26][R160.64], !P2 ;  /* 0x02e00000a0fc7fae */ /* 0x000fe2000d1a101a */
[----:B------:R-:W-:Y:S01]  /*b470*/  ULOP3.LUT UR13, UR13, 0x3, URZ, 0xc0, !UPT ;  /* 0x000000030d0d7892 */ /* 0x000fe2000f8ec0ff */
[----:B------:R-:W-:Y:S01]  /*b480*/  IADD3 R186, PT, PT, R186, UR16, R187 ;  /* 0x00000010baba7c10 */ /* 0x000fe2000fffe0bb */
[----:B------:R-:W-:Y:S01]  /*b490*/  VIADD R187, R193, 0xffffff73 ;  /* 0xffffff73c1bb7836 */ /* 0x000fe20000000000 */
[----:B------:R-:W-:Y:S01]  /*b4a0*/  USHF.L.U32 UR6, UR6, 0x8, URZ ;  /* 0x0000000806067899 */ /* 0x000fe200080006ff */
[----:B------:R-:W1:Y:S01]  /*b4b0*/  LDC R191, c[0x0][0x3a0] ;  /* 0x0000e800ffbf7b82 */ /* 0x000e620000000800 */
[----:B------:R-:W-:Y:S01]  /*b4c0*/  LOP3.LUT R186, R186, 0xf, RZ, 0xc0, !PT ;  /* 0x0000000fbaba7812 */ /* 0x000fe200078ec0ff */
[----:B------:R-:W-:Y:S01]  /*b4d0*/  UIADD3 UR5, UPT, UPT, UR13, UR5, UR8 ;  /* 0x000000050d057290 */ /* 0x000fe2000fffe008 */
[----:B------:R-:W-:Y:S01]  /*b4e0*/  ISETP.GE.U32.AND P5, PT, R187, 0x7fffff34, PT ;  /* 0x7fffff34bb00780c */ /* 0x000fe20003fa6070 */
[----:B------:R-:W-:Y:S01]  /*b4f0*/  ULOP3.LUT UR6, UR6, 0xf00, URZ, 0xe2, !UPT ;  /* 0x00000f0006067892 */ /* 0x000fe2000f8ee2ff */
[----:B------:R-:W-:Y:S01]  /*b500*/  VIADD R187, R192, 0xffffff72 ;  /* 0xffffff72c0bb7836 */ /* 0x000fe20000000000 */
[----:B------:R-:W1:Y:S01]  /*b510*/  LDCU UR22, c[0x0][0x3a0] ;  /* 0x00007400ff1677ac */ /* 0x000e620008000800 */
[----:B------:R-:W-:Y:S01]  /*b520*/  IMAD R186, R188, 0x10, R186 ;  /* 0x00000010bcba7824 */ /* 0x000fe200078e02ba */
[----:B------:R-:W1:Y:S01]  /*b530*/  LDC R193, c[0x0][0x3a0] ;  /* 0x0000e800ffc17b82 */ /* 0x000e620000000800 */
[----:B------:R-:W4:Y:S01]  /*b540*/  LDL.64 R208, [R1+0x150] ;  /* 0x0001500001d07983 */ /* 0x000f220000100a00 */
[----:B------:R-:W-:Y:S01]  /*b550*/  ULEA UR5, UR5, UR6, 0xc ;  /* 0x0000000605057291 */ /* 0x000fe2000f8e60ff */
[----:B------:R-:W-:Y:S01]  /*b560*/  ISETP.GE.U32.AND P4, PT, R187, 0x7fffff33, PT ;  /* 0x7fffff33bb00780c */ /* 0x000fe20003f86070 */
[----:B------:R-:W1:Y:S01]  /*b570*/  LDCU UR21, c[0x0][0x3a0] ;  /* 0x00007400ff1577ac */ /* 0x000e620008000800 */
[----:B------:R-:W-:Y:S01]  /*b580*/  LOP3.LUT R186, R186, 0xff, RZ, 0xc0, !PT ;  /* 0x000000ffbaba7812 */ /* 0x000fe200078ec0ff */
[----:B------:R-:W4:Y:S02]  /*b590*/  LDL.64 R210, [R1+0x158] ;  /* 0x0001580001d27983 */ /* 0x000f240000100a00 */
[----:B----4-:R-:W-:Y:S01]  /*b5a0*/  IADD3 R187, PT, PT, R189, -0x8f, RZ ;  /* 0xffffff71bdbb7810 */ /* 0x010fe20007ffe0ff */
[----:B------:R-:W4:Y:S01]  /*b5b0*/  LDC R188, c[0x0][0x3a0] ;  /* 0x0000e800ffbc7b82 */ /* 0x000f220000000800 */
[----:B------:R-:W1:Y:S01]  /*b5c0*/  LDCU UR17, c[0x0][0x3a0] ;  /* 0x00007400ff1177ac */ /* 0x000e620008000800 */
[----:B------:R-:W-:Y:S01]  /*b5d0*/  VIADD R186, R186, UR5 ;  /* 0x00000005baba7c36 */ /* 0x000fe20008000000 */
[----:B------:R-:W-:Y:S01]  /*b5e0*/  ISETP.GE.U32.AND P2, PT, R187, 0x7fffff32, PT ;  /* 0x7fffff32bb00780c */ /* 0x000fe20003f46070 */
[----:B---3--:R-:W-:Y:S01]  /*b5f0*/  VIADD R187, R190, 0xffffff70 ;  /* 0xffffff70bebb7836 */ /* 0x008fe20000000000 */
[----:B------:R-:W-:Y:S01]  /*b600*/  LDGSTS.E [R252+0x3000], desc[UR26][R126.64], !P5 ;  /* 0x030000007efc7fae */ /* 0x000fe2000e9a101a */
[----:B------:R-:W3:Y:S01]  /*b610*/  LDCU UR20, c[0x0][0x3a0] ;  /* 0x00007400ff1477ac */ /* 0x000ee20008000800 */
[----:B------:R-:W-:Y:S01]  /*b620*/  LOP3.LUT R186, R186, 0xffff, RZ, 0xc0, !PT ;  /* 0x0000ffffbaba7812 */ /* 0x000fe200078ec0ff */
[----:B------:R-:W2:Y:S01]  /*b630*/  LDC R189, c[0x0][0x3a0] ;  /* 0x0000e800ffbd7b82 */ /* 0x000ea20000000800 */
[----:B------:R-:W-:Y:S01]  /*b640*/  LDGSTS.E [R252+0x3200], desc[UR26][R124.64], !P5 ;  /* 0x032000007cfc7fae */ /* 0x000fe2000e9a101a */
[----:B------:R-:W-:Y:S01]  /*b650*/  ISETP.GE.U32.AND P5, PT, R187, 0x7fffff31, PT ;  /* 0x7fffff31bb00780c */ /* 0x000fe20003fa6070 */
[----:B------:R-:W1:Y:S01]  /*b660*/  LDCU UR14, c[0x0][0x3a0] ;  /* 0x00007400ff0e77ac */ /* 0x000e620008000800 */
[--C-:B------:R-:W-:Y:S01]  /*b670*/  SHF.R.U32.HI R187, RZ, 0xf, R186.reuse ;  /* 0x0000000fffbb7819 */ /* 0x100fe200000116ba */
[----:B------:R-:W-:Y:S01]  /*b680*/  LDGSTS.E [R252+0x3400], desc[UR26][R120.64], !P4 ;  /* 0x0340000078fc7fae */ /* 0x000fe2000e1a101a */
[----:B------:R-:W1:Y:S02]  /*b690*/  LDCU UR19, c[0x0][0x3a0] ;  /* 0x00007400ff1377ac */ /* 0x000e640008000800 */
[----:B------:R-:W2:Y:S01]  /*b6a0*/  LDC R190, c[0x0][0x3a0] ;  /* 0x0000e800ffbe7b82 */ /* 0x000ea20000000800 */
[----:B------:R-:W-:Y:S01]  /*b6b0*/  LDGSTS.E [R252+0x3600], desc[UR26][R116.64], !P4 ;  /* 0x0360000074fc7fae */ /* 0x000fe2000e1a101a */
[----:B------:R-:W-:Y:S01]  /*b6c0*/  LOP3.LUT P4, RZ, R187, 0x1, RZ, 0xc0, !PT ;  /* 0x00000001bbff7812 */ /* 0x000fe2000788c0ff */
        /* <DEDUP_REMOVED lines=10> */
[----:B------:R-:W2:Y:S02]  /*b770*/  LDCU UR5, c[0x0][0x3a0] ;  /* 0x00007400ff0577ac */ /* 0x000ea40008000800 */
[----:B------:R-:W2:Y:S01]  /*b780*/  LDC R196, c[0x0][0x3a0] ;  /* 0x0000e800ffc47b82 */ /* 0x000ea20000000800 */
[----:B------:R-:W-:Y:S01]  /*b790*/  LDGSTS.E [R252+0x3e00], desc[UR26][R100.64], !P5 ;  /* 0x03e0000064fc7fae */ /* 0x000fe2000e9a101a */
[----:B------:R-:W-:Y:S01]  /*b7a0*/  LOP3.LUT P5, RZ, R187, 0x1, RZ, 0xc0, !PT ;  /* 0x00000001bbff7812 */ /* 0x000fe200078ac0ff */
[----:B------:R-:W2:Y:S01]  /*b7b0*/  LDCU UR16, c[0x0][0x3a0] ;  /* 0x00007400ff1077ac */ /* 0x000ea20008000800 */
[--C-:B------:R-:W-:Y:S01]  /*b7c0*/  SHF.R.U32.HI R187, RZ, 0xc, R186.reuse ;  /* 0x0000000cffbb7819 */ /* 0x100fe200000116ba */
[----:B------:R-:W-:Y:S01]  /*b7d0*/  LDGSTS.E [R252+0x4000], desc[UR26][R96.64], P4 ;  /* 0x0400000060fc7fae */ /* 0x000fe2000a1a101a */
[----:B------:R-:W2:Y:S02]  /*b7e0*/  LDCU UR15, c[0x0][0x3a0] ;  /* 0x00007400ff0f77ac */ /* 0x000ea40008000800 */
[----:B------:R-:W2:Y:S01]  /*b7f0*/  LDC R198, c[0x0][0x3a0] ;  /* 0x0000e800ffc67b82 */ /* 0x000ea20000000800 */
[----:B------:R-:W-:Y:S01]  /*b800*/  LDGSTS.E [R252+0x4200], desc[UR26][R92.64], P4 ;  /* 0x042000005cfc7fae */ /* 0x000fe2000a1a101a */
[----:B------:R-:W-:Y:S01]  /*b810*/  LOP3.LUT P4, RZ, R187, 0x1, RZ, 0xc0, !PT ;  /* 0x00000001bbff7812 */ /* 0x000fe2000788c0ff */
[----:B------:R-:W2:Y:S01]  /*b820*/  LDCU UR8, c[0x0][0x3a0] ;  /* 0x00007400ff0877ac */ /* 0x000ea20008000800 */
[----:B------:R-:W-:Y:S01]  /*b830*/  SHF.R.U32.HI R187, RZ, 0xb, R186 ;  /* 0x0000000bffbb7819 */ /* 0x000fe200000116ba */
[----:B------:R-:W-:Y:S01]  /*b840*/  LDGSTS.E [R252+0x4400], desc[UR26][R88.64], P2 ;  /* 0x0440000058fc7fae */ /* 0x000fe200091a101a */
[----:B-1----:R-:W-:-:S02]  /*b850*/  UIADD3 UR22, UPT, UPT, UR22, -0xa4, URZ ;  /* 0xffffff5c16167890 */ /* 0x002fc4000fffe0ff */
[----:B------:R-:W1:Y:S01]  /*b860*/  LDC R199, c[0x0][0x3a0] ;  /* 0x0000e800ffc77b82 */ /* 0x000e620000000800 */
[----:B------:R-:W-:Y:S01]  /*b870*/  LDGSTS.E [R252+0x4600], desc[UR26][R84.64], P2 ;  /* 0x0460000054fc7fae */ /* 0x000fe200091a101a */
[----:B------:R-:W-:Y:S01]  /*b880*/  LOP3.LUT P2, RZ, R187, 0x1, RZ, 0xc0, !PT ;  /* 0x00000001bbff7812 */ /* 0x000fe2000784c0ff */
[----:B------:R-:W1:Y:S01]  /*b890*/  LDCU UR7, c[0x0][0x3a0] ;  /* 0x00007400ff0777ac */ /* 0x000e620008000800 */
[--C-:B------:R-:W-:Y:S01]  /*b8a0*/  SHF.R.U32.HI R187, RZ, 0xa, R186.reuse ;  /* 0x0000000affbb7819 */ /* 0x100fe200000116ba */
[----:B------:R-:W-:Y:S01]  /*b8b0*/  LDGSTS.E [R252+0x4800], desc[UR26][R80.64], P5 ;  /* 0x0480000050fc7fae */ /* 0x000fe2000a9a101a */
[----:B------:R-:W-:Y:S02]  /*b8c0*/  UIADD3 UR21, UPT, UPT, UR21, -0xa3, URZ ;  /* 0xffffff5d15157890 */ /* 0x000fe4000fffe0ff */
[----:B------:R-:W1:Y:S01]  /*b8d0*/  LDC R197, c[0x0][0x3a0] ;  /* 0x0000e800ffc57b82 */ /* 0x000e620000000800 */
[----:B------:R-:W-:Y:S01]  /*b8e0*/  LDGSTS.E [R252+0x4a00], desc[UR26][R76.64], P5 ;  /* 0x04a000004cfc7fae */ /* 0x000fe2000a9a101a */
[----:B------:R-:W-:Y:S01]  /*b8f0*/  LOP3.LUT P5, RZ, R187, 0x1, RZ, 0xc0, !PT ;  /* 0x00000001bbff7812 */ /* 0x000fe200078ac0ff */
[----:B------:R-:W-:Y:S01]  /*b900*/  UIADD3 UR17, UPT, UPT, UR17, -0xa7, URZ ;  /* 0xffffff5911117890 */ /* 0x000fe2000fffe0ff */
[----:B------:R-:W-:Y:S01]  /*b910*/  SHF.R.U32.HI R187, RZ, 0x9, R186 ;  /* 0x00000009ffbb7819 */ /* 0x000fe200000116ba */
[----:B------:R-:W-:Y:S01]  /*b920*/  LDGSTS.E [R252+0x4c00], desc[UR26][R72.64], P4 ;  /* 0x04c0000048fc7fae */ /* 0x000fe2000a1a101a */
[----:B---3--:R-:W-:-:S02]  /*b930*/  UIADD3 UR20, UPT, UPT, UR20, -0xa6, URZ ;  /* 0xffffff5a14147890 */ /* 0x008fc4000fffe0ff */
[----:B------:R-:W3:Y:S01]  /*b940*/  LDC R200, c[0x0][0x3a0] ;  /* 0x0000e800ffc87b82 */ /* 0x000ee20000000800 */
[----:B------:R-:W-:Y:S01]  /*b950*/  LDGSTS.E [R252+0x4e00], desc[UR26][R68.64], P4 ;  /* 0x04e0000044fc7fae */ /* 0x000fe2000a1a101a */
[----:B------:R-:W-:Y:S01]  /*b960*/  LOP3.LUT P4, RZ, R187, 0x1, RZ, 0xc0, !PT ;  /* 0x00000001bbff7812 */ /* 0x000fe2000788c0ff */
[----:B------:R-:W-:Y:S01]  /*b970*/  UISETP.GE.U32.AND UP3, UPT, UR22, 0x7fffff1d, UPT ;  /* 0x7fffff1d1600788c */ /* 0x000fe2000bf66070 */
[--C-:B------:R-:W-:Y:S01]  /*b980*/  SHF.R.U32.HI R187, RZ, 0x8, R186.reuse ;  /* 0x00000008ffbb7819 */ /* 0x100fe200000116ba */
[----:B------:R-:W-:Y:S01]  /*b990*/  LDGSTS.E [R252+0x5000], desc[UR26][R64.64], P2 ;  /* 0x0500000040fc7fae */ /* 0x000fe200091a101a */
[----:B------:R-:W-:Y:S02]  /*b9a0*/  UIADD3 UR14, UPT, UPT, UR14, -0xac, URZ ;  /* 0xffffff540e0e7890 */ /* 0x000fe4000fffe0ff */
[----:B------:R-:W-:Y:S01]  /*b9b0*/  LOP3.LUT P6, RZ, R187, 0x1, RZ, 0xc0, !PT ;  /* 0x00000001bbff7812 */ /* 0x000fe200078cc0ff */
[----:B------:R-:W-:Y:S01]  /*b9c0*/  LDGSTS.E [R252+0x5200], desc[UR26][R60.64], P2 ;  /* 0x052000003cfc7fae */ /* 0x000fe200091a101a */
[--C-:B------:R-:W-:Y:S01]  /*b9d0*/  SHF.R.U32.HI R187, RZ, 0x7, R186.reuse ;  /* 0x00000007ffbb7819 */ /* 0x100fe200000116ba */
[----:B------:R-:W1:Y:S01]  /*b9e0*/  LDC R204, c[0x0][0x3a0] ;  /* 0x0000e800ffcc7b82 */ /* 0x000e620000000800 */
[----:B------:R-:W-:Y:S01]  /*b9f0*/  UIADD3 UR19, UPT, UPT, UR19, -0xa5, URZ ;  /* 0xffffff5b13137890 */ /* 0x000fe2000fffe0ff */
[----:B------:R-:W-:Y:S01]  /*ba00*/  LDGSTS.E [R252+0x5400], desc[UR26][R58.64], P5 ;  /* 0x054000003afc7fae */ /* 0x000fe2000a9a101a */
[----:B------:R-:W-:Y:S01]  /*ba10*/  LOP3.LUT P2, RZ, R187, 0x1, RZ, 0xc0, !PT ;  /* 0x00000001bbff7812 */ /* 0x000fe2000784c0ff */
[----:B------:R-:W-:Y:S01]  /*ba20*/  UISETP.GE.U32.AND UP4, UPT, UR21, 0x7fffff1e, UPT ;  /* 0x7fffff1e1500788c */ /* 0x000fe2000bf86070 */
[--C-:B------:R-:W-:Y:S01]  /*ba30*/  SHF.R.U32.HI R187, RZ, 0x6, R186.reuse ;  /* 0x00000006ffbb7819 */ /* 0x100fe200000116ba */
[----:B------:R-:W-:Y:S01]  /*ba40*/  LDGSTS.E [R252+0x5600], desc[UR26][R56.64], P5 ;  /* 0x0560000038fc7fae */ /* 0x000fe2000a9a101a */
[----:B------:R-:W-:Y:S01]  /*ba50*/  UIADD3 UR18, UPT, UPT, UR18, -0xa8, URZ ;  /* 0xffffff5812127890 */ /* 0x000fe2000fffe0ff */
[----:B------:R-:W1:Y:S01]  /*ba60*/  LDC R202, c[0x0][0x3a0] ;  /* 0x0000e800ffca7b82 */ /* 0x000e620000000800 */
[----:B------:R-:W-:Y:S01]  /*ba70*/  LOP3.LUT P5, RZ, R187, 0x1, RZ, 0xc0, !PT ;  /* 0x00000001bbff7812 */ /* 0x000fe200078ac0ff */
[----:B------:R-:W-:Y:S01]  /*ba80*/  LDGSTS.E [R252+0x5800], desc[UR26][R54.64], P4 ;  /* 0x0580000036fc7fae */ /* 0x000fe2000a1a101a */
[----:B------:R-:W-:Y:S01]  /*ba90*/  SHF.R.U32.HI R187, RZ, 0x5, R186 ;  /* 0x00000005ffbb7819 */ /* 0x000fe200000116ba */
[----:B------:R-:W-:-:S02]  /*baa0*/  UIADD3 UR13, UPT, UPT, UR13, -0xab, URZ ;  /* 0xffffff550d0d7890 */ /* 0x000fc4000fffe0ff */
[----:B------:R-:W-:Y:S01]  /*bab0*/  LDGSTS.E [R252+0x5a00], desc[UR26][R50.64], P4 ;  /* 0x05a0000032fc7fae */ /* 0x000fe2000a1a101a */
[----:B------:R-:W-:Y:S01]  /*bac0*/  LOP3.LUT P4, RZ, R187, 0x1, RZ, 0xc0, !PT ;  /* 0x00000001bbff7812 */ /* 0x000fe2000788c0ff */
[----:B------:R-:W3:Y:S01]  /*bad0*/  LDC R203, c[0x0][0x3a0] ;  /* 0x0000e800ffcb7b82 */ /* 0x000ee20000000800 */
[----:B------:R-:W-:Y:S01]  /*bae0*/  SHF.R.U32.HI R187, RZ, 0x4, R186 ;  /* 0x00000004ffbb7819 */ /* 0x000fe200000116ba */
[----:B------:R-:W-:Y:S01]  /*baf0*/  LDGSTS.E [R252+0x5c00], desc[UR26][R46.64], P6 ;  /* 0x05c000002efc7fae */ /* 0x000fe2000b1a101a */
[----:B------:R-:W-:Y:S02]  /*bb00*/  UISETP.GE.U32.AND UP6, UPT, UR17, 0x7fffff1a, UPT ;  /* 0x7fffff1a1100788c */ /* 0x000fe4000bfc6070 */
[----:B------:R-:W-:Y:S01]  /*bb10*/  UISETP.GE.U32.AND UP1, UPT, UR20, 0x7fffff1b, UPT ;  /* 0x7fffff1b1400788c */ /* 0x000fe2000bf26070 */
[----:B------:R-:W-:Y:S01]  /*bb20*/  LDGSTS.E [R252+0x5e00], desc[UR26][R42.64], P6 ;  /* 0x05e000002afc7fae */ /* 0x000fe2000b1a101a */
[----:B------:R-:W-:Y:S01]  /*bb30*/  USEL UR17, URZ, 0x1, UP3 ;  /* 0x00000001ff117887 */ /* 0x000fe20009800000 */
[----:B------:R-:W3:Y:S01]  /*bb40*/  LDC R205, c[0x0][0x3a0] ;  /* 0x0000e800ffcd7b82 */ /* 0x000ee20000000800 */
[----:B------:R-:W-:Y:S01]  /*bb50*/  UIADD3 UR6, UPT, UPT, UR6, -0xb0, URZ ;  /* 0xffffff5006067890 */ /* 0x000fe2000fffe0ff */
[----:B------:R-:W-:Y:S01]  /*bb60*/  LDGSTS.E [R252+0x6000], desc[UR26][R38.64], P2 ;  /* 0x0600000026fc7fae */ /* 0x000fe200091a101a */
[----:B------:R-:W-:-:S02]  /*bb70*/  UISETP.GE.U32.AND UP3, UPT, UR14, 0x7fffff15, UPT ;  /* 0x7fffff150e00788c */ /* 0x000fc4000bf66070 */
[----:B------:R-:W-:Y:S01]  /*bb80*/  UISETP.GE.U32.AND UP2, UPT, UR19, 0x7fffff1c, UPT ;  /* 0x7fffff1c1300788c */ /* 0x000fe2000bf46070 */
[----:B------:R-:W-:Y:S01]  /*bb90*/  LDGSTS.E [R252+0x6200], desc[UR26][R34.64], P2 ;  /* 0x0620000022fc7fae */ /* 0x000fe200091a101a */
[----:B------:R-:W-:Y:S01]  /*bba0*/  LOP3.LUT P2, RZ, R187, 0x1, RZ, 0xc0, !PT ;  /* 0x00000001bbff7812 */ /* 0x000fe2000784c0ff */
[----:B-1----:R-:W-:Y:S01]  /*bbb0*/  VIADD R202, R202, 0xffffff43 ;  /* 0xffffff43caca7836 */ /* 0x002fe20000000000 */
[----:B------:R-:W-:Y:S01]  /*bbc0*/  SHF.R.U32.HI R187, RZ, 0x3, R186 ;  /* 0x00000003ffbb7819 */ /* 0x000fe200000116ba */
[----:B------:R-:W-:Y:S01]  /*bbd0*/  LDGSTS.E [R252+0x6400], desc[UR26][R30.64], P5 ;  /* 0x064000001efc7fae */ /* 0x000fe2000a9a101a */
[----:B------:R-:W-:Y:S02]  /*bbe0*/  USEL UR14, URZ, 0x1fffe, UP4 ;  /* 0x0001fffeff0e7887 */ /* 0x000fe4000a000000 */
[----:B--2---:R-:W-:Y:S01]  /*bbf0*/  UIADD3 UR5, UPT, UPT, UR5, -0xaf, URZ ;  /* 0xffffff5105057890 */ /* 0x004fe2000fffe0ff */
[----:B------:R-:W-:Y:S01]  /*bc00*/  LDGSTS.E [R252+0x6600], desc[UR26][R26.64], P5 ;  /* 0x066000001afc7fae */ /* 0x000fe2000a9a101a */
[----:B------:R-:W-:Y:S01]  /*bc10*/  LOP3.LUT P5, RZ, R187, 0x1, RZ, 0xc0, !PT ;  /* 0x00000001bbff7812 */ /* 0x000fe200078ac0ff */
[----:B----4-:R-:W-:Y:S01]  /*bc20*/  VIADD R187, R188, 0xffffff4c ;  /* 0xffffff4cbcbb7836 */ /* 0x010fe20000000000 */
[----:B------:R-:W-:Y:S01]  /*bc30*/  IADD3 R188, PT, PT, R190, -0xb3, RZ ;  /* 0xffffff4dbebc7810 */ /* 0x000fe20007ffe0ff */
[----:B------:R-:W-:Y:S01]  /*bc40*/  LDGSTS.E [R252+0x6800], desc[UR26][R22.64], P4 ;  /* 0x0680000016fc7fae */ /* 0x000fe2000a1a101a */
[----:B------:R-:W-:Y:S01]  /*bc50*/  VIADD R190, R191, 0xffffff4f ;  /* 0xffffff4fbfbe7836 */ /* 0x000fe20000000000 */
[----:B------:R-:W-:-:S02]  /*bc60*/  UISETP.GE.U32.AND UP5, UPT, UR18, 0x7fffff19, UPT ;  /* 0x7fffff191200788c */ /* 0x000fc4000bfa6070 */
[----:B------:R-:W-:Y:S01]  /*bc70*/  LDGSTS.E [R252+0x6a00], desc[UR26][R18.64], P4 ;  /* 0x06a0000012fc7fae */ /* 0x000fe2000a1a101a */
[----:B------:R-:W-:Y:S01]  /*bc80*/  ISETP.GE.U32.AND P4, PT, R188, 0x7fffff0e, PT ;  /* 0x7fffff0ebc00780c */ /* 0x000fe20003f86070 */
[----:B------:R-:W-:Y:S02]  /*bc90*/  UISETP.GE.U32.AND UP4, UPT, UR13, 0x7fffff16, UPT ;  /* 0x7fffff160d00788c */ /* 0x000fe4000bf86070 */
[----:B------:R-:W-:Y:S01]  /*bca0*/  LDGSTS.E [R252+0x6c00], desc[UR26][R14.64], P2 ;  /* 0x06c000000efc7fae */ /* 0x000fe200091a101a */
[----:B------:R-:W-:Y:S01]  /*bcb0*/  SEL R188, RZ, 0x1fffe, P4 ;  /* 0x0001fffeffbc7807 */ /* 0x000fe20002000000 */
[----:B------:R-:W-:Y:S01]  /*bcc0*/  UIADD3 UR16, UPT, UPT, UR16, -0xaa, URZ ;  /* 0xffffff5610107890 */ /* 0x000fe2000fffe0ff */
[----:B------:R-:W-:Y:S01]  /*bcd0*/  ISETP.GE.U32.AND P4, PT, R190, 0x7fffff10, PT ;  /* 0x7fffff10be00780c */ /* 0x000fe20003f86070 */
[----:B------:R-:W-:Y:S01]  /*bce0*/  LDGSTS.E [R252+0x6e00], desc[UR26][R10.64], P2 ;  /* 0x06e000000afc7fae */ /* 0x000fe200091a101a */
[----:B------:R-:W-:Y:S01]  /*bcf0*/  ISETP.GE.U32.AND P2, PT, R187, 0x7fffff0d, PT ;  /* 0x7fffff0dbb00780c */ /* 0x000fe20003f46070 */
[----:B------:R-:W-:Y:S01]  /*bd00*/  VIADD R187, R189, 0xffffff4e ;  /* 0xffffff4ebdbb7836 */ /* 0x000fe20000000000 */
[----:B------:R-:W-:Y:S01]  /*bd10*/  USEL UR13, URZ, 0x4, UP1 ;  /* 0x00000004ff0d7887 */ /* 0x000fe20008800000 */
[----:B------:R-:W-:Y:S01]  /*bd20*/  VIADD R190, R195, 0xffffff4a ;  /* 0xffffff4ac3be7836 */ /* 0x000fe20000000000 */
[----:B------:R-:W-:Y:S01]  /*bd30*/  SEL R189, RZ, 0x1, P2 ;  /* 0x00000001ffbd7807 */ /* 0x000fe20001000000 */
[----:B------:R-:W-:Y:S01]  /*bd40*/  UISETP.GE.U32.AND UP1, UPT, UR6, 0x7fffff11, UPT ;  /* 0x7fffff110600788c */ /* 0x000fe2000bf26070 */
[----:B------:R-:W-:Y:S01]  /*bd50*/  ISETP.GE.U32.AND P2, PT, R187, 0x7fffff0f, PT ;  /* 0x7fffff0fbb00780c */ /* 0x000fe20003f46070 */
[----:B------:R-:W-:Y:S01]  /*bd60*/  VIADD R187, R193, 0xffffff48 ;  /* 0xffffff48c1bb7836 */ /* 0x000fe20000000000 */
[----:B------:R-:W-:Y:S01]  /*bd70*/  UIADD3 UR15, UPT, UPT, UR15, -0xa9, URZ ;  /* 0xffffff570f0f7890 */ /* 0x000fe2000fffe0ff */
[----:B------:R-:W-:Y:S01]  /*bd80*/  LDGSTS.E [R252+0x7000], desc[UR26][R6.64], P5 ;  /* 0x0700000006fc7fae */ /* 0x000fe2000a9a101a */
[----:B------:R-:W-:Y:S01]  /*bd90*/  SEL R193, RZ, 0x4, P2 ;  /* 0x00000004ffc17807 */ /* 0x000fe20001000000 */
[----:B------:R-:W-:Y:S01]  /*bda0*/  USEL UR6, URZ, 0x7fff8, UP2 ;  /* 0x0007fff8ff067887 */ /* 0x000fe20009000000 */
[----:B------:R-:W-:Y:S01]  /*bdb0*/  ISETP.GE.U32.AND P2, PT, R187, 0x7fffff09, PT ;  /* 0x7fffff09bb00780c */ /* 0x000fe20003f46070 */
[----:B------:R-:W-:Y:S01]  /*bdc0*/  USEL UR18, URZ, 0x1, UP5 ;  /* 0x00000001ff127887 */ /* 0x000fe2000a800000 */
[----:B------:R-:W-:Y:S01]  /*bdd0*/  IADD3 R187, PT, PT, R192, -0xb7, RZ ;  /* 0xffffff49c0bb7810 */ /* 0x000fe20007ffe0ff */
[----:B------:R-:W-:Y:S01]  /*bde0*/  UISETP.GE.U32.AND UP2, UPT, UR5, 0x7fffff12, UPT ;  /* 0x7fffff120500788c */ /* 0x000fe2000bf46070 */
[----:B------:R-:W-:Y:S01]  /*bdf0*/  SEL R192, RZ, 0x7fff8, P4 ;  /* 0x0007fff8ffc07807 */ /* 0x000fe20002000000 */
[----:B------:R-:W-:Y:S01]  /*be00*/  UIADD3 UR8, UPT, UPT, UR8, -0xae, URZ ;  /* 0xffffff5208087890 */ /* 0x000fe2000fffe0ff */
[----:B------:R-:W-:Y:S01]  /*be10*/  ISETP.GE.U32.AND P4, PT, R187, 0x7fffff0a, PT ;  /* 0x7fffff0abb00780c */ /* 0x000fe20003f86070 */
[----:B------:R-:W-:Y:S01]  /*be20*/  VIADD R187, R194, 0xffffff4b ;  /* 0xffffff4bc2bb7836 */ /* 0x000fe20000000000 */
[----:B------:R-:W-:Y:S01]  /*be30*/  SEL R191, RZ, 0x1, P2 ;  /* 0x00000001ffbf7807 */ /* 0x000fe20001000000 */
[----:B------:R-:W-:Y:S01]  /*be40*/  VIADD R194, R196, 0xffffff44 ;  /* 0xffffff44c4c27836 */ /* 0x000fe20000000000 */
[----:B------:R-:W-:Y:S01]  /*be50*/  ISETP.GE.U32.AND P2, PT, R190, 0x7fffff0b, PT ;  /* 0x7fffff0bbe00780c */ /* 0x000fe20003f46070 */
[----:B------:R-:W-:Y:S01]  /*be60*/  VIADD R196, R199, 0xffffff46 ;  /* 0xffffff46c7c47836 */ /* 0x000fe20000000000 */
[----:B------:R-:W-:Y:S01]  /*be70*/  SEL R190, RZ, 0x1fffe, P4 ;  /* 0x0001fffeffbe7807 */ /* 0x000fe20002000000 */
[----:B------:R-:W-:Y:S01]  /*be80*/  UISETP.GE.U32.AND UP5, UPT, UR16, 0x7fffff17, UPT ;  /* 0x7fffff171000788c */ /* 0x000fe2000bfa6070 */
[----:B------:R-:W-:Y:S01]  /*be90*/  ISETP.GE.U32.AND P4, PT, R187, 0x7fffff0c, PT ;  /* 0x7fffff0cbb00780c */ /* 0x000fe20003f86070 */
[----:B------:R-:W-:Y:S01]  /*bea0*/  USEL UR16, URZ, 0x1fffe, UP6 ;  /* 0x0001fffeff107887 */ /* 0x000fe2000b000000 */
[----:B------:R-:W-:Y:S01]  /*beb0*/  SEL R195, RZ, 0x4, P2 ;  /* 0x00000004ffc37807 */ /* 0x000fe20001000000 */
[----:B------:R-:W-:Y:S01]  /*bec0*/  UISETP.GE.U32.AND UP6, UPT, UR15, 0x7fffff18, UPT ;  /* 0x7fffff180f00788c */ /* 0x000fe2000bfc6070 */
[----:B------:R-:W-:Y:S01]  /*bed0*/  IADD3 R187, PT, PT, R198, -0xbb, RZ ;  /* 0xffffff45c6bb7810 */ /* 0x000fe20007ffe0ff */
[----:B------:R-:W-:Y:S01]  /*bee0*/  UIADD3 UR7, UPT, UPT, UR7, -0xad, URZ ;  /* 0xffffff5307077890 */ /* 0x000fe2000fffe0ff */
[----:B------:R-:W-:Y:S01]  /*bef0*/  ISETP.GE.U32.AND P2, PT, R194, 0x7fffff05, PT ;  /* 0x7fffff05c200780c */ /* 0x000fe20003f46070 */
[----:B------:R-:W-:Y:S01]  /*bf00*/  USEL UR15, URZ, 0x1, UP3 ;  /* 0x00000001ff0f7887 */ /* 0x000fe20009800000 */
[----:B------:R-:W-:Y:S01]  /*bf10*/  SEL R194, RZ, 0x7fff8, P4 ;  /* 0x0007fff8ffc27807 */ /* 0x000fe20002000000 */
[----:B------:R-:W-:Y:S01]  /*bf20*/  USEL UR21, URZ, 0x1, UP1 ;  /* 0x00000001ff157887 */ /* 0x000fe20008800000 */
[----:B------:R-:W-:Y:S01]  /*bf30*/  ISETP.GE.U32.AND P4, PT, R187, 0x7fffff06, PT ;  /* 0x7fffff06bb00780c */ /* 0x000fe20003f86070 */
[----:B------:R-:W-:Y:S01]  /*bf40*/  VIADD R187, R197, 0xffffff47 ;  /* 0xffffff47c5bb7836 */ /* 0x000fe20000000000 */
[----:B------:R-:W-:Y:S01]  /*bf50*/  SEL R198, RZ, 0x1, P2 ;  /* 0x00000001ffc67807 */ /* 0x000fe20001000000 */
[----:B------:R-:W-:Y:S01]  /*bf60*/  USEL UR22, URZ, 0x1fffe, UP2 ;  /* 0x0001fffeff167887 */ /* 0x000fe20009000000 */
[----:B------:R-:W-:Y:S01]  /*bf70*/  ISETP.GE.U32.AND P2, PT, R196, 0x7fffff07, PT ;  /* 0x7fffff07c400780c */ /* 0x000fe20003f46070 */
[----:B---3--:R-:W-:Y:S01]  /*bf80*/  VIADD R196, R200, 0xffffff41 ;  /* 0xffffff41c8c47836 */ /* 0x008fe20000000000 */
[----:B------:R-:W-:Y:S01]  /*bf90*/  IADD3 R199, PT, PT, R204, -0xbe, RZ ;  /* 0xffffff42ccc77810 */ /* 0x000fe20007ffe0ff */
[----:B------:R-:W-:Y:S01]  /*bfa0*/  UISETP.GE.U32.AND UP3, UPT, UR8, 0x7fffff13, UPT ;  /* 0x7fffff130800788c */ /* 0x000fe2000bf66070 */
[----:B------:R-:W1:Y:S01]  /*bfb0*/  LDC R204, c[0x0][0x3a0] ;  /* 0x0000e800ffcc7b82 */ /* 0x000e620000000800 */
[----:B------:R-:W-:Y:S01]  /*bfc0*/  SEL R197, RZ, 0x1fffe, P4 ;  /* 0x0001fffeffc57807 */ /* 0x000fe20002000000 */
[----:B------:R-:W-:Y:S01]  /*bfd0*/  USEL UR8, URZ, 0x1fffe, UP4 ;  /* 0x0001fffeff087887 */ /* 0x000fe2000a000000 */
[----:B------:R-:W-:Y:S01]  /*bfe0*/  ISETP.GE.U32.AND P4, PT, R187, 0x7fffff08, PT ;  /* 0x7fffff08bb00780c */ /* 0x000fe20003f86070 */
[----:B------:R-:W-:Y:S01]  /*bff0*/  UIADD3 UR16, UPT, UPT, UR18, UR16, URZ ;  /* 0x0000001012107290 */ /* 0x000fe2000fffe0ff */
[----:B------:R-:W-:Y:S01]  /*c000*/  SEL R201, RZ, 0x4, P2 ;  /* 0x00000004ffc97807 */ /* 0x000fe20001000000 */
[----:B------:R-:W-:Y:S01]  /*c010*/  UISETP.GE.U32.AND UP4, UPT, UR7, 0x7fffff14, UPT ;  /* 0x7fffff140700788c */ /* 0x000fe2000bf86070 */
[----:B------:R-:W-:Y:S01]  /*c020*/  SHF.R.U32.HI R187, RZ, 0x2, R186 ;  /* 0x00000002ffbb7819 */ /* 0x000fe200000116ba */
[----:B------:R-:W-:Y:S01]  /*c030*/  UIADD3 UR21, UPT, UPT, UR21, UR22, URZ ;  /* 0x0000001615157290 */ /* 0x000fe2000fffe0ff */
[----:B------:R-:W-:Y:S01]  /*c040*/  ISETP.GE.U32.AND P2, PT, R196, 0x7fffff02, PT ;  /* 0x7fffff02c400780c */ /* 0x000fe20003f46070 */
[----:B------:R-:W-:Y:S01]  /*c050*/  UIADD3 UR8, UPT, UPT, UR15, UR8, URZ ;  /* 0x000000080f087290 */ /* 0x000fe2000fffe0ff */
[----:B------:R-:W-:Y:S01]  /*c060*/  SEL R200, RZ, 0x7fff8, P4 ;  /* 0x0007fff8ffc87807 */ /* 0x000fe20002000000 */
[----:B------:R-:W-:Y:S01]  /*c070*/  USEL UR19, URZ, 0x4, UP3 ;  /* 0x00000004ff137887 */ /* 0x000fe20009800000 */
[----:B------:R-:W-:Y:S01]  /*c080*/  LOP3.LUT P4, RZ, R187, 0x1, RZ, 0xc0, !PT ;  /* 0x00000001bbff7812 */ /* 0x000fe2000788c0ff */
[----:B------:R-:W-:Y:S01]  /*c090*/  IMAD.IADD R187, R189, 0x1, R188 ;  /* 0x00000001bdbb7824 */ /* 0x000fe200078e02bc */
[----:B------:R-:W-:Y:S01]  /*c0a0*/  SEL R196, RZ, 0x1fffe, P2 ;  /* 0x0001fffeffc47807 */ /* 0x000fe20001000000 */
[----:B------:R-:W-:Y:S01]  /*c0b0*/  VIADD R188, R203, 0xffffff5e ;  /* 0xffffff5ecbbc7836 */ /* 0x000fe20000000000 */
[----:B------:R-:W-:Y:S01]  /*c0c0*/  ISETP.GE.U32.AND P2, PT, R199, 0x7fffff03, PT ;  /* 0x7fffff03c700780c */ /* 0x000fe20003f46070 */
[----:B------:R-:W-:Y:S01]  /*c0d0*/  USEL UR5, URZ, 0x4, UP5 ;  /* 0x00000004ff057887 */ /* 0x000fe2000a800000 */
[----:B------:R-:W-:Y:S01]  /*c0e0*/  LOP3.LUT R187, R187, 0x3, RZ, 0xc0, !PT ;  /* 0x00000003bbbb7812 */ /* 0x000fe200078ec0ff */
[----:B------:R-:W-:Y:S01]  /*c0f0*/  UIADD3 UR14, UPT, UPT, UR17, UR14, URZ ;  /* 0x0000000e110e7290 */ /* 0x000fe2000fffe0ff */
[----:B------:R-:W-:Y:S01]  /*c100*/  SEL R199, RZ, 0x4, P2 ;  /* 0x00000004ffc77807 */ /* 0x000fe20001000000 */
[----:B------:R-:W-:Y:S01]  /*c110*/  LDGSTS.E [R252+0x7200], desc[UR26][R4.64], P5 ;  /* 0x0720000004fc7fae */ /* 0x000fe2000a9a101a */
[----:B------:R-:W-:Y:S01]  /*c120*/  ISETP.GE.U32.AND P2, PT, R202, 0x7fffff04, PT ;  /* 0x7fffff04ca00780c */ /* 0x000fe20003f46070 */
[----:B-1----:R-:W-:Y:S01]  /*c130*/  VIADD R207, R204, 0xffffff40 ;  /* 0xffffff40cccf7836 */ /* 0x002fe20000000000 */
[----:B------:R-:W-:Y:S01]  /*c140*/  IADD3 R202, PT, PT, R187, R192, R193 ;  /* 0x000000c0bbca7210 */ /* 0x000fe20007ffe0c1 */
[----:B------:R-:W-:Y:S01]  /*c150*/  IMAD.IADD R187, R191, 0x1, R190 ;  /* 0x00000001bfbb7824 */ /* 0x000fe200078e02be */
[----:B------:R-:W-:Y:S01]  /*c160*/  SEL R192, RZ, 0x7fff8, P2 ;  /* 0x0007fff8ffc07807 */ /* 0x000fe20001000000 */
[----:B------:R-:W-:Y:S01]  /*c170*/  ULOP3.LUT UR16, UR16, 0x3, URZ, 0xc0, !UPT ;  /* 0x0000000310107892 */ /* 0x000fe2000f8ec0ff */
[----:B------:R-:W-:Y:S01]  /*c180*/  ISETP.GE.U32.AND P2, PT, R188, 0x7fffff1f, PT ;  /* 0x7fffff1fbc00780c */ /* 0x000fe20003f46070 */
[----:B------:R-:W-:Y:S01]  /*c190*/  USEL UR20, URZ, 0x7fff8, UP4 ;  /* 0x0007fff8ff147887 */ /* 0x000fe2000a000000 */
[----:B------:R-:W-:Y:S01]  /*c1a0*/  IADD3 R188, PT, PT, R205, -0xa1, RZ ;  /* 0xffffff5fcdbc7810 */ /* 0x000fe20007ffe0ff */
[----:B------:R-:W-:Y:S01]  /*c1b0*/  ULOP3.LUT UR21, UR21, 0x3, URZ, 0xc0, !UPT ;  /* 0x0000000315157892 */ /* 0x000fe2000f8ec0ff */
[----:B------:R-:W-:Y:S01]  /*c1c0*/  SEL R193, RZ, 0x4, P2 ;  /* 0x00000004ffc17807 */ /* 0x000fe20001000000 */
[----:B------:R-:W-:Y:S01]  /*c1d0*/  USEL UR7, URZ, 0x7fff8, UP6 ;  /* 0x0007fff8ff077887 */ /* 0x000fe2000b000000 */
[----:B------:R-:W-:Y:S01]  /*c1e0*/  ISETP.GE.U32.AND P2, PT, R188, 0x7fffff20, PT ;  /* 0x7fffff20bc00780c */ /* 0x000fe20003f46070 */
[----:B------:R-:W-:Y:S01]  /*c1f0*/  ULOP3.LUT UR8, UR8, 0x3, URZ, 0xc0, !UPT ;  /* 0x0000000308087892 */ /* 0x000fe2000f8ec0ff */
[----:B------:R-:W-:Y:S01]  /*c200*/  LOP3.LUT R187, R187, 0x3, RZ, 0xc0, !PT ;  /* 0x00000003bbbb7812 */ /* 0x000fe200078ec0ff */
[----:B------:R-:W-:Y:S01]  /*c210*/  ULOP3.LUT UR14, UR14, 0x3, URZ, 0xc0, !UPT ;  /* 0x000000030e0e7892 */ /* 0x000fe2000f8ec0ff */
[----:B------:R-:W-:Y:S01]  /*c220*/  SEL R191, RZ, 0x7fff8, P2 ;  /* 0x0007fff8ffbf7807 */ /* 0x000fe20001000000 */
[----:B------:R-:W-:Y:S01]  /*c230*/  LDGSTS.E [R252+0x7400], desc[UR26][R8.64], P4 ;  /* 0x0740000008fc7fae */ /* 0x000fe2000a1a101a */
[----:B------:R-:W-:-:S02]  /*c240*/  ISETP.GE.U32.AND P2, PT, R207, 0x7fffff01, PT ;  /* 0x7fffff01cf00780c */ /* 0x000fc40003f46070 */
[----:B------:R-:W-:Y:S01]  /*c250*/  IADD3 R189, PT, PT, R187, R194, R195 ;  /* 0x000000c2bbbd7210 */ /* 0x000fe20007ffe0c3 */
[----:B------:R-:W-:Y:S01]  /*c260*/  IMAD.IADD R188, R198, 0x1, R197 ;  /* 0x00000001c6bc7824 */ /* 0x000fe200078e02c5 */
[----:B------:R-:W-:Y:S01]  /*c270*/  SEL R187, RZ, 0x1, P2 ;  /* 0x00000001ffbb7807 */ /* 0x000fe20001000000 */
[----:B------:R-:W-:Y:S01]  /*c280*/  UIADD3 UR6, UPT, UPT, UR16, UR6, UR13 ;  /* 0x0000000610067290 */ /* 0x000fe2000fffe00d */
[----:B------:R-:W-:Y:S01]  /*c290*/  SHF.R.U32.HI R186, RZ, 0x1, R186 ;  /* 0x00000001ffba7819 */ /* 0x000fe200000116ba */
[----:B------:R-:W-:Y:S01]  /*c2a0*/  UIADD3 UR19, UPT, UPT, UR21, UR20, UR19 ;  /* 0x0000001415137290 */ /* 0x000fe2000fffe013 */
[----:B------:R-:W-:Y:S01]  /*c2b0*/  IADD3 R187, PT, PT, R187, R196, RZ ;  /* 0x000000c4bbbb7210 */ /* 0x000fe20007ffe0ff */
[----:B------:R-:W-:Y:S01]  /*c2c0*/  UIADD3 UR7, UPT, UPT, UR8, UR7, UR5 ;  /* 0x0000000708077290 */ /* 0x000fe2000fffe005 */
[----:B------:R-:W-:Y:S01]  /*c2d0*/  LOP3.LUT R188, R188, 0x3, RZ, 0xc0, !PT ;  /* 0x00000003bcbc7812 */ /* 0x000fe200078ec0ff */
[----:B------:R-:W-:Y:S01]  /*c2e0*/  ULOP3.LUT UR19, UR19, 0xf, URZ, 0xc0, !UPT ;  /* 0x0000000f13137892 */ /* 0x000fe2000f8ec0ff */
[----:B------:R-:W-:Y:S01]  /*c2f0*/  LOP3.LUT R187, R187, 0x3, RZ, 0xc0, !PT ;  /* 0x00000003bbbb7812 */ /* 0x000fe200078ec0ff */
[----:B------:R-:W-:Y:S01]  /*c300*/  LDGSTS.E [R252+0x7600], desc[UR26][R12.64], P4 ;  /* 0x076000000cfc7fae */ /* 0x000fe2000a1a101a */
[----:B------:R-:W-:-:S02]  /*c310*/  IADD3 R190, PT, PT, R188, R200, R201 ;  /* 0x000000c8bcbe7210 */ /* 0x000fc40007ffe0c9 */
[----:B------:R-:W-:Y:S01]  /*c320*/  IADD3 R187, PT, PT, R187, R192, R199 ;  /* 0x000000c0bbbb7210 */ /* 0x000fe20007ffe0c7 */
[----:B------:R-:W-:Y:S01]  /*c330*/  IMAD.SHL.U32 R188, R189, 0x100, RZ ;  /* 0x00000100bdbc7824 */ /* 0x000fe200078e00ff */
[----:B------:R-:W-:Y:S01]  /*c340*/  USHF.L.U32 UR5, UR6, 0x8, URZ ;  /* 0x0000000806057899 */ /* 0x000fe200080006ff */
[----:B------:R-:W-:Y:S01]  /*c350*/  LOP3.LUT P5, RZ, R186, 0x1, RZ, 0xc0, !PT ;  /* 0x00000001baff7812 */ /* 0x000fe200078ac0ff */
[----:B------:R-:W-:Y:S01]  /*c360*/  ULEA UR7, UR7, UR19, 0x4 ;  /* 0x0000001307077291 */ /* 0x000fe2000f8e20ff */
[----:B------:R-:W-:Y:S01]  /*c370*/  LOP3.LUT R187, R187, 0xf, RZ, 0xc0, !PT ;  /* 0x0000000fbbbb7812 */ /* 0x000fe200078ec0ff */
[----:B------:R-:W-:Y:S01]  /*c380*/  ULOP3.LUT UR5, UR5, 0xf00, URZ, 0xe2, !UPT ;  /* 0x00000f0005057892 */ /* 0x000fe2000f8ee2ff */
[----:B------:R-:W-:Y:S01]  /*c390*/  LOP3.LUT R189, R188, 0xf00, RZ, 0xe2, !PT ;  /* 0x00000f00bcbd7812 */ /* 0x000fe200078ee2ff */
[----:B------:R-:W2:Y:S02]  /*c3a0*/  LDL.64 R200, [R1+0x130] ;  /* 0x0001300001c87983 */ /* 0x000ea40000100a00 */
[----:B------:R-:W-:Y:S01]  /*c3b0*/  IMAD R188, R190, 0x10, R187 ;  /* 0x00000010bebc7824 */ /* 0x000fe200078e02bb */
[----:B------:R-:W-:Y:S01]  /*c3c0*/  IADD3 R187, PT, PT, R191, UR14, R193 ;  /* 0x0000000ebfbb7c10 */ /* 0x000fe2000fffe0c1 */
[----:B------:R-:W-:Y:S01]  /*c3d0*/  ULOP3.LUT UR7, UR7, 0xff, URZ, 0xc0, !UPT ;  /* 0x000000ff07077892 */ /* 0x000fe2000f8ec0ff */
[----:B------:R-:W-:Y:S01]  /*c3e0*/  IMAD R189, R202, 0x1000, R189 ;  /* 0x00001000cabd7824 */ /* 0x000fe200078e02bd */
[----:B------:R-:W-:Y:S01]  /*c3f0*/  IADD3 R204, P6, PT, R248, R3, RZ ;  /* 0x00000003f8cc7210 */ /* 0x000fe20007fde0ff */
[----:B------:R-:W3:Y:S01]  /*c400*/  LDL.64 R196, [R1+0x138] ;  /* 0x0001380001c47983 */ /* 0x000ee20000100a00 */
[----:B------:R-:W-:-:S02]  /*c410*/  LEA R187, R187, UR5, 0xc ;  /* 0x00000005bbbb7c11 */ /* 0x000fc4000f8e60ff */
[----:B------:R-:W-:Y:S01]  /*c420*/  LOP3.LUT R188, R188, 0xff, RZ, 0xc0, !PT ;  /* 0x000000ffbcbc7812 */ /* 0x000fe200078ec0ff */
[----:B------:R-:W-:Y:S02]  /*c430*/  LDGSTS.E [R252+0x7800], desc[UR26][R16.64], P5 ;  /* 0x0780000010fc7fae */ /* 0x000fe4000a9a101a */
[----:B------:R-:W-:Y:S01]  /*c440*/  VIADD R187, R187, UR7 ;  /* 0x00000007bbbb7c36 */ /* 0x000fe20008000000 */
[----:B------:R-:W-:Y:S01]  /*c450*/  IADD3 R188, PT, PT, R189, R188, RZ ;  /* 0x000000bcbdbc7210 */ /* 0x000fe20007ffe0ff */
[----:B------:R-:W-:Y:S03]  /*c460*/  LDGSTS.E [R252+0x7a00], desc[UR26][R20.64], P5 ;  /* 0x07a0000014fc7fae */ /* 0x000fe6000a9a101a */
[----:B------:R-:W-:Y:S01]  /*c470*/  PRMT R186, R188, 0x5410, R187 ;  /* 0x00005410bcba7816 */ /* 0x000fe200000000bb */
[----:B------:R-:W-:Y:S03]  /*c480*/  LDGSTS.E [R252+0x7c00], desc[UR26][R24.64], !P1 ;  /* 0x07c0000018fc7fae */ /* 0x000fe6000c9a101a */
[C---:B------:R-:W-:Y:S01]  /*c490*/  SHF.R.U64 R187, R186.reuse, 0x1f, RZ ;  /* 0x0000001fbabb7819 */ /* 0x040fe200000012ff */
[----:B------:R-:W-:Y:S03]  /*c4a0*/  LDGSTS.E [R252+0x7e00], desc[UR26][R28.64], !P1 ;  /* 0x07e000001cfc7fae */ /* 0x000fe6000c9a101a */
[----:B------:R-:W-:Y:S01]  /*c4b0*/  LOP3.LUT P4, RZ, R187, 0x1, RZ, 0xc0, !PT ;  /* 0x00000001bbff7812 */ /* 0x000fe2000788c0ff */
[----:B------:R-:W4:Y:S01]  /*c4c0*/  LDL.64 R194, [R1+0x140] ;  /* 0x0001400001c27983 */ /* 0x000f220000100a00 */
[----:B------:R-:W-:-:S04]  /*c4d0*/  SHF.R.U64 R187, R186, 0x1e, RZ ;  /* 0x0000001ebabb7819 */ /* 0x000fc800000012ff */
[----:B------:R-:W-:Y:S02]  /*c4e0*/  LOP3.LUT P5, RZ, R187, 0x1, RZ, 0xc0, !PT ;  /* 0x00000001bbff7812 */ /* 0x000fe400078ac0ff */
[----:B------:R-:W-:-:S04]  /*c4f0*/  SHF.R.U64 R187, R186, 0x1d, RZ ;  /* 0x0000001dbabb7819 */ /* 0x000fc800000012ff */
[----:B------:R-:W-:Y:S01]  /*c500*/  LOP3.LUT P1, RZ, R187, 0x1, RZ, 0xc0, !PT ;  /* 0x00000001bbff7812 */ /* 0x000fe2000782c0ff */
[----:B------:R-:W-:Y:S01]  /*c510*/  LDGSTS.E [R252+0x8000], desc[UR26][R32.64], P4 ;  /* 0x0800000020fc7fae */ /* 0x000fe2000a1a101a */
[----:B------:R-:W-:-:S03]  /*c520*/  SHF.R.U64 R187, R186, 0x1c, RZ ;  /* 0x0000001cbabb7819 */ /* 0x000fc600000012ff */
[----:B------:R-:W-:Y:S01]  /*c530*/  LDGSTS.E [R252+0x8200], desc[UR26][R36.64], P4 ;  /* 0x0820000024fc7fae */ /* 0x000fe2000a1a101a */
[----:B------:R-:W-:Y:S02]  /*c540*/  LOP3.LUT P4, RZ, R187, 0x1, RZ, 0xc0, !PT ;  /* 0x00000001bbff7812 */ /* 0x000fe4000788c0ff */
[C---:B------:R-:W-:Y:S01]  /*c550*/  SHF.R.U64 R187, R186.reuse, 0x1b, RZ ;  /* 0x0000001bbabb7819 */ /* 0x040fe200000012ff */
[----:B------:R-:W-:Y:S04]  /*c560*/  LDGSTS.E [R252+0x8400], desc[UR26][R40.64], P5 ;  /* 0x0840000028fc7fae */ /* 0x000fe8000a9a101a */
[----:B------:R-:W-:Y:S01]  /*c570*/  LDGSTS.E [R252+0x8600], desc[UR26][R44.64], P5 ;  /* 0x086000002cfc7fae */ /* 0x000fe2000a9a101a */
[----:B------:R-:W-:Y:S02]  /*c580*/  LOP3.LUT P5, RZ, R187, 0x1, RZ, 0xc0, !PT ;  /* 0x00000001bbff7812 */ /* 0x000fe400078ac0ff */
[----:B------:R-:W-:Y:S01]  /*c590*/  SHF.R.U64 R187, R186, 0x1a, RZ ;  /* 0x0000001ababb7819 */ /* 0x000fe200000012ff */
[----:B------:R-:W-:Y:S04]  /*c5a0*/  LDGSTS.E [R252+0x8800], desc[UR26][R48.64], P1 ;  /* 0x0880000030fc7fae */ /* 0x000fe800089a101a */
[----:B------:R-:W-:Y:S01]  /*c5b0*/  LDGSTS.E [R252+0x8a00], desc[UR26][R52.64], P1 ;  /* 0x08a0000034fc7fae */ /* 0x000fe200089a101a */
[----:B------:R-:W-:-:S02]  /*c5c0*/  LOP3.LUT P1, RZ, R187, 0x1, RZ, 0xc0, !PT ;  /* 0x00000001bbff7812 */ /* 0x000fc4000782c0ff */
[C---:B------:R-:W-:Y:S01]  /*c5d0*/  SHF.R.U64 R187, R186.reuse, 0x19, RZ ;  /* 0x00000019babb7819 */ /* 0x040fe200000012ff */
[----:B------:R-:W-:Y:S01]  /*c5e0*/  IMAD.X R205, R249, 0x1, R132, P6 ;  /* 0x00000001f9cd7824 */ /* 0x000fe200030e0684 */
[----:B------:R-:W-:Y:S02]  /*c5f0*/  LDGSTS.E [R252+0x8c00], desc[UR26][R62.64], P4 ;  /* 0x08c000003efc7fae */ /* 0x000fe4000a1a101a */
[----:B------:R-:W-:Y:S02]  /*c600*/  LOP3.LUT P6, RZ, R187, 0x1, RZ, 0xc0, !PT ;  /* 0x00000001bbff7812 */ /* 0x000fe400078cc0ff */
[C---:B------:R-:W-:Y:S01]  /*c610*/  SHF.R.U64 R187, R186.reuse, 0x18, RZ ;  /* 0x00000018babb7819 */ /* 0x040fe200000012ff */
[----:B------:R-:W-:Y:S03]  /*c620*/  LDGSTS.E [R252+0x8e00], desc[UR26][R66.64], P4 ;  /* 0x08e0000042fc7fae */ /* 0x000fe6000a1a101a */
        /* <DEDUP_REMOVED lines=21> */
[----:B------:R-:W-:Y:S01]  /*c780*/  SHF.R.U64 R187, R186, 0x12, RZ ;  /* 0x00000012babb7819 */ /* 0x000fe200000012ff */
[----:B------:R-:W-:Y:S01]  /*c790*/  LDGSTS.E [R252+0xa400], desc[UR26][R110.64], P1 ;  /* 0x0a4000006efc7fae */ /* 0x000fe200089a101a */
[----:B------:R-:W-:-:S03]  /*c7a0*/  IMAD.MOV.U32 R198, RZ, RZ, R246 ;  /* 0x000000ffffc67224 */ /* 0x000fc600078e00f6 */
[----:B------:R-:W-:Y:S01]  /*c7b0*/  LDGSTS.E [R252+0xa600], desc[UR26][R114.64], P1 ;  /* 0x0a60000072fc7fae */ /* 0x000fe200089a101a */
[----:B------:R-:W-:Y:S02]  /*c7c0*/  LOP3.LUT P1, RZ, R187, 0x1, RZ, 0xc0, !PT ;  /* 0x00000001bbff7812 */ /* 0x000fe4000782c0ff */
[----:B------:R-:W-:Y:S01]  /*c7d0*/  MOV R199, R247 ;  /* 0x000000f700c77202 */ /* 0x000fe20000000f00 */
[----:B------:R-:W4:Y:S04]  /*c7e0*/  LDL.64 R248, [R1+0x160] ;  /* 0x0001600001f87983 */ /* 0x000f280000100a00 */
[----:B------:R-:W4:Y:S04]  /*c7f0*/  LDL.64 R246, [R1+0x168] ;  /* 0x0001680001f67983 */ /* 0x000f280000100a00 */
[----:B------:R-:W-:Y:S04]  /*c800*/  LDGSTS.E [R252+0xa800], desc[UR26][R118.64], P6 ;  /* 0x0a80000076fc7fae */ /* 0x000fe8000b1a101a */
[----:B------:R-:W-:Y:S04]  /*c810*/  LDGSTS.E [R252+0xaa00], desc[UR26][R122.64], P6 ;  /* 0x0aa000007afc7fae */ /* 0x000fe8000b1a101a */
[----:B------:R-:W-:Y:S04]  /*c820*/  LDGSTS.E [R252+0xac00], desc[UR26][R162.64], P4 ;  /* 0x0ac00000a2fc7fae */ /* 0x000fe8000a1a101a */
[----:B------:R-:W-:Y:S04]  /*c830*/  LDGSTS.E [R252+0xae00], desc[UR26][R130.64], P4 ;  /* 0x0ae0000082fc7fae */ /* 0x000fe8000a1a101a */
[----:B------:R-:W-:Y:S04]  /*c840*/  LDGSTS.E [R252+0xb000], desc[UR26][R244.64], P5 ;  /* 0x0b000000f4fc7fae */ /* 0x000fe8000a9a101a */
[----:B------:R1:W-:Y:S04]  /*c850*/  STL.64 [R1+0x268], R204 ;  /* 0x000268cc01007387 */ /* 0x0003e80000100a00 */
[----:B------:R-:W-:Y:S04]  /*c860*/  LDGSTS.E [R252+0xb200], desc[UR26][R242.64], P5 ;  /* 0x0b200000f2fc7fae */ /* 0x000fe8000a9a101a */
[----:B------:R-:W4:Y:S04]  /*c870*/  LDL.64 R244, [R1+0x170] ;  /* 0x0001700001f47983 */ /* 0x000f280000100a00 */
[----:B------:R-:W-:Y:S04]  /*c880*/  LDGSTS.E [R252+0xb400], desc[UR26][R198.64], P1 ;  /* 0x0b400000c6fc7fae */ /* 0x000fe800089a101a */
[----:B------:R-:W4:Y:S04]  /*c890*/  LDL.64 R242, [R1+0x178] ;  /* 0x0001780001f27983 */ /* 0x000f280000100a00 */
[----:B------:R-:W-:Y:S04]  /*c8a0*/  LDGSTS.E [R252+0xb600], desc[UR26][R240.64], P1 ;  /* 0x0b600000f0fc7fae */ /* 0x000fe800089a101a */
[----:B------:R-:W4:Y:S01]  /*c8b0*/  LDL.64 R240, [R1+0x180] ;  /* 0x0001800001f07983 */ /* 0x000f220000100a00 */
[----:B------:R-:W-:-:S04]  /*c8c0*/  SHF.R.U64 R187, R186, 0x11, RZ ;  /* 0x00000011babb7819 */ /* 0x000fc800000012ff */
[----:B------:R-:W-:Y:S02]  /*c8d0*/  LOP3.LUT P6, RZ, R187, 0x1, RZ, 0xc0, !PT ;  /* 0x00000001bbff7812 */ /* 0x000fe400078cc0ff */
[----:B------:R-:W-:-:S04]  /*c8e0*/  SHF.R.U64 R187, R186, 0x10, RZ ;  /* 0x00000010babb7819 */ /* 0x000fc800000012ff */
[----:B------:R-:W-:Y:S02]  /*c8f0*/  LOP3.LUT P4, RZ, R187, 0x1, RZ, 0xc0, !PT ;  /* 0x00000001bbff7812 */ /* 0x000fe4000788c0ff */
[----:B------:R-:W-:-:S04]  /*c900*/  SHF.R.U64 R187, R186, 0xf, RZ ;  /* 0x0000000fbabb7819 */ /* 0x000fc800000012ff */
[----:B------:R-:W-:Y:S02]  /*c910*/  LOP3.LUT P5, RZ, R187, 0x1, RZ, 0xc0, !PT ;  /* 0x00000001bbff7812 */ /* 0x000fe400078ac0ff */
[----:B------:R-:W-:-:S04]  /*c920*/  SHF.R.U64 R187, R186, 0xe, RZ ;  /* 0x0000000ebabb7819 */ /* 0x000fc800000012ff */
[----:B------:R-:W-:Y:S02]  /*c930*/  LOP3.LUT P1, RZ, R187, 0x1, RZ, 0xc0, !PT ;  /* 0x00000001bbff7812 */ /* 0x000fe4000782c0ff */
[C---:B------:R-:W-:Y:S01]  /*c940*/  SHF.R.U64 R187, R186.reuse, 0xd, RZ ;  /* 0x0000000dbabb7819 */ /* 0x040fe200000012ff */
[----:B--2---:R-:W-:Y:S04]  /*c950*/  LDGSTS.E [R252+0xb800], desc[UR26][R200.64], P6 ;  /* 0x0b800000c8fc7fae */ /* 0x004fe8000b1a101a */
[----:B---3--:R-:W-:Y:S01]  /*c960*/  LDGSTS.E [R252+0xba00], desc[UR26][R196.64], P6 ;  /* 0x0ba00000c4fc7fae */ /* 0x008fe2000b1a101a */
[----:B------:R-:W-:Y:S02]  /*c970*/  LOP3.LUT P6, RZ, R187, 0x1, RZ, 0xc0, !PT ;  /* 0x00000001bbff7812 */ /* 0x000fe400078cc0ff */
[----:B------:R-:W-:Y:S01]  /*c980*/  SHF.R.U64 R187, R186, 0xc, RZ ;  /* 0x0000000cbabb7819 */ /* 0x000fe200000012ff */
[----:B------:R-:W2:Y:S04]  /*c990*/  LDL.64 R200, [R1+0x1a0] ;  /* 0x0001a00001c87983 */ /* 0x000ea80000100a00 */
[----:B------:R-:W3:Y:S04]  /*c9a0*/  LDL.64 R196, [R1+0x1a8] ;  /* 0x0001a80001c47983 */ /* 0x000ee80000100a00 */
[----:B----4-:R-:W-:Y:S04]  /*c9b0*/  LDGSTS.E [R252+0xbc00], desc[UR26][R194.64], P4 ;  /* 0x0bc00000c2fc7fae */ /* 0x010fe8000a1a101a */
[----:B------:R-:W-:Y:S01]  /*c9c0*/  LDGSTS.E [R252+0xbe00], desc[UR26][R134.64], P4 ;  /* 0x0be0000086fc7fae */ /* 0x000fe2000a1a101a */
[----:B------:R-:W-:-:S03]  /*c9d0*/  LOP3.LUT P4, RZ, R187, 0x1, RZ, 0xc0, !PT ;  /* 0x00000001bbff7812 */ /* 0x000fc6000788c0ff */
[----:B------:R-:W-:Y:S04]  /*c9e0*/  LDGSTS.E [R252+0xc000], desc[UR26][R208.64], P5 ;  /* 0x0c000000d0fc7fae */ /* 0x000fe8000a9a101a */
[----:B------:R-:W4:Y:S04]  /*c9f0*/  LDL.64 R194, [R1+0x1b0] ;  /* 0x0001b00001c27983 */ /* 0x000f280000100a00 */
[----:B------:R-:W-:Y:S04]  /*ca00*/  LDGSTS.E [R252+0xc200], desc[UR26][R210.64], P5 ;  /* 0x0c200000d2fc7fae */ /* 0x000fe8000a9a101a */
[----:B------:R-:W4:Y:S04]  /*ca10*/  LDL.64 R134, [R1+0x1b8] ;  /* 0x0001b80001867983 */ /* 0x000f280000100a00 */
[----:B------:R-:W4:Y:S04]  /*ca20*/  LDL.64 R208, [R1+0x1c0] ;  /* 0x0001c00001d07983 */ /* 0x000f280000100a00 */
[----:B------:R-:W4:Y:S01]  /*ca30*/  LDL.64 R210, [R1+0x1c8] ;  /* 0x0001c80001d27983 */ /* 0x000f220000100a00 */
[----:B------:R-:W-:-:S04]  /*ca40*/  SHF.R.U64 R187, R186, 0xb, RZ ;  /* 0x0000000bbabb7819 */ /* 0x000fc800000012ff */
[----:B------:R-:W-:Y:S01]  /*ca50*/  LOP3.LUT P5, RZ, R187, 0x1, RZ, 0xc0, !PT ;  /* 0x00000001bbff7812 */ /* 0x000fe200078ac0ff */
[----:B------:R-:W-:Y:S04]  /*ca60*/  LDGSTS.E [R252+0xc400], desc[UR26][R248.64], P1 ;  /* 0x0c400000f8fc7fae */ /* 0x000fe800089a101a */
[----:B------:R-:W-:Y:S04]  /*ca70*/  LDGSTS.E [R252+0xc600], desc[UR26][R246.64], P1 ;  /* 0x0c600000f6fc7fae */ /* 0x000fe800089a101a */
[----:B------:R-:W4:Y:S04]  /*ca80*/  LDL.LU.64 R248, [R1+0x288] ;  /* 0x0002880001f87983 */ /* 0x000f280000300a00 */
[----:B------:R-:W4:Y:S04]  /*ca90*/  LDL.LU.64 R246, [R1+0x280] ;  /* 0x0002800001f67983 */ /* 0x000f280000300a00 */
[----:B------:R-:W-:Y:S04]  /*caa0*/  LDGSTS.E [R252+0xc800], desc[UR26][R244.64], P6 ;  /* 0x0c800000f4fc7fae */ /* 0x000fe8000b1a101a */
[----:B------:R-:W-:Y:S04]  /*cab0*/  LDGSTS.E [R252+0xca00], desc[UR26][R242.64], P6 ;  /* 0x0ca00000f2fc7fae */ /* 0x000fe8000b1a101a */
[----:B------:R-:W4:Y:S04]  /*cac0*/  LDL.64 R244, [R1+0x1d0] ;  /* 0x0001d00001f47983 */ /* 0x000f280000100a00 */
[----:B------:R-:W4:Y:S04]  /*cad0*/  LDL.64 R242, [R1+0x1d8] ;  /* 0x0001d80001f27983 */ /* 0x000f280000100a00 */
[----:B------:R-:W-:Y:S04]  /*cae0*/  LDGSTS.E [R252+0xcc00], desc[UR26][R240.64], P4 ;  /* 0x0cc00000f0fc7fae */ /* 0x000fe8000a1a101a */
[----:B------:R-:W-:Y:S04]  /*caf0*/  LDGSTS.E [R252+0xce00], desc[UR26][R234.64], P4 ;  /* 0x0ce00000eafc7fae */ /* 0x000fe8000a1a101a */
[----:B------:R-:W-:Y:S04]  /*cb00*/  LDGSTS.E [R252+0xd000], desc[UR26][R226.64], P5 ;  /* 0x0d000000e2fc7fae */ /* 0x000fe8000a9a101a */
[----:B------:R-:W4:Y:S04]  /*cb10*/  LDL.64 R240, [R1+0x1e0] ;  /* 0x0001e00001f07983 */ /* 0x000f280000100a00 */
[----:B------:R-:W4:Y:S04]  /*cb20*/  LDL.64 R234, [R1+0x1f0] ;  /* 0x0001f00001ea7983 */ /* 0x000f280000100a00 */
[----:B------:R-:W4:Y:S04]  /*cb30*/  LDL.LU.64 R226, [R1+0x278] ;  /* 0x0002780001e27983 */ /* 0x000f280000300a00 */
[----:B------:R-:W-:Y:S04]  /*cb40*/  LDGSTS.E [R252+0xd200], desc[UR26][R218.64], P5 ;  /* 0x0d200000dafc7fae */ /* 0x000fe8000a9a101a */
[----:B------:R-:W4:Y:S01]  /*cb50*/  LDL.LU.64 R218, [R1+0x270] ;  /* 0x0002700001da7983 */ /* 0x000f220000300a00 */
[----:B------:R-:W-:-:S04]  /*cb60*/  SHF.R.U64 R187, R186, 0xa, RZ ;  /* 0x0000000ababb7819 */ /* 0x000fc800000012ff */
[----:B------:R-:W-:Y:S02]  /*cb70*/  LOP3.LUT P1, RZ, R187, 0x1, RZ, 0xc0, !PT ;  /* 0x00000001bbff7812 */ /* 0x000fe4000782c0ff */
[----:B------:R-:W-:-:S04]  /*cb80*/  SHF.R.U64 R187, R186, 0x9, RZ ;  /* 0x00000009babb7819 */ /* 0x000fc800000012ff */
[----:B------:R-:W-:Y:S02]  /*cb90*/  LOP3.LUT P6, RZ, R187, 0x1, RZ, 0xc0, !PT ;  /* 0x00000001bbff7812 */ /* 0x000fe400078cc0ff */
[----:B------:R-:W-:-:S04]  /*cba0*/  SHF.R.U64 R187, R186, 0x8, RZ ;  /* 0x00000008babb7819 */ /* 0x000fc800000012ff */
[----:B------:R-:W-:Y:S02]  /*cbb0*/  LOP3.LUT P4, RZ, R187, 0x1, RZ, 0xc0, !PT ;  /* 0x00000001bbff7812 */ /* 0x000fe4000788c0ff */
[C---:B------:R-:W-:Y:S01]  /*cbc0*/  SHF.R.U64 R187, R186.reuse, 0x7, RZ ;  /* 0x00000007babb7819 */ /* 0x040fe200000012ff */
[----:B------:R-:W1:Y:S03]  /*cbd0*/  S2R R207, SR_TID.X ;  /* 0x0000000000cf7919 */ /* 0x000e660000002100 */
[----:B------:R-:W-:Y:S02]  /*cbe0*/  LOP3.LUT P5, RZ, R187, 0x1, RZ, 0xc0, !PT ;  /* 0x00000001bbff7812 */ /* 0x000fe400078ac0ff */
[----:B------:R-:W-:Y:S02]  /*cbf0*/  SHF.R.U64 R187, R186, 0x6, RZ ;  /* 0x00000006babb7819 */ /* 0x000fe400000012ff */
[----:B-1----:R-:W-:Y:S01]  /*cc00*/  LOP3.LUT R207, R207, 0x3f, RZ, 0xc0, !PT ;  /* 0x0000003fcfcf7812 */ /* 0x002fe200078ec0ff */
[----:B--2---:R1:W-:Y:S04]  /*cc10*/  LDGSTS.E [R252+0xd400], desc[UR26][R200.64], P1 ;  /* 0x0d400000c8fc7fae */ /* 0x0043e800089a101a */
[----:B---3--:R2:W-:Y:S01]  /*cc20*/  LDGSTS.E [R252+0xd600], desc[UR26][R196.64], P1 ;  /* 0x0d600000c4fc7fae */ /* 0x0085e200089a101a */
[----:B------:R-:W-:-:S02]  /*cc30*/  LOP3.LUT P1, RZ, R187, 0x1, RZ, 0xc0, !PT ;  /* 0x00000001bbff7812 */ /* 0x000fc4000782c0ff */
[----:B------:R-:W-:Y:S01]  /*cc40*/  SHF.R.U64 R187, R186, 0x5, RZ ;  /* 0x00000005babb7819 */ /* 0x000fe200000012ff */
[----:B----4-:R3:W-:Y:S04]  /*cc50*/  LDGSTS.E [R252+0xd800], desc[UR26][R194.64], P6 ;  /* 0x0d800000c2fc7fae */ /* 0x0107e8000b1a101a */
[----:B------:R-:W-:Y:S04]  /*cc60*/  LDGSTS.E [R252+0xda00], desc[UR26][R134.64], P6 ;  /* 0x0da0000086fc7fae */ /* 0x000fe8000b1a101a */
[----:B------:R-:W-:Y:S04]  /*cc70*/  LDGSTS.E [R252+0xdc00], desc[UR26][R208.64], P4 ;  /* 0x0dc00000d0fc7fae */ /* 0x000fe8000a1a101a */
[----:B------:R-:W-:Y:S01]  /*cc80*/  LDGSTS.E [R252+0xde00], desc[UR26][R210.64], P4 ;  /* 0x0de00000d2fc7fae */ /* 0x000fe2000a1a101a */
[----:B-1----:R-:W-:-:S02]  /*cc90*/  IADD3 R200, P6, PT, R248, R3, RZ ;  /* 0x00000003f8c87210 */ /* 0x002fc40007fde0ff */
[----:B------:R-:W-:-:S03]  /*cca0*/  IADD3 R198, P4, PT, R246, R3, RZ ;  /* 0x00000003f6c67210 */ /* 0x000fc60007f9e0ff */
[--C-:B------:R-:W-:Y:S01]  /*ccb0*/  IMAD.X R201, R249, 0x1, R132.reuse, P6 ;  /* 0x00000001f9c97824 */ /* 0x100fe200030e0684 */
[----:B------:R-:W-:Y:S01]  /*ccc0*/  LOP3.LUT P6, RZ, R187, 0x1, RZ, 0xc0, !PT ;  /* 0x00000001bbff7812 */ /* 0x000fe200078cc0ff */
[----:B------:R-:W-:-:S03]  /*ccd0*/  IMAD.X R199, R247, 0x1, R132, P4 ;  /* 0x00000001f7c77824 */ /* 0x000fc600020e0684 */
[----:B------:R1:W-:Y:S04]  /*cce0*/  STL.64 [R1+0x288], R200 ;  /* 0x000288c801007387 */ /* 0x0003e80000100a00 */
[----:B------:R1:W-:Y:S04]  /*ccf0*/  STL.64 [R1+0x2a8], R198 ;  /* 0x0002a8c601007387 */ /* 0x0003e80000100a00 */
[----:B------:R-:W4:Y:S04]  /*cd00*/  LDL.64 R192, [R1+0x218] ;  /* 0x0002180001c07983 */ /* 0x000f280000100a00 */
[----:B------:R-:W4:Y:S04]  /*cd10*/  LDL.LU.64 R188, [R1+0x260] ;  /* 0x0002600001bc7983 */ /* 0x000f280000300a00 */
[----:B------:R-:W-:Y:S04]  /*cd20*/  LDGSTS.E [R252+0xe000], desc[UR26][R244.64], P5 ;  /* 0x0e000000f4fc7fae */ /* 0x000fe8000a9a101a */
[----:B------:R-:W-:Y:S04]  /*cd30*/  LDGSTS.E [R252+0xe200], desc[UR26][R242.64], P5 ;  /* 0x0e200000f2fc7fae */ /* 0x000fe8000a9a101a */
[----:B------:R-:W-:Y:S04]  /*cd40*/  LDGSTS.E [R252+0xe400], desc[UR26][R240.64], P1 ;  /* 0x0e400000f0fc7fae */ /* 0x000fe800089a101a */
[----:B------:R-:W-:Y:S04]  /*cd50*/  LDGSTS.E [R252+0xe600], desc[UR26][R250.64], P1 ;  /* 0x0e600000fafc7fae */ /* 0x000fe800089a101a */
[----:B------:R-:W-:Y:S04]  /*cd60*/  LDGSTS.E [R252+0xe800], desc[UR26][R234.64], P6 ;  /* 0x0e800000eafc7fae */ /* 0x000fe8000b1a101a */
[----:B------:R-:W4:Y:S04]  /*cd70*/  LDL.LU.64 R240, [R1+0x258] ;  /* 0x0002580001f07983 */ /* 0x000f280000300a00 */
[----:B------:R1:W-:Y:S01]  /*cd80*/  LDGSTS.E [R252+0xea00], desc[UR26][R220.64], P6 ;  /* 0x0ea00000dcfc7fae */ /* 0x0003e2000b1a101a */
[----:B--2---:R-:W-:-:S04]  /*cd90*/  IADD3 R196, P6, PT, R226, R3, RZ ;  /* 0x00000003e2c47210 */ /* 0x004fc80007fde0ff */
[----:B------:R-:W-:Y:S02]  /*cda0*/  IADD3.X R197, PT, PT, R227, R132, RZ, P6, !PT ;  /* 0x00000084e3c57210 */ /* 0x000fe400037fe4ff */
[----:B---3--:R-:W-:-:S03]  /*cdb0*/  IADD3 R194, P1, PT, R218, R3, RZ ;  /* 0x00000003dac27210 */ /* 0x008fc60007f3e0ff */
[----:B------:R2:W-:Y:S01]  /*cdc0*/  STL.64 [R1+0x2c8], R196 ;  /* 0x0002c8c401007387 */ /* 0x0005e20000100a00 */
[----:B-1----:R-:W-:Y:S02]  /*cdd0*/  VIADD R220, R231, 0xffffff80 ;  /* 0xffffff80e7dc7836 */ /* 0x002fe40000000000 */
[----:B------:R-:W-:Y:S01]  /*cde0*/  IMAD.X R195, R219, 0x1, R132, P1 ;  /* 0x00000001dbc37824 */ /* 0x000fe200008e0684 */
[----:B------:R-:W3:Y:S02]  /*cdf0*/  LDL.LU.64 R242, [R1+0x250] ;  /* 0x0002500001f27983 */ /* 0x000ee40000300a00 */
[----:B------:R-:W-:Y:S02]  /*ce00*/  ISETP.GE.AND P6, PT, R207, R220, PT ;  /* 0x000000dccf00720c */ /* 0x000fe40003fc6270 */
[----:B------:R-:W2:Y:S04]  /*ce10*/  LDL.LU R207, [R1] ;  /* 0x0000000001cf7983 */ /* 0x000ea80000300800 */
[----:B------:R1:W-:Y:S04]  /*ce20*/  STL.64 [R1+0x2e8], R194 ;  /* 0x0002e8c201007387 */ /* 0x0003e80000100a00 */
[----:B------:R-:W2:Y:S04]  /*ce30*/  LDL.64 R244, [R1+0x220] ;  /* 0x0002200001f47983 */ /* 0x000ea80000100a00 */
[----:B------:R-:W2:Y:S04]  /*ce40*/  LDL.64 R246, [R1+0x228] ;  /* 0x0002280001f67983 */ /* 0x000ea80000100a00 */
[----:B------:R-:W2:Y:S04]  /*ce50*/  LDL.64 R248, [R1+0x230] ;  /* 0x0002300001f87983 */ /* 0x000ea80000100a00 */
[----:B------:R-:W2:Y:S04]  /*ce60*/  LDL.64 R210, [R1+0x238] ;  /* 0x0002380001d27983 */ /* 0x000ea80000100a00 */
[----:B------:R-:W2:Y:S04]  /*ce70*/  LDL.64 R208, [R1+0x240] ;  /* 0x0002400001d07983 */ /* 0x000ea80000100a00 */
[----:B------:R-:W2:Y:S01]  /*ce80*/  LDL.64 R134, [R1+0x248] ;  /* 0x0002480001867983 */ /* 0x000ea20000100a00 */
[----:B------:R-:W-:-:S03]  /*ce90*/  SHF.R.U64 R187, R186, 0x4, RZ ;  /* 0x00000004babb7819 */ /* 0x000fc600000012ff */
[----:B------:R-:W2:Y:S01]  /*cea0*/  LDL.64 R202, [R1+0x310] ;  /* 0x0003100001ca7983 */ /* 0x000ea20000100a00 */
[----:B------:R-:W-:Y:S02]  /*ceb0*/  LOP3.LUT P4, RZ, R187, 0x1, RZ, 0xc0, !PT ;  /* 0x00000001bbff7812 */ /* 0x000fe4000788c0ff */
[C---:B------:R-:W-:Y:S01]  /*cec0*/  SHF.R.U64 R187, R186.reuse, 0x3, RZ ;  /* 0x00000003babb7819 */ /* 0x040fe200000012ff */
[----:B------:R-:W2:Y:S03]  /*ced0*/  LDL.64 R250, [R1+0x358] ;  /* 0x0003580001fa7983 */ /* 0x000ea60000100a00 */
[----:B------:R-:W-:Y:S01]  /*cee0*/  LOP3.LUT P5, RZ, R187, 0x1, RZ, 0xc0, !PT ;  /* 0x00000001bbff7812 */ /* 0x000fe200078ac0ff */
[----:B------:R-:W2:Y:S01]  /*cef0*/  LDL.64 R234, [R1+0x380] ;  /* 0x0003800001ea7983 */ /* 0x000ea20000100a00 */
[----:B------:R-:W-:-:S03]  /*cf00*/  SHF.R.U64 R187, R186, 0x2, RZ ;  /* 0x00000002babb7819 */ /* 0x000fc600000012ff */
[----:B------:R-:W2:Y:S01]  /*cf10*/  LDL.64 R230, [R1+0x3b8] ;  /* 0x0003b80001e67983 */ /* 0x000ea20000100a00 */
[----:B------:R-:W-:-:S03]  /*cf20*/  LOP3.LUT P1, RZ, R187, 0x1, RZ, 0xc0, !PT ;  /* 0x00000001bbff7812 */ /* 0x000fc6000782c0ff */
[----:B------:R-:W-:Y:S01]  /*cf30*/  LDGSTS.E [R252+0xec00], desc[UR26][R216.64], P4 ;  /* 0x0ec00000d8fc7fae */ /* 0x000fe2000a1a101a */
[----:B------:R-:W-:-:S03]  /*cf40*/  SEL R187, RZ, 0x4, P6 ;  /* 0x00000004ffbb7807 */ /* 0x000fc60003000000 */
[----:B------:R-:W-:Y:S01]  /*cf50*/  LDGSTS.E [R252+0xee00], desc[UR26][R214.64], P4 ;  /* 0x0ee00000d6fc7fae */ /* 0x000fe2000a1a101a */
[----:B------:R-:W-:-:S03]  /*cf60*/  ISETP.GT.AND P4, PT, R206, 0xbf, PT ;  /* 0x000000bfce00780c */ /* 0x000fc60003f84270 */
[----:B------:R-:W-:Y:S01]  /*cf70*/  LDGSTS.E [R252+0xf000], desc[UR26][R212.64], P5 ;  /* 0x0f000000d4fc7fae */ /* 0x000fe2000a9a101a */
[----:B------:R-:W-:Y:S02]  /*cf80*/  SHF.R.U64 R186, R186, 0x1, RZ ;  /* 0x00000001baba7819 */ /* 0x000fe400000012ff */
[----:B------:R-:W-:Y:S01]  /*cf90*/  SEL R187, R187, RZ, P4 ;  /* 0x000000ffbbbb7207 */ /* 0x000fe20002000000 */
[----:B------:R-:W2:Y:S01]  /*cfa0*/  LDL.64 R226, [R1+0x3f8] ;  /* 0x0003f80001e27983 */ /* 0x000ea20000100a00 */
[----:B------:R-:W-:-:S03]  /*cfb0*/  LOP3.LUT P4, RZ, R186, 0x1, RZ, 0xc0, !PT ;  /* 0x00000001baff7812 */ /* 0x000fc6000788c0ff */
[----:B------:R-:W2:Y:S04]  /*cfc0*/  LDL.64 R220, [R1+0x428] ;  /* 0x0004280001dc7983 */ /* 0x000ea80000100a00 */
[----:B------:R-:W2:Y:S04]  /*cfd0*/  LDL.64 R218, [R1+0x458] ;  /* 0x0004580001da7983 */ /* 0x000ea80000100a00 */
[----:B------:R-:W2:Y:S04]  /*cfe0*/  LDL.64 R216, [R1+0x2b0] ;  /* 0x0002b00001d87983 */ /* 0x000ea80000100a00 */
[----:B------:R-:W2:Y:S04]  /*cff0*/  LDL.64 R214, [R1+0x2e0] ;  /* 0x0002e00001d67983 */ /* 0x000ea80000100a00 */
[----:B------:R-:W2:Y:S04]  /*d000*/  LDL.64 R212, [R1+0x318] ;  /* 0x0003180001d47983 */ /* 0x000ea80000100a00 */
[----:B----4-:R4:W-:Y:S02]  /*d010*/  LDGSTS.E [R252+0xf200], desc[UR26][R192.64], P5 ;  /* 0x0f200000c0fc7fae */ /* 0x0109e4000a9a101a */
[----:B----4-:R-:W-:-:S05]  /*d020*/  IADD3 R192, P6, PT, R188, R3, RZ ;  /* 0x00000003bcc07210 */ /* 0x010fca0007fde0ff */
[----:B------:R-:W-:Y:S01]  /*d030*/  IMAD.X R193, R189, 0x1, R132, P6 ;  /* 0x00000001bdc17824 */ /* 0x000fe200030e0684 */
[----:B------:R-:W-:-:S05]  /*d040*/  IADD3 R190, P5, PT, R240, R3, RZ ;  /* 0x00000003f0be7210 */ /* 0x000fca0007fbe0ff */
[----:B------:R-:W-:Y:S01]  /*d050*/  IMAD.X R191, R241, 0x1, R132, P5 ;  /* 0x00000001f1bf7824 */ /* 0x000fe200028e0684 */
[----:B------:R-:W-:Y:S01]  /*d060*/  ISETP.NE.U32.AND P5, PT, R187, RZ, PT ;  /* 0x000000ffbb00720c */ /* 0x000fe20003fa5070 */
[----:B------:R-:W4:Y:S04]  /*d070*/  LDL.LU.64 R240, [R1+0x598] ;  /* 0x0005980001f07983 */ /* 0x000f280000300a00 */
[----:B------:R-:W4:Y:S04]  /*d080*/  LDL.64 R186, [R1+0x2d8] ;  /* 0x0002d80001ba7983 */ /* 0x000f280000100a00 */
[----:B------:R1:W-:Y:S01]  /*d090*/  STL.64 [R1+0x308], R192 ;  /* 0x000308c001007387 */ /* 0x0003e20000100a00 */
[----:B---3--:R-:W-:-:S04]  /*d0a0*/  IADD3 R188, P6, PT, R242, R3, RZ ;  /* 0x00000003f2bc7210 */ /* 0x008fc80007fde0ff */
[----:B------:R-:W-:Y:S02]  /*d0b0*/  IADD3.X R189, PT, PT, R243, R132, RZ, P6, !PT ;  /* 0x00000084f3bd7210 */ /* 0x000fe400037fe4ff */
[----:B------:R-:W3:Y:S04]  /*d0c0*/  LDL.LU.64 R242, [R1+0x590] ;  /* 0x0005900001f27983 */ /* 0x000ee80000300a00 */
[----:B--2---:R1:W-:Y:S04]  /*d0d0*/  LDGSTS.E [R252+0xf400], desc[UR26][R244.64], P1 ;  /* 0x0f400000f4fc7fae */ /* 0x0043e800089a101a */
[----:B------:R1:W-:Y:S04]  /*d0e0*/  LDGSTS.E [R252+0xf600], desc[UR26][R246.64], P1 ;  /* 0x0f600000f6fc7fae */ /* 0x0003e800089a101a */
[----:B------:R1:W-:Y:S04]  /*d0f0*/  LDGSTS.E [R252+0xf800], desc[UR26][R248.64], P4 ;  /* 0x0f800000f8fc7fae */ /* 0x0003e8000a1a101a */
[----:B------:R-:W2:Y:S04]  /*d100*/  LDL.LU.64 R244, [R1+0x588] ;  /* 0x0005880001f47983 */ /* 0x000ea80000300a00 */
[----:B------:R1:W-:Y:S04]  /*d110*/  STL.64 [R1+0x328], R190 ;  /* 0x000328be01007387 */ /* 0x0003e80000100a00 */
[----:B------:R-:W2:Y:S04]  /*d120*/  LDL.LU.64 R246, [R1+0x580] ;  /* 0x0005800001f67983 */ /* 0x000ea80000300a00 */
[----:B------:R-:W2:Y:S04]  /*d130*/  LDL.LU.64 R248, [R1+0x578] ;  /* 0x0005780001f87983 */ /* 0x000ea80000300a00 */
[----:B------:R1:W-:Y:S04]  /*d140*/  STL.64 [R1+0x350], R188 ;  /* 0x000350bc01007387 */ /* 0x0003e80000100a00 */
[----:B------:R1:W-:Y:S04]  /*d150*/  LDGSTS.E [R252+0xfa00], desc[UR26][R210.64], P4 ;  /* 0x0fa00000d2fc7fae */ /* 0x0003e8000a1a101a */
[----:B------:R1:W-:Y:S04]  /*d160*/  LDGSTS.E [R252+0xfc00], desc[UR26][R208.64], !P2 ;  /* 0x0fc00000d0fc7fae */ /* 0x0003e8000d1a101a */
[----:B------:R1:W-:Y:S04]  /*d170*/  LDGSTS.E [R252+0xfe00], desc[UR26][R134.64], !P2 ;  /* 0x0fe0000086fc7fae */ /* 0x0003e8000d1a101a */
[----:B------:R-:W2:Y:S04]  /*d180*/  LDL.LU.64 R210, [R1+0x570] ;  /* 0x0005700001d27983 */ /* 0x000ea80000300a00 */
[----:B------:R-:W2:Y:S04]  /*d190*/  LDL.LU.64 R208, [R1+0x568] ;  /* 0x0005680001d07983 */ /* 0x000ea80000300a00 */
[----:B------:R-:W2:Y:S04]  /*d1a0*/  LDL.LU.64 R134, [R1+0x560] ;  /* 0x0005600001867983 */ /* 0x000ea80000300a00 */
[----:B------:R-:W0:Y:S01]  /*d1b0*/  LDGDEPBAR ;  /* 0x00000000000079af */ /* 0x000e220000000000 */
[C---:B------:R-:W-:Y:S01]  /*d1c0*/  ISETP.GE.AND P2, PT, R206.reuse, 0x80, PT ;  /* 0x00000080ce00780c */ /* 0x040fe20003f46270 */
[----:B------:R-:W-:Y:S01]  /*d1d0*/  UMOV UR6, URZ ;  /* 0x000000ff00067c82 */ /* 0x000fe20008000000 */
[----:B------:R-:W-:Y:S01]  /*d1e0*/  ISETP.GE.AND P1, PT, R206, 0x40, PT ;  /* 0x00000040ce00780c */ /* 0x000fe20003f26270 */
[----:B----4-:R1:W-:Y:S04]  /*d1f0*/  LDGSTS.E [R207+0x28000], desc[UR26][R186.64], P5 ;  /* 0x28000000bacf7fae */ /* 0x0103e8000a9a101a */
[----:B------:R1:W-:Y:S04]  /*d200*/  LDGSTS.E [R207+0x28400], desc[UR26][R202.64], P5 ;  /* 0x28400000cacf7fae */ /* 0x0003e8000a9a101a */
[----:B------:R1:W-:Y:S04]  /*d210*/  LDGSTS.E [R207+0x28800], desc[UR26][R250.64], P5 ;  /* 0x28800000facf7fae */ /* 0x0003e8000a9a101a */
[----:B------:R1:W-:Y:S04]  /*d220*/  LDGSTS.E [R207+0x28c00], desc[UR26][R234.64], P5 ;  /* 0x28c00000eacf7fae */ /* 0x0003e8000a9a101a */
[----:B------:R1:W-:Y:S04]  /*d230*/  LDGSTS.E [R207+0x29000], desc[UR26][R230.64], P5 ;  /* 0x29000000e6cf7fae */ /* 0x0003e8000a9a101a */
[----:B------:R1:W-:Y:S04]  /*d240*/  LDGSTS.E [R207+0x29400], desc[UR26][R226.64], P5 ;  /* 0x29400000e2cf7fae */ /* 0x0003e8000a9a101a */
[----:B------:R1:W-:Y:S04]  /*d250*/  LDGSTS.E [R207+0x29800], desc[UR26][R220.64], P5 ;  /* 0x29800000dccf7fae */ /* 0x0003e8000a9a101a */
[----:B------:R1:W-:Y:S04]  /*d260*/  LDGSTS.E [R207+0x29c00], desc[UR26][R218.64], P5 ;  /* 0x29c00000dacf7fae */ /* 0x0003e8000a9a101a */
[----:B-----5:R1:W-:Y:S04]  /*d270*/  LDGSTS.E [R137+0x28100], desc[UR26][R216.64], P5 ;  /* 0x28100000d8897fae */ /* 0x0203e8000a9a101a */
        /* <DEDUP_REMOVED lines=9> */
[----:B---3--:R1:W-:Y:S04]  /*d310*/  LDGSTS.E [R136+0x28a00], desc[UR26][R242.64], P5 ;  /* 0x28a00000f2887fae */ /* 0x0083e8000a9a101a */
[----:B--2---:R1:W-:Y:S04]  /*d320*/  LDGSTS.E [R136+0x28e00], desc[UR26][R244.64], P5 ;  /* 0x28e00000f4887fae */ /* 0x0043e8000a9a101a */
        /* <DEDUP_REMOVED lines=12> */
[----:B------:R-:W0:Y:S01]  /*d3f0*/  LDGDEPBAR ;  /* 0x00000000000079af */ /* 0x000e220000000000 */
[----:B------:R-:W-:Y:S05]  /*d400*/  @!P2 BRA `(.L_x_8) ;  /* 0x0000009400a4a947 */ /* 0x000fea0003800000 */
[----:B------:R-:W-:Y:S01]  /*d410*/  STL [R1], R6 ;  /* 0x0000000601007387 */ /* 0x000fe20000100800 */
[----:B-1----:R-:W-:Y:S01]  /*d420*/  IMAD.MOV.U32 R199, RZ, RZ, R108 ;  /* 0x000000ffffc77224 */ /* 0x002fe200078e006c */
[----:B------:R-:W-:Y:S01]  /*d430*/  MOV R198, R109 ;  /* 0x0000006d00c67202 */ /* 0x000fe20000000f00 */
[----:B------:R-:W-:Y:S01]  /*d440*/  IMAD.MOV.U32 R227, RZ, RZ, R56 ;  /* 0x000000ffffe37224 */ /* 0x000fe200078e0038 */
[----:B------:R1:W-:Y:S01]  /*d450*/  STL [R1+0x10], R4 ;  /* 0x0000100401007387 */ /* 0x0003e20000100800 */
[----:B------:R-:W-:Y:S01]  /*d460*/  MOV R226, R57 ;  /* 0x0000003900e27202 */ /* 0x000fe20000000f00 */
[----:B------:R-:W-:Y:S01]  /*d470*/  IMAD.MOV.U32 R225, RZ, RZ, R58 ;  /* 0x000000ffffe17224 */ /* 0x000fe200078e003a */
[----:B------:R-:W-:Y:S01]  /*d480*/  MOV R218, R69 ;  /* 0x0000004500da7202 */ /* 0x000fe20000000f00 */
[----:B------:R-:W-:Y:S01]  /*d490*/  STL [R1+0x8], R5 ;  /* 0x0000080501007387 */ /* 0x000fe20000100800 */
[----:B------:R-:W-:Y:S01]  /*d4a0*/  IMAD.MOV.U32 R224, RZ, RZ, R59 ;  /* 0x000000ffffe07224 */ /* 0x000fe200078e003b */
[----:B------:R-:W-:Y:S01]  /*d4b0*/  MOV R222, R61 ;  /* 0x0000003d00de7202 */ /* 0x000fe20000000f00 */
[----:B------:R-:W-:Y:S01]  /*d4c0*/  IMAD.MOV.U32 R219, RZ, RZ, R68 ;  /* 0x000000ffffdb7224 */ /* 0x000fe200078e0044 */
[----:B------:R-:W-:Y:S01]  /*d4d0*/  STL [R1+0x18], R8 ;  /* 0x0000180801007387 */ /* 0x000fe20000100800 */
[----:B------:R-:W-:Y:S01]  /*d4e0*/  IMAD.MOV.U32 R205, RZ, RZ, R96 ;  /* 0x000000ffffcd7224 */ /* 0x000fe200078e0060 */
[----:B------:R-:W-:Y:S01]  /*d4f0*/  MOV R214, R77 ;  /* 0x0000004d00d67202 */ /* 0x000fe20000000f00 */
[----:B------:R-:W-:Y:S01]  /*d500*/  IMAD.MOV.U32 R204, RZ, RZ, R97 ;  /* 0x000000ffffcc7224 */ /* 0x000fe200078e0061 */
[----:B------:R-:W-:Y:S01]  /*d510*/  STL [R1+0x14], R9 ;  /* 0x0000140901007387 */ /* 0x000fe20000100800 */
[----:B------:R-:W-:Y:S01]  /*d520*/  IMAD.MOV.U32 R223, RZ, RZ, R60 ;  /* 0x000000ffffdf7224 */ /* 0x000fe200078e003c */
[----:B------:R-:W-:Y:S01]  /*d530*/  SHF.R.S32.HI R135, RZ, 0x1f, R206 ;  /* 0x0000001fff877819 */ /* 0x000fe200000114ce */
[----:B------:R-:W-:Y:S01]  /*d540*/  IMAD.MOV.U32 R221, RZ, RZ, R64 ;  /* 0x000000ffffdd7224 */ /* 0x000fe200078e0040 */
[----:B------:R-:W-:Y:S01]  /*d550*/  STL [R1+0x20], R12 ;  /* 0x0000200c01007387 */ /* 0x000fe20000100800 */
[----:B------:R-:W-:Y:S01]  /*d560*/  IMAD.MOV.U32 R220, RZ, RZ, R65 ;  /* 0x000000ffffdc7224 */ /* 0x000fe200078e0041 */
[----:B------:R-:W-:Y:S01]  /*d570*/  MOV R210, R85 ;  /* 0x0000005500d27202 */ /* 0x000fe20000000f00 */
[----:B------:R-:W-:Y:S01]  /*d580*/  IMAD.MOV.U32 R217, RZ, RZ, R72 ;  /* 0x000000ffffd97224 */ /* 0x000fe200078e0048 */
[----:B------:R-:W-:Y:S01]  /*d590*/  STL [R1+0x1c], R13 ;  /* 0x00001c0d01007387 */ /* 0x000fe20000100800 */
[----:B------:R-:W-:Y:S01]  /*d5a0*/  IMAD.MOV.U32 R216, RZ, RZ, R73 ;  /* 0x000000ffffd87224 */ /* 0x000fe200078e0049 */
[----:B------:R-:W-:Y:S01]  /*d5b0*/  LEA.HI R137, R135, R206, RZ, 0x6 ;  /* 0x000000ce87897211 */ /* 0x000fe200078f30ff */
[----:B------:R-:W-:Y:S01]  /*d5c0*/  IMAD.MOV.U32 R215, RZ, RZ, R76 ;  /* 0x000000ffffd77224 */ /* 0x000fe200078e004c */
        /* <DEDUP_REMOVED lines=61> */
[----:B------:R-:W-:-:S02]  /*d9a0*/  IMAD.MOV.U32 R185, RZ, RZ, R128 ;  /* 0x000000ffffb97224 */ /* 0x000fc400078e0080 */
[----:B------:R-:W-:Y:S01]  /*d9b0*/  IMAD.MOV.U32 R184, RZ, RZ, R129 ;  /* 0x000000ffffb87224 */ /* 0x000fe200078e0081 */
[----:B------:R-:W-:Y:S01]  /*d9c0*/  STL [R1+0x68], R48 ;  /* 0x0000683001007387 */ /* 0x000fe20000100800 */
[----:B------:R-:W-:Y:S02]  /*d9d0*/  IMAD.MOV.U32 R229, RZ, RZ, R54 ;  /* 0x000000ffffe57224 */ /* 0x000fe400078e0036 */
[----:B------:R-:W-:Y:S01]  /*d9e0*/  IMAD.MOV.U32 R228, RZ, RZ, R55 ;  /* 0x000000ffffe47224 */ /* 0x000fe200078e0037 */
[----:B------:R-:W-:Y:S01]  /*d9f0*/  STL [R1+0x64], R49 ;  /* 0x0000643101007387 */ /* 0x000fe20000100800 */
[----:B------:R-:W-:Y:S02]  /*da00*/  IMAD.MOV.U32 R233, RZ, RZ, R46 ;  /* 0x000000ffffe97224 */ /* 0x000fe400078e002e */
        /* <DEDUP_REMOVED lines=15> */
[----:B------:R-:W-:Y:S01]  /*db00*/  MOV R142, R143 ;  /* 0x0000008f008e7202 */ /* 0x000fe20000000f00 */
[----:B------:R-:W-:Y:S02]  /*db10*/  IMAD.MOV.U32 R143, RZ, RZ, R144 ;  /* 0x000000ffff8f7224 */ /* 0x000fe400078e0090 */
[----:B------:R-:W-:Y:S01]  /*db20*/  STL [R1+0x7c], R67 ;  /* 0x00007c4301007387 */ /* 0x000fe20000100800 */
[----:B------:R-:W-:Y:S02]  /*db30*/  IMAD.MOV.U32 R144, RZ, RZ, R145 ;  /* 0x000000ffff907224 */ /* 0x000fe400078e0091 */
[----:B------:R-:W-:Y:S01]  /*db40*/  IMAD.MOV.U32 R145, RZ, RZ, R146 ;  /* 0x000000ffff917224 */ /* 0x000fe200078e0092 */
[----:B------:R-:W-:Y:S01]  /*db50*/  STL [R1+0x88], R70 ;  /* 0x0000884601007387 */ /* 0x000fe20000100800 */
[----:B------:R-:W-:Y:S01]  /*db60*/  MOV R146, R147 ;  /* 0x0000009300927202 */ /* 0x000fe20000000f00 */
[----:B------:R-:W-:-:S02]  /*db70*/  IMAD.MOV.U32 R147, RZ, RZ, R148 ;  /* 0x000000ffff937224 */ /* 0x000fc400078e0094 */
[----:B------:R-:W-:Y:S01]  /*db80*/  STL [R1+0x84], R71 ;  /* 0x0000844701007387 */ /* 0x000fe20000100800 */
[----:B------:R-:W-:Y:S02]  /*db90*/  IMAD.MOV.U32 R148, RZ, RZ, R149 ;  /* 0x000000ffff947224 */ /* 0x000fe400078e0095 */
        /* <DEDUP_REMOVED lines=24> */
[----:B------:R-:W2:Y:S01]  /*dd20*/  LDC R169, c[0x0][0x3a0] ;  /* 0x0000e800ffa97b82 */ /* 0x000ea20000000800 */
        /* <DEDUP_REMOVED lines=16> */
[----:B------:R-:W-:-:S03]  /*de30*/  IMAD.MOV.U32 R252, RZ, RZ, R7 ;  /* 0x000000fffffc7224 */ /* 0x000fc600078e0007 */
[----:B------:R-:W-:Y:S04]  /*de40*/  STL [R1+0xc8], R102 ;  /* 0x0000c86601007387 */ /* 0x000fe80000100800 */
[----:B------:R-:W-:Y:S04]  /*de50*/  STL [R1+0xc4], R103 ;  /* 0x0000c46701007387 */ /* 0x000fe80000100800 */
[----:B------:R-:W-:Y:S04]  /*de60*/  STL [R1+0xd4], R106 ;  /* 0x0000d46a01007387 */ /* 0x000fe80000100800 */
[----:B------:R-:W-:Y:S04]  /*de70*/  STL [R1+0xcc], R107 ;  /* 0x0000cc6b01007387 */ /* 0x000fe80000100800 */
[----:B------:R-:W-:Y:S04]  /*de80*/  STL [R1+0xdc], R110 ;  /* 0x0000dc6e01007387 */ /* 0x000fe80000100800 */
[----:B------:R-:W3:Y:S04]  /*de90*/  LDL.LU.64 R108, [R1+0x120] ;  /* 0x00012000016c7983 */ /* 0x000ee80000300a00 */
[----:B------:R-:W-:Y:S04]  /*dea0*/  STL [R1+0xd8], R111 ;  /* 0x0000d86f01007387 */ /* 0x000fe80000100800 */
[----:B------:R-:W4:Y:S04]  /*deb0*/  LDL.LU.64 R56, [R1+0x130] ;  /* 0x0001300001387983 */ /* 0x000f280000300a00 */
[----:B------:R-:W1:Y:S04]  /*dec0*/  LDL.LU.64 R58, [R1+0x110] ;  /* 0x00011000013a7983 */ /* 0x000e680000300a00 */
[----:B------:R-:W5:Y:S04]  /*ded0*/  LDL.LU.64 R68, [R1+0x118] ;  /* 0x0001180001447983 */ /* 0x000f680000300a00 */
[----:B------:R-:W2:Y:S04]  /*dee0*/  LDL.LU.64 R96, [R1+0x158] ;  /* 0x0001580001607983 */ /* 0x000ea80000300a00 */
[----:B------:R-:W2:Y:S04]  /*def0*/  LDL.LU.64 R60, [R1+0x138] ;  /* 0x00013800013c7983 */ /* 0x000ea80000300a00 */
[----:B------:R-:W-:Y:S04]  /*df00*/  STL [R1+0xe4], R114 ;  /* 0x0000e47201007387 */ /* 0x000fe80000100800 */
[----:B------:R-:W3:Y:S04]  /*df10*/  LDL.LU.64 R64, [R1+0x140] ;  /* 0x0001400001407983 */ /* 0x000ee80000300a00 */
[----:B------:R-:W-:Y:S04]  /*df20*/  STL [R1+0xe0], R115 ;  /* 0x0000e07301007387 */ /* 0x000fe80000100800 */
[----:B------:R-:W3:Y:S04]  /*df30*/  LDL.LU.64 R72, [R1+0x148] ;  /* 0x0001480001487983 */ /* 0x000ee80000300a00 */
[----:B------:R-:W3:Y:S04]  /*df40*/  LDL.LU.64 R76, [R1+0x150] ;  /* 0x00015000014c7983 */ /* 0x000ee80000300a00 */
[----:B------:R-:W3:Y:S04]  /*df50*/  LDL.LU.64 R80, [R1+0x170] ;  /* 0x0001700001507983 */ /* 0x000ee80000300a00 */
[----:B------:R-:W3:Y:S04]  /*df60*/  LDL.LU.64 R120, [R1+0x160] ;  /* 0x0001600001787983 */ /* 0x000ee80000300a00 */
[----:B------:R-:W3:Y:S04]  /*df70*/  LDL.LU.64 R84, [R1+0x178] ;  /* 0x0001780001547983 */ /* 0x000ee80000300a00 */
[----:B------:R-:W-:Y:S04]  /*df80*/  STL [R1+0xec], R118 ;  /* 0x0000ec7601007387 */ /* 0x000fe80000100800 */
        /* <DEDUP_REMOVED lines=9> */
[----:B------:R-:W3:Y:S04]  /*e020*/  LDL.LU.64 R160, [R1+0x1c8] ;  /* 0x0001c80001a07983 */ /* 0x000ee80000300a00 */
[----:B------:R-:W3:Y:S04]  /*e030*/  LDL.LU.64 R128, [R1+0x128] ;  /* 0x0001280001807983 */ /* 0x000ee80000300a00 */
[----:B------:R-:W-:Y:S04]  /*e040*/  STL [R1+0xf4], R122 ;  /* 0x0000f47a01007387 */ /* 0x000fe80000100800 */
[----:B------:R-:W-:Y:S04]  /*e050*/  STL [R1+0xf0], R123 ;  /* 0x0000f07b01007387 */ /* 0x000fe80000100800 */
[----:B------:R-:W-:Y:S04]  /*e060*/  STL [R1+0xfc], R162 ;  /* 0x0000fca201007387 */ /* 0x000fe80000100800 */
[----:B------:R-:W-:Y:S04]  /*e070*/  STL [R1+0xf8], R163 ;  /* 0x0000f8a301007387 */ /* 0x000fe80000100800 */
[----:B------:R-:W-:Y:S04]  /*e080*/  STL [R1+0x104], R130 ;  /* 0x0001048201007387 */ /* 0x000fe80000100800 */
[----:B------:R-:W-:Y:S01]  /*e090*/  STL [R1+0x100], R131 ;  /* 0x0001008301007387 */ /* 0x000fe20000100800 */
[----:B----4-:R-:W-:-:S02]  /*e0a0*/  IMAD.MOV.U32 R46, RZ, RZ, R56 ;  /* 0x000000ffff2e7224 */ /* 0x010fc400078e0038 */
[----:B------:R-:W-:Y:S01]  /*e0b0*/  IMAD.MOV.U32 R47, RZ, RZ, R57 ;  /* 0x000000ffff2f7224 */ /* 0x000fe200078e0039 */
[----:B-1----:R-:W-:Y:S01]  /*e0c0*/  MOV R4, R59 ;  /* 0x0000003b00047202 */ /* 0x002fe20000000f00 */
[----:B------:R-:W-:Y:S04]  /*e0d0*/  STL [R1+0x10c], R58 ;  /* 0x00010c3a01007387 */ /* 0x000fe80000100800 */
[----:B------:R1:W-:Y:S04]  /*e0e0*/  STL [R1+0x108], R4 ;  /* 0x0001080401007387 */ /* 0x0003e80000100800 */
[----:B-----5:R-:W-:Y:S01]  /*e0f0*/  STL [R1+0x114], R68 ;  /* 0x0001144401007387 */ /* 0x020fe20000100800 */
[----:B--2---:R-:W-:-:S02]  /*e100*/  IMAD.MOV.U32 R50, RZ, RZ, R60 ;  /* 0x000000ffff327224 */ /* 0x004fc400078e003c */
[----:B------:R-:W-:Y:S02]  /*e110*/  IMAD.MOV.U32 R51, RZ, RZ, R61 ;  /* 0x000000ffff337224 */ /* 0x000fe400078e003d */
[----:B-1----:R-:W-:Y:S02]  /*e120*/  IMAD.MOV.U32 R4, RZ, RZ, R69 ;  /* 0x000000ffff047224 */ /* 0x002fe400078e0045 */
[----:B---3--:R-:W-:-:S03]  /*e130*/  IMAD.MOV.U32 R54, RZ, RZ, R64 ;  /* 0x000000ffff367224 */ /* 0x008fc600078e0040 */
[----:B------:R1:W-:Y:S01]  /*e140*/  STL [R1+0x110], R4 ;  /* 0x0001100401007387 */ /* 0x0003e20000100800 */
[----:B------:R-:W-:-:S03]  /*e150*/  MOV R55, R65 ;  /* 0x0000004100377202 */ /* 0x000fc60000000f00 */
[----:B------:R-:W-:Y:S01]  /*e160*/  STL [R1+0x11c], R108 ;  /* 0x00011c6c01007387 */ /* 0x000fe20000100800 */
[----:B------:R-:W-:Y:S02]  /*e170*/  IMAD.MOV.U32 R56, RZ, RZ, R72 ;  /* 0x000000ffff387224 */ /* 0x000fe400078e0048 */
[----:B------:R-:W-:Y:S01]  /*e180*/  IMAD.MOV.U32 R57, RZ, RZ, R73 ;  /* 0x000000ffff397224 */ /* 0x000fe200078e0049 */
[----:B-1----:R-:W-:Y:S01]  /*e190*/  MOV R4, R109 ;  /* 0x0000006d00047202 */ /* 0x002fe20000000f00 */
[----:B------:R-:W-:Y:S01]  /*e1a0*/  IMAD.MOV.U32 R65, RZ, RZ, R77 ;  /* 0x000000ffff417224 */ /* 0x000fe200078e004d */
[----:B------:R-:W-:-:S03]  /*e1b0*/  MOV R64, R76 ;  /* 0x0000004c00407202 */ /* 0x000fc60000000f00 */
[----:B------:R1:W-:Y:S01]  /*e1c0*/  STL [R1+0x118], R4 ;  /* 0x0001180401007387 */ /* 0x0003e20000100800 */
[----:B------:R-:W-:Y:S02]  /*e1d0*/  IMAD.MOV.U32 R58, RZ, RZ, R80 ;  /* 0x000000ffff3a7224 */ /* 0x000fe400078e0050 */
[----:B------:R-:W-:Y:S01]  /*e1e0*/  IMAD.MOV.U32 R59, RZ, RZ, R81 ;  /* 0x000000ffff3b7224 */ /* 0x000fe200078e0051 */
[----:B------:R-:W-:Y:S01]  /*e1f0*/  MOV R60, R84 ;  /* 0x00000054003c7202 */ /* 0x000fe20000000f00 */
[----:B------:R-:W-:Y:S02]  /*e200*/  IMAD.MOV.U32 R61, RZ, RZ, R85 ;  /* 0x000000ffff3d7224 */ /* 0x000fe400078e0055 */
[----:B------:R-:W-:Y:S02]  /*e210*/  IMAD.MOV.U32 R68, RZ, RZ, R88 ;  /* 0x000000ffff447224 */ /* 0x000fe400078e0058 */
[----:B------:R-:W-:Y:S01]  /*e220*/  IMAD.MOV.U32 R69, RZ, RZ, R89 ;  /* 0x000000ffff457224 */ /* 0x000fe200078e0059 */
[----:B------:R-:W-:Y:S01]  /*e230*/  MOV R72, R92 ;  /* 0x0000005c00487202 */ /* 0x000fe20000000f00 */
[----:B------:R-:W-:-:S02]  /*e240*/  IMAD.MOV.U32 R73, RZ, RZ, R93 ;  /* 0x000000ffff497224 */ /* 0x000fc400078e005d */
[----:B------:R-:W-:Y:S02]  /*e250*/  IMAD.MOV.U32 R76, RZ, RZ, R104 ;  /* 0x000000ffff4c7224 */ /* 0x000fe400078e0068 */
[----:B------:R-:W-:Y:S02]  /*e260*/  IMAD.MOV.U32 R77, RZ, RZ, R105 ;  /* 0x000000ffff4d7224 */ /* 0x000fe400078e0069 */
[----:B------:R-:W-:Y:S02]  /*e270*/  IMAD.MOV.U32 R80, RZ, RZ, R112 ;  /* 0x000000ffff507224 */ /* 0x000fe400078e0070 */
[----:B------:R-:W-:Y:S02]  /*e280*/  IMAD.MOV.U32 R81, RZ, RZ, R113 ;  /* 0x000000ffff517224 */ /* 0x000fe400078e0071 */
[----:B------:R-:W-:Y:S01]  /*e290*/  IMAD.MOV.U32 R84, RZ, RZ, R116 ;  /* 0x000000ffff547224 */ /* 0x000fe200078e0074 */
[----:B------:R-:W-:Y:S01]  /*e2a0*/  MOV R85, R117 ;  /* 0x0000007500557202 */ /* 0x000fe20000000f00 */
[----:B------:R-:W-:-:S02]  /*e2b0*/  IMAD.MOV.U32 R88, RZ, RZ, R124 ;  /* 0x000000ffff587224 */ /* 0x000fc400078e007c */
[----:B------:R-:W-:Y:S02]  /*e2c0*/  IMAD.MOV.U32 R89, RZ, RZ, R125 ;  /* 0x000000ffff597224 */ /* 0x000fe400078e007d */
[----:B------:R-:W-:Y:S01]  /*e2d0*/  IMAD.MOV.U32 R124, RZ, RZ, R126 ;  /* 0x000000ffff7c7224 */ /* 0x000fe200078e007e */
[----:B------:R-:W-:Y:S01]  /*e2e0*/  MOV R125, R127 ;  /* 0x0000007f007d7202 */ /* 0x000fe20000000f00 */
[----:B------:R-:W-:Y:S02]  /*e2f0*/  IMAD.MOV.U32 R92, RZ, RZ, R160 ;  /* 0x000000ffff5c7224 */ /* 0x000fe400078e00a0 */
[----:B------:R-:W-:Y:S02]  /*e300*/  IMAD.MOV.U32 R93, RZ, RZ, R161 ;  /* 0x000000ffff5d7224 */ /* 0x000fe400078e00a1 */
[----:B-1----:R-:W-:Y:S01]  /*e310*/  IMAD.MOV.U32 R4, RZ, RZ, R129 ;  /* 0x000000ffff047224 */ /* 0x002fe200078e0081 */
[----:B------:R1:W-:Y:S04]  /*e320*/  STL [R1+0x124], R128 ;  /* 0x0001248001007387 */ /* 0x0003e80000100800 */
[----:B------:R-:W2:Y:S04]  /*e330*/  LDL.LU.64 R104, [R1+0x1d0] ;  /* 0x0001d00001687983 */ /* 0x000ea80000300a00 */
[----:B------:R-:W3:Y:S04]  /*e340*/  LDL.LU.64 R108, [R1+0x1d8] ;  /* 0x0001d800016c7983 */ /* 0x000ee80000300a00 */
[----:B------:R4:W-:Y:S04]  /*e350*/  STL [R1+0x120], R4 ;  /* 0x0001200401007387 */ /* 0x0009e80000100800 */
[----:B------:R-:W5:Y:S04]  /*e360*/  LDL.LU.64 R126, [R1+0x200] ;  /* 0x00020000017e7983 */ /* 0x000f680000300a00 */
[----:B------:R-:W5:Y:S04]  /*e370*/  LDL.LU.64 R112, [R1+0x210] ;  /* 0x0002100001707983 */ /* 0x000f680000300a00 */
[----:B------:R-:W5:Y:S04]  /*e380*/  LDL.LU.64 R116, [R1+0x1e0] ;  /* 0x0001e00001747983 */ /* 0x000f680000300a00 */
[----:B------:R-:W-:Y:S04]  /*e390*/  STL [R1+0x12c], R46 ;  /* 0x00012c2e01007387 */ /* 0x000fe80000100800 */
[----:B------:R-:W5:Y:S04]  /*e3a0*/  LDL.LU.64 R160, [R1+0x1e8] ;  /* 0x0001e80001a07983 */ /* 0x000f680000300a00 */
[----:B-1----:R-:W5:Y:S01]  /*e3b0*/  LDL.LU.64 R128, [R1+0x168] ;  /* 0x0001680001807983 */ /* 0x002f620000300a00 */
[----:B----4-:R-:W-:-:S03]  /*e3c0*/  MOV R4, R47 ;  /* 0x0000002f00047202 */ /* 0x010fc60000000f00 */
[----:B------:R-:W-:Y:S04]  /*e3d0*/  STL [R1+0x134], R50 ;  /* 0x0001343201007387 */ /* 0x000fe80000100800 */
[----:B------:R1:W-:Y:S04]  /*e3e0*/  STL [R1+0x128], R4 ;  /* 0x0001280401007387 */ /* 0x0003e80000100800 */
[----:B------:R4:W-:Y:S01]  /*e3f0*/  STL [R1+0x13c], R54 ;  /* 0x00013c3601007387 */ /* 0x0009e20000100800 */
[----:B-1----:R-:W-:-:S05]  /*e400*/  IMAD.MOV.U32 R4, RZ, RZ, R51 ;  /* 0x000000ffff047224 */ /* 0x002fca00078e0033 */
[----:B------:R1:W-:Y:S01]  /*e410*/  STL [R1+0x130], R4 ;  /* 0x0001300401007387 */ /* 0x0003e20000100800 */
[----:B----4-:R-:W-:Y:S01]  /*e420*/  MOV R54, R58 ;  /* 0x0000003a00367202 */ /* 0x010fe20000000f00 */
[----:B------:R-:W-:Y:S02]  /*e430*/  IMAD.MOV.U32 R58, RZ, RZ, R68 ;  /* 0x000000ffff3a7224 */ /* 0x000fe400078e0044 */
[----:B------:R4:W-:Y:S01]  /*e440*/  STL [R1+0x144], R56 ;  /* 0x0001443801007387 */ /* 0x0009e20000100800 */
[----:B------:R-:W-:Y:S02]  /*e450*/  IMAD.MOV.U32 R68, RZ, RZ, R80 ;  /* 0x000000ffff447224 */ /* 0x000fe400078e0050 */
[----:B------:R-:W-:Y:S02]  /*e460*/  IMAD.MOV.U32 R80, RZ, RZ, R84 ;  /* 0x000000ffff507224 */ /* 0x000fe400078e0054 */
[----:B-1----:R-:W-:Y:S02]  /*e470*/  IMAD.MOV.U32 R4, RZ, RZ, R55 ;  /* 0x000000ffff047224 */ /* 0x002fe400078e0037 */
[----:B------:R-:W-:-:S02]  /*e480*/  IMAD.MOV.U32 R55, RZ, RZ, R59 ;  /* 0x000000ffff377224 */ /* 0x000fc400078e003b */
[----:B------:R-:W-:Y:S01]  /*e490*/  IMAD.MOV.U32 R59, RZ, RZ, R69 ;  /* 0x000000ffff3b7224 */ /* 0x000fe200078e0045 */
[----:B------:R1:W-:Y:S01]  /*e4a0*/  STL [R1+0x138], R4 ;  /* 0x0001380401007387 */ /* 0x0003e20000100800 */
[----:B----4-:R-:W-:Y:S01]  /*e4b0*/  IMAD.MOV.U32 R56, RZ, RZ, R60 ;  /* 0x000000ffff387224 */ /* 0x010fe200078e003c */
[----:B------:R-:W-:Y:S01]  /*e4c0*/  MOV R69, R81 ;  /* 0x0000005100457202 */ /* 0x000fe20000000f00 */
[----:B------:R-:W-:Y:S02]  /*e4d0*/  IMAD.MOV.U32 R60, RZ, RZ, R76 ;  /* 0x000000ffff3c7224 */ /* 0x000fe400078e004c */
[----:B------:R-:W-:Y:S02]  /*e4e0*/  IMAD.MOV.U32 R76, RZ, RZ, R92 ;  /* 0x000000ffff4c7224 */ /* 0x000fe400078e005c */
[----:B------:R-:W-:Y:S02]  /*e4f0*/  IMAD.MOV.U32 R81, RZ, RZ, R85 ;  /* 0x000000ffff517224 */ /* 0x000fe400078e0055 */
[----:B-1----:R-:W-:-:S02]  /*e500*/  IMAD.MOV.U32 R4, RZ, RZ, R57 ;  /* 0x000000ffff047224 */ /* 0x002fc400078e0039 */
[----:B------:R-:W-:Y:S02]  /*e510*/  IMAD.MOV.U32 R57, RZ, RZ, R61 ;  /* 0x000000ffff397224 */ /* 0x000fe400078e003d */
[----:B------:R-:W-:Y:S01]  /*e520*/  IMAD.MOV.U32 R61, RZ, RZ, R77 ;  /* 0x000000ffff3d7224 */ /* 0x000fe200078e004d */
[----:B------:R1:W-:Y:S01]  /*e530*/  STL [R1+0x140], R4 ;  /* 0x0001400401007387 */ /* 0x0003e20000100800 */
[----:B------:R-:W-:-:S03]  /*e540*/  IMAD.MOV.U32 R77, RZ, RZ, R93 ;  /* 0x000000ffff4d7224 */ /* 0x000fc600078e005d */
[----:B------:R4:W-:Y:S01]  /*e550*/  STL [R1+0x14c], R64 ;  /* 0x00014c4001007387 */ /* 0x0009e20000100800 */
[----:B-1----:R-:W-:-:S05]  /*e560*/  MOV R4, R65 ;  /* 0x0000004100047202 */ /* 0x002fca0000000f00 */
[----:B------:R1:W-:Y:S01]  /*e570*/  STL [R1+0x148], R4 ;  /* 0x0001480401007387 */ /* 0x0003e20000100800 */
[----:B----4-:R-:W-:Y:S01]  /*e580*/  IMAD.MOV.U32 R64, RZ, RZ, R72 ;  /* 0x000000ffff407224 */ /* 0x010fe200078e0048 */
[----:B------:R-:W-:Y:S01]  /*e590*/  MOV R65, R73 ;  /* 0x0000004900417202 */ /* 0x000fe20000000f00 */
[----:B------:R-:W-:Y:S01]  /*e5a0*/  IMAD.MOV.U32 R72, RZ, RZ, R88 ;  /* 0x000000ffff487224 */ /* 0x000fe200078e0058 */
[----:B------:R-:W-:Y:S01]  /*e5b0*/  STL [R1+0x154], R96 ;  /* 0x0001546001007387 */ /* 0x000fe20000100800 */
[----:B------:R-:W-:Y:S01]  /*e5c0*/  MOV R73, R89 ;  /* 0x0000005900497202 */ /* 0x000fe20000000f00 */
[----:B-1----:R-:W-:-:S05]  /*e5d0*/  IMAD.MOV.U32 R4, RZ, RZ, R97 ;  /* 0x000000ffff047224 */ /* 0x002fca00078e0061 */
[----:B------:R1:W-:Y:S04]  /*e5e0*/  STL [R1+0x150], R4 ;  /* 0x0001500401007387 */ /* 0x0003e80000100800 */
[----:B------:R-:W-:Y:S01]  /*e5f0*/  STL [R1+0x15c], R120 ;  /* 0x00015c7801007387 */ /* 0x000fe20000100800 */
[----:B-1----:R-:W-:-:S05]  /*e600*/  MOV R4, R121 ;  /* 0x0000007900047202 */ /* 0x002fca0000000f00 */
[----:B------:R1:W-:Y:S01]  /*e610*/  STL [R1+0x158], R4 ;  /* 0x0001580401007387 */ /* 0x0003e20000100800 */
[----:B--2---:R-:W-:Y:S01]  /*e620*/  MOV R84, R104 ;  /* 0x0000006800547202 */ /* 0x004fe20000000f00 */
[----:B------:R-:W-:Y:S02]  /*e630*/  IMAD.MOV.U32 R85, RZ, RZ, R105 ;  /* 0x000000ffff557224 */ /* 0x000fe400078e0069 */
[----:B---3--:R-:W-:Y:S02]  /*e640*/  IMAD.MOV.U32 R88, RZ, RZ, R108 ;  /* 0x000000ffff587224 */ /* 0x008fe400078e006c */
[----:B------:R-:W-:Y:S01]  /*e650*/  IMAD.MOV.U32 R89, RZ, RZ, R109 ;  /* 0x000000ffff597224 */ /* 0x000fe200078e006d */
[----:B-----5:R-:W-:Y:S01]  /*e660*/  MOV R92, R112 ;  /* 0x00000070005c7202 */ /* 0x020fe20000000f00 */
[----:B------:R-:W-:Y:S02]  /*e670*/  IMAD.MOV.U32 R93, RZ, RZ, R113 ;  /* 0x000000ffff5d7224 */ /* 0x000fe400078e0071 */
[----:B------:R-:W-:-:S02]  /*e680*/  IMAD.MOV.U32 R96, RZ, RZ, R116 ;  /* 0x000000ffff607224 */ /* 0x000fc400078e0074 */
[----:B------:R-:W-:Y:S02]  /*e690*/  IMAD.MOV.U32 R97, RZ, RZ, R117 ;  /* 0x000000ffff617224 */ /* 0x000fe400078e0075 */
[----:B------:R-:W-:Y:S02]  /*e6a0*/  IMAD.MOV.U32 R104, RZ, RZ, R160 ;  /* 0x000000ffff687224 */ /* 0x000fe400078e00a0 */
[----:B------:R-:W-:Y:S01]  /*e6b0*/  IMAD.MOV.U32 R105, RZ, RZ, R161 ;  /* 0x000000ffff697224 */ /* 0x000fe200078e00a1 */
[----:B------:R2:W-:Y:S01]  /*e6c0*/  STL [R1+0x164], R128 ;  /* 0x0001648001007387 */ /* 0x0005e20000100800 */
[----:B-1----:R-:W-:-:S03]  /*e6d0*/  IMAD.MOV.U32 R4, RZ, RZ, R129 ;  /* 0x000000ffff047224 */ /* 0x002fc600078e0081 */
[----:B------:R-:W3:Y:S04]  /*e6e0*/  LDL.LU.64 R108, [R1+0x240] ;  /* 0x00024000016c7983 */ /* 0x000ee80000300a00 */
[----:B------:R-:W4:Y:S04]  /*e6f0*/  LDL.LU.64 R112, [R1+0x1f0] ;  /* 0x0001f00001707983 */ /* 0x000f280000300a00 */
[----:B------:R-:W5:Y:S04]  /*e700*/  LDL.LU.64 R116, [R1+0x1f8] ;  /* 0x0001f80001747983 */ /* 0x000f680000300a00 */
[----:B------:R-:W5:Y:S04]  /*e710*/  LDL.LU.64 R120, [R1+0x218] ;  /* 0x0002180001787983 */ /* 0x000f680000300a00 */
[----:B------:R-:W5:Y:S04]  /*e720*/  LDL.LU.64 R160, [R1+0x220] ;  /* 0x0002200001a07983 */ /* 0x000f680000300a00 */
[----:B------:R1:W-:Y:S04]  /*e730*/  STL [R1+0x160], R4 ;  /* 0x0001600401007387 */ /* 0x0003e80000100800 */
[----:B--2---:R-:W2:Y:S04]  /*e740*/  LDL.LU.64 R128, [R1+0x1b0] ;  /* 0x0001b00001807983 */ /* 0x004ea80000300a00 */
[----:B------:R-:W-:Y:S01]  /*e750*/  STL [R1+0x16c], R54 ;  /* 0x00016c3601007387 */ /* 0x000fe20000100800 */
[----:B-1----:R-:W-:-:S03]  /*e760*/  MOV R4, R55 ;  /* 0x0000003700047202 */ /* 0x002fc60000000f00 */
[----:B------:R1:W-:Y:S04]  /*e770*/  STL [R1+0x174], R56 ;  /* 0x0001743801007387 */ /* 0x0003e80000100800 */
[----:B------:R1:W-:Y:S04]  /*e780*/  STL [R1+0x168], R4 ;  /* 0x0001680401007387 */ /* 0x0003e80000100800 */
[----:B------:R1:W-:Y:S02]  /*e790*/  STL [R1+0x17c], R58 ;  /* 0x00017c3a01007387 */ /* 0x0003e40000100800 */
[----:B-1----:R-:W-:-:S02]  /*e7a0*/  IMAD.MOV.U32 R56, RZ, RZ, R60 ;  /* 0x000000ffff387224 */ /* 0x002fc400078e003c */
[----:B------:R-:W-:Y:S01]  /*e7b0*/  IMAD.MOV.U32 R4, RZ, RZ, R57 ;  /* 0x000000ffff047224 */ /* 0x000fe200078e0039 */
[----:B------:R-:W-:Y:S01]  /*e7c0*/  MOV R57, R61 ;  /* 0x0000003d00397202 */ /* 0x000fe20000000f00 */
[----:B------:R-:W-:Y:S02]  /*e7d0*/  IMAD.MOV.U32 R60, RZ, RZ, R76 ;  /* 0x000000ffff3c7224 */ /* 0x000fe400078e004c */
[----:B------:R-:W-:Y:S01]  /*e7e0*/  IMAD.MOV.U32 R61, RZ, RZ, R77 ;  /* 0x000000ffff3d7224 */ /* 0x000fe200078e004d */
[----:B------:R1:W-:Y:S01]  /*e7f0*/  STL [R1+0x170], R4 ;  /* 0x0001700401007387 */ /* 0x0003e20000100800 */
[----:B------:R-:W-:Y:S02]  /*e800*/  IMAD.MOV.U32 R76, RZ, RZ, R96 ;  /* 0x000000ffff4c7224 */ /* 0x000fe400078e0060 */
[----:B------:R-:W-:Y:S01]  /*e810*/  IMAD.MOV.U32 R77, RZ, RZ, R97 ;  /* 0x000000ffff4d7224 */ /* 0x000fe200078e0061 */
[----:B------:R1:W-:Y:S01]  /*e820*/  STL [R1+0x184], R64 ;  /* 0x0001844001007387 */ /* 0x0003e20000100800 */
[----:B------:R-:W-:Y:S01]  /*e830*/  IMAD.MOV.U32 R58, RZ, RZ, R72 ;  /* 0x000000ffff3a7224 */ /* 0x000fe200078e0048 */
[----:B------:R-:W-:Y:S01]  /*e840*/  MOV R72, R92 ;  /* 0x0000005c00487202 */ /* 0x000fe20000000f00 */
[----:B-1----:R-:W-:Y:S01]  /*e850*/  IMAD.MOV.U32 R4, RZ, RZ, R59 ;  /* 0x000000ffff047224 */ /* 0x002fe200078e003b */
[----:B------:R-:W-:Y:S01]  /*e860*/  MOV R59, R73 ;  /* 0x00000049003b7202 */ /* 0x000fe20000000f00 */
[----:B------:R-:W-:-:S03]  /*e870*/  IMAD.MOV.U32 R73, RZ, RZ, R93 ;  /* 0x000000ffff497224 */ /* 0x000fc600078e005d */
[----:B------:R1:W-:Y:S01]  /*e880*/  STL [R1+0x178], R4 ;  /* 0x0001780401007387 */ /* 0x0003e20000100800 */
[----:B------:R-:W-:-:S03]  /*e890*/  MOV R64, R84 ;  /* 0x0000005400407202 */ /* 0x000fc60000000f00 */
[----:B------:R1:W-:Y:S02]  /*e8a0*/  STL [R1+0x18c], R68 ;  /* 0x00018c4401007387 */ /* 0x0003e40000100800 */
[----:B-1----:R-:W-:Y:S02]  /*e8b0*/  IMAD.MOV.U32 R4, RZ, RZ, R65 ;  /* 0x000000ffff047224 */ /* 0x002fe400078e0041 */
[----:B------:R-:W-:-:S03]  /*e8c0*/  IMAD.MOV.U32 R65, RZ, RZ, R85 ;  /* 0x000000ffff417224 */ /* 0x000fc600078e0055 */
[----:B------:R1:W-:Y:S01]  /*e8d0*/  STL [R1+0x180], R4 ;  /* 0x0001800401007387 */ /* 0x0003e20000100800 */
[----:B------:R-:W-:Y:S02]  /*e8e0*/  IMAD.MOV.U32 R68, RZ, RZ, R88 ;  /* 0x000000ffff447224 */ /* 0x000fe400078e0058 */
[----:B-1----:R-:W-:Y:S02]  /*e8f0*/  IMAD.MOV.U32 R4, RZ, RZ, R69 ;  /* 0x000000ffff047224 */ /* 0x002fe400078e0045 */
[----:B------:R-:W-:-:S03]  /*e900*/  IMAD.MOV.U32 R69, RZ, RZ, R89 ;  /* 0x000000ffff457224 */ /* 0x000fc600078e0059 */
[----:B------:R1:W-:Y:S04]  /*e910*/  STL [R1+0x188], R4 ;  /* 0x0001880401007387 */ /* 0x0003e80000100800 */
[----:B------:R1:W-:Y:S02]  /*e920*/  STL [R1+0x194], R80 ;  /* 0x0001945001007387 */ /* 0x0003e40000100800 */
[----:B-1----:R-:W-:-:S05]  /*e930*/  IMAD.MOV.U32 R4, RZ, RZ, R81 ;  /* 0x000000ffff047224 */ /* 0x002fca00078e0051 */
[----:B------:R1:W-:Y:S01]  /*e940*/  STL [R1+0x190], R4 ;  /* 0x0001900401007387 */ /* 0x0003e20000100800 */
[----:B------:R-:W-:Y:S02]  /*e950*/  IMAD.MOV.U32 R80, RZ, RZ, R104 ;  /* 0x000000ffff507224 */ /* 0x000fe400078e0068 */
[----:B------:R-:W-:Y:S01]  /*e960*/  IMAD.MOV.U32 R81, RZ, RZ, R105 ;  /* 0x000000ffff517224 */ /* 0x000fe200078e0069 */
[----:B------:R-:W-:Y:S01]  /*e970*/  STL [R1+0x19c], R100 ;  /* 0x00019c6401007387 */ /* 0x000fe20000100800 */
[----:B-1----:R-:W-:-:S05]  /*e980*/  MOV R4, R101 ;  /* 0x0000006500047202 */ /* 0x002fca0000000f00 */
[----:B------:R1:W-:Y:S04]  /*e990*/  STL [R1+0x198], R4 ;  /* 0x0001980401007387 */ /* 0x0003e80000100800 */
[----:B------:R-:W-:Y:S01]  /*e9a0*/  STL [R1+0x1a4], R124 ;  /* 0x0001a47c01007387 */ /* 0x000fe20000100800 */
[----:B-1----:R-:W-:-:S05]  /*e9b0*/  IMAD.MOV.U32 R4, RZ, RZ, R125 ;  /* 0x000000ffff047224 */ /* 0x002fca00078e007d */
[----:B------:R2:W-:Y:S01]  /*e9c0*/  STL [R1+0x1a0], R4 ;  /* 0x0001a00401007387 */ /* 0x0005e20000100800 */
[----:B---3--:R-:W-:Y:S01]  /*e9d0*/  IMAD.MOV.U32 R100, RZ, RZ, R108 ;  /* 0x000000ffff647224 */ /* 0x008fe200078e006c */
[----:B------:R-:W-:Y:S01]  /*e9e0*/  MOV R101, R109 ;  /* 0x0000006d00657202 */ /* 0x000fe20000000f00 */
[----:B----4-:R-:W-:Y:S02]  /*e9f0*/  IMAD.MOV.U32 R84, RZ, RZ, R112 ;  /* 0x000000ffff547224 */ /* 0x010fe400078e0070 */
[----:B------:R-:W-:Y:S02]  /*ea00*/  IMAD.MOV.U32 R85, RZ, RZ, R113 ;  /* 0x000000ffff557224 */ /* 0x000fe400078e0071 */
[----:B-----5:R-:W-:Y:S01]  /*ea10*/  IMAD.MOV.U32 R96, RZ, RZ, R116 ;  /* 0x000000ffff607224 */ /* 0x020fe200078e0074 */
[----:B------:R-:W-:Y:S01]  /*ea20*/  MOV R97, R117 ;  /* 0x0000007500617202 */ /* 0x000fe20000000f00 */
[----:B------:R-:W-:Y:S02]  /*ea30*/  IMAD.MOV.U32 R88, RZ, RZ, R120 ;  /* 0x000000ffff587224 */ /* 0x000fe400078e0078 */
[----:B------:R-:W-:Y:S01]  /*ea40*/  IMAD.MOV.U32 R89, RZ, RZ, R121 ;  /* 0x000000ffff597224 */ /* 0x000fe200078e0079 */
[----:B------:R-:W-:Y:S01]  /*ea50*/  MOV R92, R160 ;  /* 0x000000a0005c7202 */ /* 0x000fe20000000f00 */
[----:B------:R-:W-:-:S02]  /*ea60*/  IMAD.MOV.U32 R93, RZ, RZ, R161 ;  /* 0x000000ffff5d7224 */ /* 0x000fc400078e00a1 */
[----:B--2---:R-:W-:Y:S01]  /*ea70*/  IMAD.MOV.U32 R4, RZ, RZ, R129 ;  /* 0x000000ffff047224 */ /* 0x004fe200078e0081 */
[----:B------:R1:W-:Y:S04]  /*ea80*/  STL [R1+0x1ac], R128 ;  /* 0x0001ac8001007387 */ /* 0x0003e80000100800 */
[----:B------:R-:W2:Y:S04]  /*ea90*/  LDL.LU.64 R104, [R1+0x228] ;  /* 0x0002280001687983 */ /* 0x000ea80000300a00 */
[----:B------:R-:W3:Y:S04]  /*eaa0*/  LDL.LU.64 R108, [R1+0x2d8] ;  /* 0x0002d800016c7983 */ /* 0x000ee80000300a00 */
[----:B------:R4:W-:Y:S04]  /*eab0*/  STL [R1+0x1a8], R4 ;  /* 0x0001a80401007387 */ /* 0x0009e80000100800 */
[----:B------:R-:W5:Y:S04]  /*eac0*/  LDL.LU.64 R112, [R1+0x230] ;  /* 0x0002300001707983 */ /* 0x000f680000300a00 */
[----:B------:R-:W5:Y:S04]  /*ead0*/  LDL.LU.64 R116, [R1+0x238] ;  /* 0x0002380001747983 */ /* 0x000f680000300a00 */
[----:B------:R-:W5:Y:S04]  /*eae0*/  LDL.LU.64 R120, [R1+0x290] ;  /* 0x0002900001787983 */ /* 0x000f680000300a00 */
[----:B------:R-:W5:Y:S04]  /*eaf0*/  LDL.LU.64 R124, [R1+0x268] ;  /* 0x00026800017c7983 */ /* 0x000f680000300a00 */
[----:B------:R-:W-:Y:S04]  /*eb00*/  STL [R1+0x1b4], R56 ;  /* 0x0001b43801007387 */ /* 0x000fe80000100800 */
[----:B------:R-:W5:Y:S04]  /*eb10*/  LDL.LU.64 R160, [R1+0x2b0] ;  /* 0x0002b00001a07983 */ /* 0x000f680000300a00 */
[----:B-1----:R-:W5:Y:S01]  /*eb20*/  LDL.LU.64 R128, [R1+0x208] ;  /* 0x0002080001807983 */ /* 0x002f620000300a00 */
[----:B----4-:R-:W-:Y:S01]  /*eb30*/  IMAD.MOV.U32 R4, RZ, RZ, R57 ;  /* 0x000000ffff047224 */ /* 0x010fe200078e0039 */
[----:B------:R-:W-:Y:S01]  /*eb40*/  MOV R55, R93 ;  /* 0x0000005d00377202 */ /* 0x000fe20000000f00 */
[----:B------:R-:W-:Y:S01]  /*eb50*/  IMAD.MOV.U32 R50, RZ, RZ, R88 ;  /* 0x000000ffff327224 */ /* 0x000fe200078e0058 */
[----:B------:R-:W-:Y:S01]  /*eb60*/  STL [R1+0x1bc], R58 ;  /* 0x0001bc3a01007387 */ /* 0x000fe20000100800 */
[----:B------:R-:W-:Y:S01]  /*eb70*/  IMAD.MOV.U32 R51, RZ, RZ, R89 ;  /* 0x000000ffff337224 */ /* 0x000fe200078e0059 */
[----:B------:R-:W-:Y:S01]  /*eb80*/  MOV R46, R72 ;  /* 0x00000048002e7202 */ /* 0x000fe20000000f00 */
[----:B------:R-:W-:Y:S01]  /*eb90*/  IMAD.MOV.U32 R54, RZ, RZ, R92 ;  /* 0x000000ffff367224 */ /* 0x000fe200078e005c */
[----:B------:R1:W-:Y:S01]  /*eba0*/  STL [R1+0x1b0], R4 ;  /* 0x0001b00401007387 */ /* 0x0003e20000100800 */
[----:B------:R-:W-:-:S03]  /*ebb0*/  IMAD.MOV.U32 R47, RZ, RZ, R73 ;  /* 0x000000ffff2f7224 */ /* 0x000fc600078e0049 */
[----:B------:R-:W-:Y:S01]  /*ebc0*/  STL [R1+0x1c4], R60 ;  /* 0x0001c43c01007387 */ /* 0x000fe20000100800 */
[----:B-1----:R-:W-:-:S05]  /*ebd0*/  MOV R4, R59 ;  /* 0x0000003b00047202 */ /* 0x002fca0000000f00 */
[----:B------:R1:W-:Y:S04]  /*ebe0*/  STL [R1+0x1b8], R4 ;  /* 0x0001b80401007387 */ /* 0x0003e80000100800 */
[----:B------:R-:W-:Y:S01]  /*ebf0*/  STL [R1+0x1cc], R64 ;  /* 0x0001cc4001007387 */ /* 0x000fe20000100800 */
[----:B-1----:R-:W-:-:S05]  /*ec00*/  IMAD.MOV.U32 R4, RZ, RZ, R61 ;  /* 0x000000ffff047224 */ /* 0x002fca00078e003d */
[----:B------:R1:W-:Y:S04]  /*ec10*/  STL [R1+0x1c0], R4 ;  /* 0x0001c00401007387 */ /* 0x0003e80000100800 */
[----:B------:R-:W-:Y:S01]  /*ec20*/  STL [R1+0x1d4], R68 ;  /* 0x0001d44401007387 */ /* 0x000fe20000100800 */
[----:B-1----:R-:W-:-:S05]  /*ec30*/  IMAD.MOV.U32 R4, RZ, RZ, R65 ;  /* 0x000000ffff047224 */ /* 0x002fca00078e0041 */
[----:B------:R1:W-:Y:S02]  /*ec40*/  STL [R1+0x1c8], R4 ;  /* 0x0001c80401007387 */ /* 0x0003e40000100800 */
[----:B-1----:R-:W-:-:S05]  /*ec50*/  IMAD.MOV.U32 R4, RZ, RZ, R69 ;  /* 0x000000ffff047224 */ /* 0x002fca00078e0045 */
[----:B------:R1:W-:Y:S04]  /*ec60*/  STL [R1+0x1d0], R4 ;  /* 0x0001d00401007387 */ /* 0x0003e80000100800 */
[----:B------:R-:W-:Y:S04]  /*ec70*/  STL [R1+0x1dc], R76 ;  /* 0x0001dc4c01007387 */ /* 0x000fe80000100800 */
[----:B------:R-:W-:Y:S01]  /*ec80*/  STL [R1+0x1e4], R80 ;  /* 0x0001e45001007387 */ /* 0x000fe20000100800 */
[----:B-1----:R-:W-:-:S05]  /*ec90*/  IMAD.MOV.U32 R4, RZ, RZ, R77 ;  /* 0x000000ffff047224 */ /* 0x002fca00078e004d */
[----:B------:R1:W-:Y:S02]  /*eca0*/  STL [R1+0x1d8], R4 ;  /* 0x0001d80401007387 */ /* 0x0003e40000100800 */
[----:B-1----:R-:W-:-:S05]  /*ecb0*/  IMAD.MOV.U32 R4, RZ, RZ, R81 ;  /* 0x000000ffff047224 */ /* 0x002fca00078e0051 */
[----:B------:R1:W-:Y:S04]  /*ecc0*/  STL [R1+0x1e0], R4 ;  /* 0x0001e00401007387 */ /* 0x0003e80000100800 */
        /* <DEDUP_REMOVED lines=8> */
[----:B------:R1:W-:Y:S01]  /*ed50*/  STL [R1+0x1f8], R4 ;  /* 0x0001f80401007387 */ /* 0x0003e20000100800 */
[----:B--2---:R-:W-:Y:S02]  /*ed60*/  IMAD.MOV.U32 R56, RZ, RZ, R104 ;  /* 0x000000ffff387224 */ /* 0x004fe400078e0068 */
[----:B------:R-:W-:Y:S01]  /*ed70*/  IMAD.MOV.U32 R57, RZ, RZ, R105 ;  /* 0x000000ffff397224 */ /* 0x000fe200078e0069 */
[----:B---3--:R-:W-:Y:S01]  /*ed80*/  MOV R58, R108 ;  /* 0x0000006c003a7202 */ /* 0x008fe20000000f00 */
[----:B------:R-:W-:Y:S02]  /*ed90*/  IMAD.MOV.U32 R59, RZ, RZ, R109 ;  /* 0x000000ffff3b7224 */ /* 0x000fe400078e006d */
[----:B-----5:R-:W-:Y:S02]  /*eda0*/  IMAD.MOV.U32 R60, RZ, RZ, R112 ;  /* 0x000000ffff3c7224 */ /* 0x020fe400078e0070 */
[----:B------:R-:W-:Y:S01]  /*edb0*/  IMAD.MOV.U32 R61, RZ, RZ, R113 ;  /* 0x000000ffff3d7224 */ /* 0x000fe200078e0071 */
[----:B------:R-:W-:Y:S01]  /*edc0*/  MOV R76, R116 ;  /* 0x00000074004c7202 */ /* 0x000fe20000000f00 */
[----:B------:R-:W-:-:S02]  /*edd0*/  IMAD.MOV.U32 R77, RZ, RZ, R117 ;  /* 0x000000ffff4d7224 */ /* 0x000fc400078e0075 */
[----:B------:R-:W-:Y:S02]  /*ede0*/  IMAD.MOV.U32 R64, RZ, RZ, R120 ;  /* 0x000000ffff407224 */ /* 0x000fe400078e0078 */
[----:B------:R-:W-:Y:S01]  /*edf0*/  IMAD.MOV.U32 R65, RZ, RZ, R121 ;  /* 0x000000ffff417224 */ /* 0x000fe200078e0079 */
[----:B------:R-:W-:Y:S01]  /*ee00*/  MOV R68, R124 ;  /* 0x0000007c00447202 */ /* 0x000fe20000000f00 */
[----:B------:R-:W-:Y:S02]  /*ee10*/  IMAD.MOV.U32 R69, RZ, RZ, R125 ;  /* 0x000000ffff457224 */ /* 0x000fe400078e007d */
[----:B------:R-:W-:Y:S01]  /*ee20*/  IMAD.MOV.U32 R72, RZ, RZ, R160 ;  /* 0x000000ffff487224 */ /* 0x000fe200078e00a0 */
[----:B------:R-:W-:Y:S01]  /*ee30*/  MOV R73, R161 ;  /* 0x000000a100497202 */ /* 0x000fe20000000f00 */
[----:B-1----:R-:W-:Y:S01]  /*ee40*/  IMAD.MOV.U32 R4, RZ, RZ, R129 ;  /* 0x000000ffff047224 */ /* 0x002fe200078e0081 */
[----:B------:R1:W-:Y:S04]  /*ee50*/  STL [R1+0x204], R128 ;  /* 0x0002048001007387 */ /* 0x0003e80000100800 */
[----:B------:R-:W2:Y:S04]  /*ee60*/  LDL.LU.64 R80, [R1+0x2b8] ;  /* 0x0002b80001507983 */ /* 0x000ea80000300a00 */
[----:B------:R3:W-:Y:S04]  /*ee70*/  STL [R1+0x200], R4 ;  /* 0x0002000401007387 */ /* 0x0007e80000100800 */
[----:B------:R-:W4:Y:S04]  /*ee80*/  LDL.LU.64 R84, [R1+0x288] ;  /* 0x0002880001547983 */ /* 0x000f280000300a00 */
[----:B------:R-:W5:Y:S04]  /*ee90*/  LDL.LU.64 R88, [R1+0x358] ;  /* 0x0003580001587983 */ /* 0x000f680000300a00 */
[----:B------:R-:W5:Y:S04]  /*eea0*/  LDL.LU.64 R92, [R1+0x320] ;  /* 0x00032000015c7983 */ /* 0x000f680000300a00 */
[----:B------:R-:W5:Y:S04]  /*eeb0*/  LDL.LU.64 R104, [R1+0x310] ;  /* 0x0003100001687983 */ /* 0x000f680000300a00 */
[----:B------:R-:W5:Y:S04]  /*eec0*/  LDL.LU.64 R160, [R1+0x458] ;  /* 0x0004580001a07983 */ /* 0x000f680000300a00 */
[----:B------:R-:W5:Y:S04]  /*eed0*/  LDL.LU.64 R124, [R1+0x430] ;  /* 0x00043000017c7983 */ /* 0x000f680000300a00 */
[----:B------:R-:W5:Y:S04]  /*eee0*/  LDL.LU.64 R96, [R1+0x2c8] ;  /* 0x0002c80001607983 */ /* 0x000f680000300a00 */
[----:B------:R1:W-:Y:S04]  /*eef0*/  STL [R1+0x20c], R46 ;  /* 0x00020c2e01007387 */ /* 0x0003e80000100800 */
[----:B------:R-:W5:Y:S04]  /*ef00*/  LDL.LU.64 R126, [R1+0x340] ;  /* 0x00034000017e7983 */ /* 0x000f680000300a00 */
[----:B------:R-:W5:Y:S04]  /*ef10*/  LDL.LU.64 R108, [R1+0x3b8] ;  /* 0x0003b800016c7983 */ /* 0x000f680000300a00 */
[----:B------:R-:W5:Y:S04]  /*ef20*/  LDL.LU.64 R112, [R1+0x318] ;  /* 0x0003180001707983 */ /* 0x000f680000300a00 */
[----:B-1----:R-:W5:Y:S04]  /*ef30*/  LDL.64 R128, [R1+0x350] ;  /* 0x0003500001807983 */ /* 0x002f680000100a00 */
[----:B------:R-:W5:Y:S04]  /*ef40*/  LDL.LU.64 R116, [R1+0x390] ;  /* 0x0003900001747983 */ /* 0x000f680000300a00 */
[----:B------:R-:W5:Y:S01]  /*ef50*/  LDL.LU.64 R120, [R1+0x248] ;  /* 0x0002480001787983 */ /* 0x000f620000300a00 */
[----:B---3--:R-:W-:-:S02]  /*ef60*/  IMAD.MOV.U32 R4, RZ, RZ, R47 ;  /* 0x000000ffff047224 */ /* 0x008fc400078e002f */
[----:B------:R-:W-:Y:S01]  /*ef70*/  IMAD.MOV.U32 R46, RZ, RZ, R64 ;  /* 0x000000ffff2e7224 */ /* 0x000fe200078e0040 */
[----:B------:R-:W-:Y:S01]  /*ef80*/  STL [R1+0x214], R50 ;  /* 0x0002143201007387 */ /* 0x000fe20000100800 */
[----:B------:R-:W-:Y:S02]  /*ef90*/  IMAD.MOV.U32 R47, RZ, RZ, R65 ;  /* 0x000000ffff2f7224 */ /* 0x000fe400078e0041 */
[----:B------:R-:W-:Y:S01]  /*efa0*/  IMAD.MOV.U32 R38, RZ, RZ, R58 ;  /* 0x000000ffff267224 */ /* 0x000fe200078e003a */
[----:B------:R1:W-:Y:S01]  /*efb0*/  STL [R1+0x208], R4 ;  /* 0x0002080401007387 */ /* 0x0003e20000100800 */
[----:B------:R-:W-:Y:S02]  /*efc0*/  IMAD.MOV.U32 R39, RZ, RZ, R59 ;  /* 0x000000ffff277224 */ /* 0x000fe400078e003b */
[----:B------:R-:W-:Y:S01]  /*efd0*/  IMAD.MOV.U32 R42, RZ, RZ, R72 ;  /* 0x000000ffff2a7224 */ /* 0x000fe200078e0048 */
[----:B------:R-:W-:Y:S01]  /*efe0*/  STL [R1+0x21c], R54 ;  /* 0x00021c3601007387 */ /* 0x000fe20000100800 */
[----:B------:R-:W-:-:S02]  /*eff0*/  IMAD.MOV.U32 R43, RZ, RZ, R73 ;  /* 0x000000ffff2b7224 */ /* 0x000fc400078e0049 */
[----:B-1----:R-:W-:-:S05]  /*f000*/  IMAD.MOV.U32 R4, RZ, RZ, R51 ;  /* 0x000000ffff047224 */ /* 0x002fca00078e0033 */
[----:B------:R1:W-:Y:S04]  /*f010*/  STL [R1+0x210], R4 ;  /* 0x0002100401007387 */ /* 0x0003e80000100800 */
[----:B------:R-:W-:Y:S01]  /*f020*/  STL [R1+0x224], R56 ;  /* 0x0002243801007387 */ /* 0x000fe20000100800 */
[----:B-1----:R-:W-:-:S05]  /*f030*/  MOV R4, R55 ;  /* 0x0000003700047202 */ /* 0x002fca0000000f00 */
[----:B------:R1:W-:Y:S02]  /*f040*/  STL [R1+0x218], R4 ;  /* 0x0002180401007387 */ /* 0x0003e40000100800 */
[----:B-1----:R-:W-:-:S05]  /*f050*/  IMAD.MOV.U32 R4, RZ, RZ, R57 ;  /* 0x000000ffff047224 */ /* 0x002fca00078e0039 */
[----:B------:R1:W-:Y:S04]  /*f060*/  STL [R1+0x220], R4 ;  /* 0x0002200401007387 */ /* 0x0003e80000100800 */
[----:B------:R3:W-:Y:S01]  /*f070*/  STL [R1+0x22c], R60 ;  /* 0x00022c3c01007387 */ /* 0x0007e20000100800 */
[----:B-1----:R-:W-:-:S05]  /*f080*/  MOV R4, R61 ;  /* 0x0000003d00047202 */ /* 0x002fca0000000f00 */
[----:B------:R1:W-:Y:S01]  /*f090*/  STL [R1+0x228], R4 ;  /* 0x0002280401007387 */ /* 0x0003e20000100800 */
[----:B---3--:R-:W-:Y:S01]  /*f0a0*/  IMAD.MOV.U32 R60, RZ, RZ, R68 ;  /* 0x000000ffff3c7224 */ /* 0x008fe200078e0044 */
[----:B------:R-:W-:Y:S02]  /*f0b0*/  MOV R61, R69 ;  /* 0x00000045003d7202 */ /* 0x000fe40000000f00 */
[----:B------:R-:W-:Y:S04]  /*f0c0*/  STL [R1+0x234], R76 ;  /* 0x0002344c01007387 */ /* 0x000fe80000100800 */
[----:B------:R-:W-:Y:S01]  /*f0d0*/  STL [R1+0x23c], R100 ;  /* 0x00023c6401007387 */ /* 0x000fe20000100800 */
[----:B-1----:R-:W-:-:S05]  /*f0e0*/  IMAD.MOV.U32 R4, RZ, RZ, R77 ;  /* 0x000000ffff047224 */ /* 0x002fca00078e004d */
[----:B------:R1:W-:Y:S02]  /*f0f0*/  STL [R1+0x230], R4 ;  /* 0x0002300401007387 */ /* 0x0003e40000100800 */
[----:B-1----:R-:W-:-:S05]  /*f100*/  IMAD.MOV.U32 R4, RZ, RZ, R101 ;  /* 0x000000ffff047224 */ /* 0x002fca00078e0065 */
[----:B------:R1:W-:Y:S01]  /*f110*/  STL [R1+0x238], R4 ;  /* 0x0002380401007387 */ /* 0x0003e20000100800 */
[----:B--2---:R-:W-:Y:S01]  /*f120*/  MOV R50, R80 ;  /* 0x0000005000327202 */ /* 0x004fe20000000f00 */
[----:B------:R-:W-:Y:S02]  /*f130*/  IMAD.MOV.U32 R51, RZ, RZ, R81 ;  /* 0x000000ffff337224 */ /* 0x000fe400078e0051 */
[----:B----4-:R-:W-:Y:S02]  /*f140*/  IMAD.MOV.U32 R54, RZ, RZ, R84 ;  /* 0x000000ffff367224 */ /* 0x010fe400078e0054 */
[----:B------:R-:W-:Y:S01]  /*f150*/  IMAD.MOV.U32 R55, RZ, RZ, R85 ;  /* 0x000000ffff377224 */ /* 0x000fe200078e0055 */
[----:B-----5:R-:W-:Y:S01]  /*f160*/  MOV R56, R88 ;  /* 0x0000005800387202 */ /* 0x020fe20000000f00 */
[----:B------:R-:W-:Y:S02]  /*f170*/  IMAD.MOV.U32 R57, RZ, RZ, R89 ;  /* 0x000000ffff397224 */ /* 0x000fe400078e0059 */
[----:B------:R-:W-:-:S02]  /*f180*/  IMAD.MOV.U32 R68, RZ, RZ, R92 ;  /* 0x000000ffff447224 */ /* 0x000fc400078e005c */
[----:B------:R-:W-:Y:S01]  /*f190*/  IMAD.MOV.U32 R69, RZ, RZ, R93 ;  /* 0x000000ffff457224 */ /* 0x000fe200078e005d */
[----:B------:R-:W-:Y:S01]  /*f1a0*/  MOV R72, R96 ;  /* 0x0000006000487202 */ /* 0x000fe20000000f00 */
[----:B------:R-:W-:Y:S02]  /*f1b0*/  IMAD.MOV.U32 R73, RZ, RZ, R97 ;  /* 0x000000ffff497224 */ /* 0x000fe400078e0061 */
[----:B------:R-:W-:Y:S01]  /*f1c0*/  IMAD.MOV.U32 R76, RZ, RZ, R108 ;  /* 0x000000ffff4c7224 */ /* 0x000fe200078e006c */
[----:B------:R-:W-:Y:S01]  /*f1d0*/  MOV R77, R109 ;  /* 0x0000006d004d7202 */ /* 0x000fe20000000f00 */
[----:B------:R-:W-:Y:S02]  /*f1e0*/  IMAD.MOV.U32 R58, RZ, RZ, R112 ;  /* 0x000000ffff3a7224 */ /* 0x000fe400078e0070 */
[----:B------:R-:W-:Y:S02]  /*f1f0*/  IMAD.MOV.U32 R59, RZ, RZ, R113 ;  /* 0x000000ffff3b7224 */ /* 0x000fe400078e0071 */
[----:B------:R-:W-:Y:S01]  /*f200*/  IMAD.MOV.U32 R80, RZ, RZ, R116 ;  /* 0x000000ffff507224 */ /* 0x000fe200078e0074 */
[----:B------:R-:W-:Y:S01]  /*f210*/  MOV R81, R117 ;  /* 0x0000007500517202 */ /* 0x000fe20000000f00 */
[----:B------:R2:W-:Y:S01]  /*f220*/  STL [R1+0x244], R120 ;  /* 0x0002447801007387 */ /* 0x0005e20000100800 */
[----:B-1----:R-:W-:-:S03]  /*f230*/  IMAD.MOV.U32 R4, RZ, RZ, R121 ;  /* 0x000000ffff047224 */ /* 0x002fc600078e0079 */
[----:B------:R-:W3:Y:S04]  /*f240*/  LDL.LU.64 R84, [R1+0x368] ;  /* 0x0003680001547983 */ /* 0x000ee80000300a00 */
[----:B------:R-:W4:Y:S04]  /*f250*/  LDL.LU.64 R64, [R1+0x2f0] ;  /* 0x0002f00001407983 */ /* 0x000f280000300a00 */
[----:B------:R-:W5:Y:S04]  /*f260*/  LDL.LU.64 R88, [R1+0x2e8] ;  /* 0x0002e80001587983 */ /* 0x000f680000300a00 */
[----:B------:R-:W3:Y:S04]  /*f270*/  LDL.LU.64 R92, [R1+0x3f8] ;  /* 0x0003f800015c7983 */ /* 0x000ee80000300a00 */
[----:B------:R1:W-:Y:S04]  /*f280*/  STL [R1+0x240], R4 ;  /* 0x0002400401007387 */ /* 0x0003e80000100800 */
[----:B------:R-:W3:Y:S04]  /*f290*/  LDL.LU.64 R96, [R1+0x2a8] ;  /* 0x0002a80001607983 */ /* 0x000ee80000300a00 */
[----:B------:R-:W5:Y:S04]  /*f2a0*/  LDL.LU.64 R100, [R1+0x3c8] ;  /* 0x0003c80001647983 */ /* 0x000f680000300a00 */
[----:B------:R-:W-:Y:S04]  /*f2b0*/  STL [R1+0x24c], R38 ;  /* 0x00024c2601007387 */ /* 0x000fe80000100800 */
[----:B------:R-:W5:Y:S04]  /*f2c0*/  LDL.LU.64 R108, [R1+0x398] ;  /* 0x00039800016c7983 */ /* 0x000f680000300a00 */
[----:B------:R-:W5:Y:S04]  /*f2d0*/  LDL.LU.64 R112, [R1+0x380] ;  /* 0x0003800001707983 */ /* 0x000f680000300a00 */
[----:B------:R-:W5:Y:S04]  /*f2e0*/  LDL.LU.64 R116, [R1+0x308] ;  /* 0x0003080001747983 */ /* 0x000f680000300a00 */
[----:B--2---:R-:W2:Y:S01]  /*f2f0*/  LDL.LU.64 R120, [R1+0x2e0] ;  /* 0x0002e00001787983 */ /* 0x004ea20000300a00 */
[----:B-1----:R-:W-:-:S03]  /*f300*/  IMAD.MOV.U32 R4, RZ, RZ, R39 ;  /* 0x000000ffff047224 */ /* 0x002fc600078e0027 */
[----:B------:R-:W-:Y:S04]  /*f310*/  STL [R1+0x254], R42 ;  /* 0x0002542a01007387 */ /* 0x000fe80000100800 */
[----:B------:R1:W-:Y:S04]  /*f320*/  STL [R1+0x248], R4 ;  /* 0x0002480401007387 */ /* 0x0003e80000100800 */
[----:B------:R-:W-:Y:S01]  /*f330*/  STL [R1+0x25c], R46 ;  /* 0x00025c2e01007387 */ /* 0x000fe20000100800 */
[----:B-1----:R-:W-:-:S05]  /*f340*/  IMAD.MOV.U32 R4, RZ, RZ, R43 ;  /* 0x000000ffff047224 */ /* 0x002fca00078e002b */
[----:B------:R1:W-:Y:S02]  /*f350*/  STL [R1+0x250], R4 ;  /* 0x0002500401007387 */ /* 0x0003e40000100800 */
[----:B-1----:R-:W-:-:S05]  /*f360*/  MOV R4, R47 ;  /* 0x0000002f00047202 */ /* 0x002fca0000000f00 */
[----:B------:R1:W-:Y:S04]  /*f370*/  STL [R1+0x258], R4 ;  /* 0x0002580401007387 */ /* 0x0003e80000100800 */
[----:B------:R-:W-:Y:S01]  /*f380*/  STL [R1+0x264], R60 ;  /* 0x0002643c01007387 */ /* 0x000fe20000100800 */
[----:B-1----:R-:W-:-:S05]  /*f390*/  IMAD.MOV.U32 R4, RZ, RZ, R61 ;  /* 0x000000ffff047224 */ /* 0x002fca00078e003d */
[----:B------:R1:W-:Y:S04]  /*f3a0*/  STL [R1+0x260], R4 ;  /* 0x0002600401007387 */ /* 0x0003e80000100800 */
[----:B------:R3:W-:Y:S01]  /*f3b0*/  STL [R1+0x26c], R104 ;  /* 0x00026c6801007387 */ /* 0x0007e20000100800 */
[----:B-1----:R-:W-:-:S05]  /*f3c0*/  MOV R4, R105 ;  /* 0x0000006900047202 */ /* 0x002fca0000000f00 */
[----:B------:R2:W-:Y:S01]  /*f3d0*/  STL [R1+0x268], R4 ;  /* 0x0002680401007387 */ /* 0x0005e20000100800 */
[----:B----4-:R-:W-:Y:S02]  /*f3e0*/  IMAD.MOV.U32 R60, RZ, RZ, R64 ;  /* 0x000000ffff3c7224 */ /* 0x010fe400078e0040 */
[----:B------:R-:W-:Y:S01]  /*f3f0*/  IMAD.MOV.U32 R61, RZ, RZ, R65 ;  /* 0x000000ffff3d7224 */ /* 0x000fe200078e0041 */
[----:B---3--:R-:W-:Y:S01]  /*f400*/  MOV R64, R96 ;  /* 0x0000006000407202 */ /* 0x008fe20000000f00 */
[----:B------:R-:W-:Y:S02]  /*f410*/  IMAD.MOV.U32 R65, RZ, RZ, R97 ;  /* 0x000000ffff417224 */ /* 0x000fe400078e0061 */
[----:B-----5:R-:W-:Y:S02]  /*f420*/  IMAD.MOV.U32 R96, RZ, RZ, R100 ;  /* 0x000000ffff607224 */ /* 0x020fe400078e0064 */
[----:B------:R-:W-:Y:S02]  /*f430*/  IMAD.MOV.U32 R97, RZ, RZ, R101 ;  /* 0x000000ffff617224 */ /* 0x000fe400078e0065 */
[----:B------:R-:W-:-:S02]  /*f440*/  IMAD.MOV.U32 R100, RZ, RZ, R108 ;  /* 0x000000ffff647224 */ /* 0x000fc400078e006c */
[----:B------:R-:W-:Y:S02]  /*f450*/  IMAD.MOV.U32 R101, RZ, RZ, R109 ;  /* 0x000000ffff657224 */ /* 0x000fe400078e006d */
[----:B------:R-:W-:Y:S01]  /*f460*/  IMAD.MOV.U32 R104, RZ, RZ, R116 ;  /* 0x000000ffff687224 */ /* 0x000fe200078e0074 */
[----:B------:R-:W-:Y:S01]  /*f470*/  MOV R105, R117 ;  /* 0x0000007500697202 */ /* 0x000fe20000000f00 */
[----:B--2---:R-:W-:Y:S01]  /*f480*/  IMAD.MOV.U32 R4, RZ, RZ, R121 ;  /* 0x000000ffff047224 */ /* 0x004fe200078e0079 */
[----:B------:R1:W-:Y:S04]  /*f490*/  STL [R1+0x274], R120 ;  /* 0x0002747801007387 */ /* 0x0003e80000100800 */
[----:B------:R-:W2:Y:S04]  /*f4a0*/  LDL.LU.64 R108, [R1+0x428] ;  /* 0x00042800016c7983 */ /* 0x000ea80000300a00 */
[----:B------:R-:W3:Y:S04]  /*f4b0*/  LDL.LU.64 R116, [R1+0x400] ;  /* 0x0004000001747983 */ /* 0x000ee80000300a00 */
[----:B------:R4:W-:Y:S04]  /*f4c0*/  STL [R1+0x270], R4 ;  /* 0x0002700401007387 */ /* 0x0009e80000100800 */
[----:B-1----:R-:W5:Y:S04]  /*f4d0*/  LDL.LU.64 R120, [R1+0x360] ;  /* 0x0003600001787983 */ /* 0x002f680000300a00 */
[----:B------:R-:W-:Y:S01]  /*f4e0*/  STL [R1+0x27c], R50 ;  /* 0x00027c3201007387 */ /* 0x000fe20000100800 */
[----:B----4-:R-:W-:-:S03]  /*f4f0*/  IMAD.MOV.U32 R4, RZ, RZ, R51 ;  /* 0x000000ffff047224 */ /* 0x010fc600078e0033 */
[----:B------:R-:W-:Y:S04]  /*f500*/  STL [R1+0x284], R54 ;  /* 0x0002843601007387 */ /* 0x000fe80000100800 */
        /* <DEDUP_REMOVED lines=11> */
[----:B------:R1:W-:Y:S04]  /*f5c0*/  STL [R1+0x298], R4 ;  /* 0x0002980401007387 */ /* 0x0003e80000100800 */
[----:B------:R-:W-:Y:S01]  /*f5d0*/  STL [R1+0x2a4], R64 ;  /* 0x0002a44001007387 */ /* 0x000fe20000100800 */
[----:B-1----:R-:W-:-:S05]  /*f5e0*/  IMAD.MOV.U32 R4, RZ, RZ, R65 ;  /* 0x000000ffff047224 */ /* 0x002fca00078e0041 */
[----:B------:R1:W-:Y:S04]  /*f5f0*/  STL [R1+0x2a0], R4 ;  /* 0x0002a00401007387 */ /* 0x0003e80000100800 */
[----:B------:R3:W-:Y:S01]  /*f600*/  STL [R1+0x2ac], R112 ;  /* 0x0002ac7001007387 */ /* 0x0007e20000100800 */
[----:B-1----:R-:W-:-:S05]  /*f610*/  MOV R4, R113 ;  /* 0x0000007100047202 */ /* 0x002fca0000000f00 */
[----:B------:R1:W-:Y:S01]  /*f620*/  STL [R1+0x2a8], R4 ;  /* 0x0002a80401007387 */ /* 0x0003e20000100800 */
[----:B---3--:R-:W-:Y:S02]  /*f630*/  IMAD.MOV.U32 R112, RZ, RZ, R116 ;  /* 0x000000ffff707224 */ /* 0x008fe400078e0074 */
[----:B------:R-:W-:Y:S01]  /*f640*/  IMAD.MOV.U32 R113, RZ, RZ, R117 ;  /* 0x000000ffff717224 */ /* 0x000fe200078e0075 */
[----:B-----5:R3:W-:Y:S04]  /*f650*/  STL [R1+0x2b4], R120 ;  /* 0x0002b47801007387 */ /* 0x0207e80000100800 */
[----:B------:R-:W4:Y:S01]  /*f660*/  LDL.LU.64 R116, [R1+0x3d0] ;  /* 0x0003d00001747983 */ /* 0x000f220000300a00 */
[----:B-1----:R-:W-:-:S03]  /*f670*/  IMAD.MOV.U32 R4, RZ, RZ, R121 ;  /* 0x000000ffff047224 */ /* 0x002fc600078e0079 */
[----:B---3--:R-:W3:Y:S01]  /*f680*/  LDL.LU.64 R120, [R1+0x328] ;  /* 0x0003280001787983 */ /* 0x008ee20000300a00 */
[----:B------:R-:W-:Y:S01]  /*f690*/  IMAD.MOV.U32 R5, RZ, RZ, R129 ;  /* 0x000000ffff057224 */ /* 0x000fe200078e0081 */
[----:B------:R-:W-:Y:S01]  /*f6a0*/  UMOV UR13, 0x1 ;  /* 0x00000001000d7882 */ /* 0x000fe20000000000 */
[----:B------:R-:W-:Y:S01]  /*f6b0*/  UMOV UR14, 0x2 ;  /* 0x00000002000e7882 */ /* 0x000fe20000000000 */
[----:B------:R1:W-:Y:S01]  /*f6c0*/  STL [R1+0x2b0], R4 ;  /* 0x0002b00401007387 */ /* 0x0003e20000100800 */
[----:B------:R-:W-:Y:S01]  /*f6d0*/  UMOV UR7, URZ ;  /* 0x000000ff00077c82 */ /* 0x000fe20008000000 */
[----:B------:R-:W-:Y:S01]  /*f6e0*/  UMOV UR8, URZ ;  /* 0x000000ff00087c82 */ /* 0x000fe20008000000 */
[----:B------:R-:W-:Y:S01]  /*f6f0*/  UMOV UR5, URZ ;  /* 0x000000ff00057c82 */ /* 0x000fe20008000000 */
        /* <DEDUP_REMOVED lines=9> */
[----:B------:R-:W-:Y:S04]  /*f790*/  STL [R1+0x2d4], R80 ;  /* 0x0002d45001007387 */ /* 0x000fe80000100800 */
[----:B------:R-:W-:Y:S01]  /*f7a0*/  STL [R1+0x2dc], R84 ;  /* 0x0002dc5401007387 */ /* 0x000fe20000100800 */
        /* <DEDUP_REMOVED lines=15> */
[----:B-1----:R-:W-:-:S05]  /*f8a0*/  MOV R4, R101 ;  /* 0x0000006500047202 */ /* 0x002fca0000000f00 */
[----:B------:R1:W-:Y:S04]  /*f8b0*/  STL [R1+0x2f8], R4 ;  /* 0x0002f80401007387 */ /* 0x0003e80000100800 */
[----:B--2---:R-:W-:Y:S01]  /*f8c0*/  STL [R1+0x30c], R108 ;  /* 0x00030c6c01007387 */ /* 0x004fe20000100800 */
[----:B-1----:R-:W-:-:S05]  /*f8d0*/  IMAD.MOV.U32 R4, RZ, RZ, R105 ;  /* 0x000000ffff047224 */ /* 0x002fca00078e0069 */
[----:B------:R1:W-:Y:S04]  /*f8e0*/  STL [R1+0x300], R4 ;  /* 0x0003000401007387 */ /* 0x0003e80000100800 */
[----:B------:R-:W-:Y:S01]  /*f8f0*/  STL [R1+0x314], R112 ;  /* 0x0003147001007387 */ /* 0x000fe20000100800 */
[----:B-1----:R-:W-:-:S05]  /*f900*/  IMAD.MOV.U32 R4, RZ, RZ, R109 ;  /* 0x000000ffff047224 */ /* 0x002fca00078e006d */
[----:B------:R1:W-:Y:S02]  /*f910*/  STL [R1+0x308], R4 ;  /* 0x0003080401007387 */ /* 0x0003e40000100800 */
[----:B-1----:R-:W-:Y:S02]  /*f920*/  IMAD.MOV.U32 R4, RZ, RZ, R113 ;  /* 0x000000ffff047224 */ /* 0x002fe400078e0071 */
[----:B----4-:R-:W-:Y:S04]  /*f930*/  STL [R1+0x31c], R116 ;  /* 0x00031c7401007387 */ /* 0x010fe80000100800 */
[----:B------:R1:W-:Y:S04]  /*f940*/  STL [R1+0x310], R4 ;  /* 0x0003100401007387 */ /* 0x0003e80000100800 */
[----:B---3--:R-:W-:Y:S01]  /*f950*/  STL [R1+0x324], R120 ;  /* 0x0003247801007387 */ /* 0x008fe20000100800 */
[----:B-1----:R-:W-:-:S05]  /*f960*/  MOV R4, R117 ;  /* 0x0000007500047202 */ /* 0x002fca0000000f00 */
[----:B------:R1:W-:Y:S02]  /*f970*/  STL [R1+0x318], R4 ;  /* 0x0003180401007387 */ /* 0x0003e40000100800 */
[----:B-1----:R-:W-:-:S05]  /*f980*/  IMAD.MOV.U32 R4, RZ, RZ, R121 ;  /* 0x000000ffff047224 */ /* 0x002fca00078e0079 */
[----:B------:R1:W-:Y:S04]  /*f990*/  STL [R1+0x320], R4 ;  /* 0x0003200401007387 */ /* 0x0003e80000100800 */
[----:B------:R-:W-:Y:S04]  /*f9a0*/  STL [R1+0x32c], R160 ;  /* 0x00032ca001007387 */ /* 0x000fe80000100800 */
[----:B------:R-:W-:Y:S01]  /*f9b0*/  STL [R1+0x334], R124 ;  /* 0x0003347c01007387 */ /* 0x000fe20000100800 */
[----:B-1----:R-:W-:-:S05]  /*f9c0*/  IMAD.MOV.U32 R4, RZ, RZ, R161 ;  /* 0x000000ffff047224 */ /* 0x002fca00078e00a1 */
[----:B------:R1:W-:Y:S01]  /*f9d0*/  STL [R1+0x328], R4 ;  /* 0x0003280401007387 */ /* 0x0003e20000100800 */
[----:B------:R-:W-:-:S03]  /*f9e0*/  VIADD R161, R169, 0x3f ;  /* 0x0000003fa9a17836 */ /* 0x000fc60000000000 */
[----:B------:R-:W-:Y:S02]  /*f9f0*/  STL [R1+0x33c], R126 ;  /* 0x00033c7e01007387 */ /* 0x000fe40000100800 */
[----:B------:R-:W-:Y:S02]  /*fa00*/  SHF.R.S32.HI R169, RZ, 0x1f, R161 ;  /* 0x0000001fffa97819 */ /* 0x000fe400000114a1 */
[----:B-1----:R-:W-:Y:S02]  /*fa10*/  MOV R4, R125 ;  /* 0x0000007d00047202 */ /* 0x002fe40000000f00 */
[----:B------:R-:W-:-:S03]  /*fa20*/  LEA.HI R169, R169, R161, RZ, 0x6 ;  /* 0x000000a1a9a97211 */ /* 0x000fc600078f30ff */
[----:B------:R1:W-:Y:S02]  /*fa30*/  STL [R1+0x330], R4 ;  /* 0x0003300401007387 */ /* 0x0003e40000100800 */
[----:B-1----:R-:W-:-:S05]  /*fa40*/  IMAD.MOV.U32 R4, RZ, RZ, R127 ;  /* 0x000000ffff047224 */ /* 0x002fca00078e007f */
[----:B------:R1:W-:Y:S04]  /*fa50*/  STL [R1+0x338], R4 ;  /* 0x0003380401007387 */ /* 0x0003e80000100800 */
[----:B------:R-:W-:Y:S04]  /*fa60*/  STL [R1+0x344], R128 ;  /* 0x0003448001007387 */ /* 0x000fe80000100800 */
[----:B------:R2:W-:Y:S01]  /*fa70*/  STL [R1+0x340], R5 ;  /* 0x0003400501007387 */ /* 0x0005e20000100800 */
[----:B-1----:R-:W-:Y:S01]  /*fa80*/  SHF.R.S32.HI R4, RZ, 0x6, R169 ;  /* 0x00000006ff047819 */ /* 0x002fe200000114a9 */
[----:B------:R-:W-:-:S04]  /*fa90*/  IMAD.MOV.U32 R169, RZ, RZ, RZ ;  /* 0x000000ffffa97224 */ /* 0x000fc800078e00ff */
[C---:B------:R-:W-:Y:S01]  /*faa0*/  VIADD R6, R4.reuse, 0xfffffffd ;  /* 0xfffffffd04067836 */ /* 0x040fe20000000000 */
[----:B--2---:R-:W-:Y:S01]  /*fab0*/  VIMNMX R5, PT, PT, R4, 0x2, !PT ;  /* 0x0000000204057848 */ /* 0x004fe20007fe0100 */
[----:B------:R-:W-:-:S03]  /*fac0*/  IMAD.MOV.U32 R4, RZ, RZ, RZ ;  /* 0x000000ffff047224 */ /* 0x000fc600078e00ff */
[----:B------:R-:W-:-:S05]  /*fad0*/  IADD3 R5, PT, PT, R5, -0x2, RZ ;  /* 0xfffffffe05057810 */ /* 0x000fca0007ffe0ff */
[----:B------:R1:W-:Y:S02]  /*fae0*/  STL [R1+0x34c], R5 ;  /* 0x00034c0501007387 */ /* 0x0003e40000100800 */
.L_x_11:
[----:B------:R-:W-:Y:S01]  /*faf0*/  IMAD.U32 R4, R4, -0x80000000, RZ ;  /* 0x8000000004047824 */ /* 0x000fe200078e00ff */
[----:B------:R-:W-:-:S03]  /*fb00*/  UIADD3 UR8, UPT, UPT, UR8, 0x1, URZ ;  /* 0x0000000108087890 */ /* 0x000fc6000fffe0ff */
[----:B------:R-:W2:Y:S01]  /*fb10*/  SYNCS.PHASECHK.TRANS64.TRYWAIT P2, [UR4], R4 ;  /* 0x00000004ff0075a7 */ /* 0x000ea20008041104 */
[----:B------:R-:W-:-:S04]  /*fb20*/  UISETP.GT.AND UP1, UPT, UR8, 0x1, UPT ;  /* 0x000000010800788c */ /* 0x000fc8000bf24270 */
[----:B------:R-:W-:-:S04]  /*fb30*/  USEL UR8, UR8, URZ, !UP1 ;  /* 0x000000ff08087287 */ /* 0x000fc8000c800000 */
[----:B------:R-:W-:Y:S01]  /*fb40*/  ULEA UR15, UR8, UR9, 0x10 ;  /* 0x00000009080f7291 */ /* 0x000fe2000f8e80ff */
[----:B--2---:R-:W-:Y:S11]  /*fb50*/  @!P2 BRA `(.L_x_9) ;  /* 0x0000009400e0a947 */ /* 0x004ff60003800000 */
.L_x_17:
[----:B------:R-:W-:-:S04]  /*fb60*/  DEPBAR.LE SB0, 0x2 ;  /* 0x000080800000791a */ /* 0x000fc80000000000 */
[----:B------:R-:W-:Y:S01]  /*fb70*/  BAR.SYNC.DEFER_BLOCKING 0x0 ;  /* 0x0000000000007b1d */ /* 0x000fe20000010000 */
[----:B------:R-:W-:Y:S02]  /*fb80*/  UIADD3 UR7, UPT, UPT, UR7, 0x1, URZ ;  /* 0x0000000107077890 */ /* 0x000fe4000fffe0ff */
[----:B------:R-:W-:Y:S02]  /*fb90*/  ULEA UR4, UR13, UR9, 0x3 ;  /* 0x000000090d047291 */ /* 0x000fe4000f8e18ff */
[----:B------:R-:W-:Y:S02]  /*fba0*/  UISETP.GT.AND UP1, UPT, UR7, 0x2, UPT ;  /* 0x000000020700788c */ /* 0x000fe4000bf24270 */
[----:B------:R-:W-:Y:S02]  /*fbb0*/  UIADD3 UR4, UPT, UPT, UR4, 0x2c000, URZ ;  /* 0x0002c00004047890 */ /* 0x000fe4000fffe0ff */
[----:B------:R-:W-:Y:S01]  /*fbc0*/  USEL UR7, UR7, URZ, !UP1 ;  /* 0x000000ff07077287 */ /* 0x000fe2000c800000 */
[----:B------:R-:W-:Y:S01]  /*fbd0*/  UMOV UR6, UR5 ;  /* 0x0000000500067c82 */ /* 0x000fe20008000000 */
[----:B------:R-:W2:Y:S04]  /*fbe0*/  LDSM.16.M88.4 R8, [R0+UR15+0x800] ;  /* 0x0008000f0008783b */ /* 0x000ea80008000200 */
[----:B------:R-:W3:Y:S04]  /*fbf0*/  LDSM.16.M88.4 R12, [R0+UR15+0x1800] ;  /* 0x0018000f000c783b */ /* 0x000ee80008000200 */
[----:B------:R-:W4:Y:S04]  /*fc00*/  LDSM.16.M88.4 R76, [R0+UR15+0x2000] ;  /* 0x0020000f004c783b */ /* 0x000f280008000200 */
[----:B------:R-:W5:Y:S04]  /*fc10*/  LDSM.16.M88.4 R72, [R0+UR15+0x1000] ;  /* 0x0010000f0048783b */ /* 0x000f680008000200 */
[----:B------:R-:W1:Y:S04]  /*fc20*/  LDSM.16.M88.4 R68, [R0+UR15] ;  /* 0x0000000f0044783b */ /* 0x000e680008000200 */
[----:B------:R-:W1:Y:S04]  /*fc30*/  LDSM.16.M88.4 R16, [R0+UR15+0x2800] ;  /* 0x0028000f0010783b */ /* 0x000e680008000200 */
[----:B------:R-:W1:Y:S04]  /*fc40*/  LDSM.16.M88.4 R20, [R0+UR15+0x3800] ;  /* 0x0038000f0014783b */ /* 0x000e680008000200 */
[----:B------:R-:W1:Y:S04]  /*fc50*/  LDSM.16.M88.4 R24, [R0+UR15+0x4800] ;  /* 0x0048000f0018783b */ /* 0x000e680008000200 */
[----:B------:R-:W1:Y:S04]  /*fc60*/  LDSM.16.M88.4 R88, [R0+UR15+0x5000] ;  /* 0x0050000f0058783b */ /* 0x000e680008000200 */
[----:B------:R-:W1:Y:S04]  /*fc70*/  LDSM.16.M88.4 R84, [R0+UR15+0x4000] ;  /* 0x0040000f0054783b */ /* 0x000e680008000200 */
[----:B------:R-:W1:Y:S01]  /*fc80*/  LDSM.16.M88.4 R80, [R0+UR15+0x3000] ;  /* 0x0030000f0050783b */ /* 0x000e620008000200 */
[----:B--2---:R-:W-:Y:S01]  /*fc90*/  IMAD.MOV.U32 R7, RZ, RZ, R10 ;  /* 0x000000ffff077224 */ /* 0x004fe200078e000a */
[----:B------:R-:W-:-:S02]  /*fca0*/  MOV R6, R8 ;  /* 0x0000000800067202 */ /* 0x000fc40000000f00 */
[----:B------:R-:W2:Y:S01]  /*fcb0*/  LDSM.16.M88.4 R28, [R0+UR15+0x5800] ;  /* 0x0058000f001c783b */ /* 0x000ea20008000200 */
[----:B---3--:R-:W-:-:S03]  /*fcc0*/  MOV R10, R12 ;  /* 0x0000000c000a7202 */ /* 0x008fc60000000f00 */
[----:B------:R-:W3:Y:S01]  /*fcd0*/  LDSM.16.M88.4 R32, [R0+UR15+0x6800] ;  /* 0x0068000f0020783b */ /* 0x000ee20008000200 */
[----:B----4-:R-:W-:Y:S01]  /*fce0*/  MOV R12, R76 ;  /* 0x0000004c000c7202 */ /* 0x010fe20000000f00 */
[----:B------:R-:W-:Y:S02]  /*fcf0*/  IMAD.MOV.U32 R76, RZ, RZ, R77 ;  /* 0x000000ffff4c7224 */ /* 0x000fe400078e004d */
[----:B------:R-:W4:Y:S01]  /*fd00*/  LDSM.16.M88.4 R36, [R0+UR15+0x7800] ;  /* 0x0078000f0024783b */ /* 0x000f220008000200 */
[----:B-----5:R-:W-:Y:S01]  /*fd10*/  MOV R8, R72 ;  /* 0x0000004800087202 */ /* 0x020fe20000000f00 */
[----:B------:R-:W-:Y:S02]  /*fd20*/  IMAD.MOV.U32 R72, RZ, RZ, R73 ;  /* 0x000000ffff487224 */ /* 0x000fe400078e0049 */
[----:B------:R-:W5:Y:S01]  /*fd30*/  LDSM.16.M88.4 R100, [R0+UR15+0x8000] ;  /* 0x0080000f0064783b */ /* 0x000f620008000200 */
[----:B-1----:R-:W-:Y:S01]  /*fd40*/  MOV R4, R68 ;  /* 0x0000004400047202 */ /* 0x002fe20000000f00 */
[----:B------:R-:W-:-:S02]  /*fd50*/  IMAD.MOV.U32 R5, RZ, RZ, R70 ;  /* 0x000000ffff057224 */ /* 0x000fc400078e0046 */
[----:B------:R-:W1:Y:S01]  /*fd60*/  LDSM.16.M88.4 R96, [R0+UR15+0x7000] ;  /* 0x0070000f0060783b */ /* 0x000e620008000200 */
[----:B------:R-:W-:Y:S02]  /*fd70*/  IMAD.MOV.U32 R77, RZ, RZ, R79 ;  /* 0x000000ffff4d7224 */ /* 0x000fe400078e004f */
[----:B------:R-:W-:Y:S01]  /*fd80*/  IMAD.MOV.U32 R68, RZ, RZ, R69 ;  /* 0x000000ffff447224 */ /* 0x000fe200078e0045 */
[----:B------:R-:W1:Y:S01]  /*fd90*/  LDSM.16.M88.4 R92, [R0+UR15+0x6000] ;  /* 0x0060000f005c783b */ /* 0x000e620008000200 */
[----:B------:R-:W-:Y:S02]  /*fda0*/  IMAD.MOV.U32 R70, RZ, RZ, R9 ;  /* 0x000000ffff467224 */ /* 0x000fe400078e0009 */
[----:B------:R-:W-:Y:S01]  /*fdb0*/  IMAD.MOV.U32 R73, RZ, RZ, R75 ;  /* 0x000000ffff497224 */ /* 0x000fe200078e004b */
[----:B------:R-:W1:Y:S01]  /*fdc0*/  LDSM.16.M88.4 R40, [R0+UR15+0x8800] ;  /* 0x0088000f0028783b */ /* 0x000e620008000200 */
[----:B------:R-:W-:Y:S02]  /*fdd0*/  IMAD.MOV.U32 R79, RZ, RZ, R19 ;  /* 0x000000ffff4f7224 */ /* 0x000fe400078e0013 */
[----:B------:R-:W-:Y:S01]  /*fde0*/  IMAD.MOV.U32 R69, RZ, RZ, R71 ;  /* 0x000000ffff457224 */ /* 0x000fe200078e0047 */
[----:B------:R-:W1:Y:S01]  /*fdf0*/  LDSM.16.M88.4 R44, [R0+UR15+0x9800] ;  /* 0x0098000f002c783b */ /* 0x000e620008000200 */
[----:B------:R-:W-:-:S02]  /*fe00*/  IMAD.MOV.U32 R9, RZ, RZ, R74 ;  /* 0x000000ffff097224 */ /* 0x000fc400078e004a */
[----:B------:R-:W-:Y:S01]  /*fe10*/  IMAD.MOV.U32 R75, RZ, RZ, R15 ;  /* 0x000000ffff4b7224 */ /* 0x000fe200078e000f */
[----:B------:R-:W1:Y:S01]  /*fe20*/  LDSM.16.M88.4 R48, [R0+UR15+0xa800] ;  /* 0x00a8000f0030783b */ /* 0x000e620008000200 */
[----:B------:R-:W-:Y:S01]  /*fe30*/  IMAD.MOV.U32 R19, RZ, RZ, R22 ;  /* 0x000000ffff137224 */ /* 0x000fe200078e0016 */
[----:B------:R-:W-:Y:S01]  /*fe40*/  MOV R22, R24 ;  /* 0x0000001800167202 */ /* 0x000fe20000000f00 */
        /* <DEDUP_REMOVED lines=10> */
[----:B------:R-:W-:Y:S01]  /*fef0*/  MOV R14, R16 ;  /* 0x00000010000e7202 */ /* 0x000fe20000000f00 */
[----:B------:R-:W-:Y:S01]  /*ff00*/  IMAD.MOV.U32 R78, RZ, RZ, R17 ;  /* 0x000000ffff4e7224 */ /* 0x000fe200078e0011 */
[----:B------:R-:W-:Y:S01]  /*ff10*/  MOV R20, R84 ;  /* 0x0000005400147202 */ /* 0x000fe20000000f00 */
[----:B------:R-:W-:Y:S01]  /*ff20*/  IMAD.MOV.U32 R88, RZ, RZ, R89 ;  /* 0x000000ffff587224 */ /* 0x000fe200078e0059 */
[----:B------:R-:W-:Y:S01]  /*ff30*/  MOV R16, R80 ;  /* 0x0000005000107202 */ /* 0x000fe20000000f00 */
[----:B------:R-:W-:Y:S01]  /*ff40*/  IMAD.MOV.U32 R17, RZ, RZ, R82 ;  /* 0x000000ffff117224 */ /* 0x000fe200078e0052 */
[----:B------:R-:W1:Y:S01]  /*ff50*/  LDSM.16.M88.4 R52, [R0+UR15+0xb800] ;  /* 0x00b8000f0034783b */ /* 0x000e620008000200 */
[----:B------:R-:W-:-:S02]  /*ff60*/  IMAD.MOV.U32 R84, RZ, RZ, R85 ;  /* 0x000000ffff547224 */ /* 0x000fc400078e0055 */
[----:B------:R-:W-:Y:S01]  /*ff70*/  IMAD.MOV.U32 R89, RZ, RZ, R91 ;  /* 0x000000ffff597224 */ /* 0x000fe200078e005b */
[----:B------:R-:W1:Y:S01]  /*ff80*/  LDSM.16.M88.4 R116, [R0+UR15+0xc000] ;  /* 0x00c0000f0074783b */ /* 0x000e620008000200 */
[----:B------:R-:W-:Y:S02]  /*ff90*/  IMAD.MOV.U32 R80, RZ, RZ, R81 ;  /* 0x000000ffff507224 */ /* 0x000fe400078e0051 */
[----:B------:R-:W-:Y:S01]  /*ffa0*/  IMAD.MOV.U32 R82, RZ, RZ, R21 ;  /* 0x000000ffff527224 */ /* 0x000fe200078e0015 */
[----:B------:R-:W-:Y:S01]  /*ffb0*/  LDSM.16.M88.4 R120, [R0+UR15+0xd000] ;  /* 0x00d0000f0078783b */ /* 0x000fe20008000200 */
[----:B------:R-:W-:Y:S02]  /*ffc0*/  IMAD.MOV.U32 R85, RZ, RZ, R87 ;  /* 0x000000ffff557224 */ /* 0x000fe400078e0057 */
[----:B--2---:R-:W-:Y:S01]  /*ffd0*/  IMAD.MOV.U32 R91, RZ, RZ, R31 ;  /* 0x000000ffff5b7224 */ /* 0x004fe200078e001f */
[----:B------:R-:W-:Y:S01]  /*ffe0*/  LDSM.16.M88.4 R124, [R0+UR15+0xe000] ;  /* 0x00e0000f007c783b */ /* 0x000fe20008000200 */
[----:B------:R-:W-:-:S02]  /*fff0*/  IMAD.MOV.U32 R81, RZ, RZ, R83 ;  /* 0x000000ffff517224 */ /* 0x000fc400078e0053 */
[----:B------:R-:W-:Y:S01]  /*10000*/  IMAD.MOV.U32 R21, RZ, RZ, R86 ;  /* 0x000000ffff157224 */ /* 0x000fe200078e0056 */
[----:B------:R-:W-:Y:S01]  /*10010*/  LDSM.16.M88.4 R128, [R0+UR15+0xf000] ;  /* 0x00f0000f0080783b */ /* 0x000fe20008000200 */
[----:B------:R-:W-:Y:S02]  /*10020*/  IMAD.MOV.U32 R87, RZ, RZ, R27 ;  /* 0x000000ffff577224 */ /* 0x000fe400078e001b */
[----:B---3--:R-:W-:Y:S01]  /*10030*/  IMAD.MOV.U32 R31, RZ, RZ, R34 ;  /* 0x000000ffff1f7224 */ /* 0x008fe200078e0022 */
[----:B----4-:R-:W-:Y:S01]  /*10040*/  MOV R34, R36 ;  /* 0x0000002400227202 */ /* 0x010fe20000000f00 */
[----:B------:R-:W-:Y:S01]  /*10050*/  IMAD.MOV.U32 R83, RZ, RZ, R23 ;  /* 0x000000ffff537224 */ /* 0x000fe200078e0017 */
[----:B-----5:R-:W-:Y:S01]  /*10060*/  MOV R36, R100 ;  /* 0x0000006400247202 */ /* 0x020fe20000000f00 */
[----:B------:R-:W-:Y:S01]  /*10070*/  IMAD.MOV.U32 R86, RZ, RZ, R25 ;  /* 0x000000ffff567224 */ /* 0x000fe200078e0019 */
[----:B------:R-:W-:Y:S01]  /*10080*/  LDSM.16.M88.4 R160, [R0+UR15+0xf800] ;  /* 0x00f8000f00a0783b */ /* 0x000fe20008000200 */
[----:B------:R-:W-:Y:S01]  /*10090*/  IMAD.MOV.U32 R27, RZ, RZ, R30 ;  /* 0x000000ffff1b7224 */ /* 0x000fe200078e001e */
[----:B------:R-:W-:Y:S01]  /*100a0*/  MOV R30, R32 ;  /* 0x00000020001e7202 */ /* 0x000fe20000000f00 */
[----:B------:R-:W-:Y:S01]  /*100b0*/  IMAD.MOV.U32 R23, RZ, RZ, R26 ;  /* 0x000000ffff177224 */ /* 0x000fe200078e001a */
[----:B------:R-:W-:Y:S01]  /*100c0*/  MOV R26, R28 ;  /* 0x0000001c001a7202 */ /* 0x000fe20000000f00 */
[----:B------:R-:W-:Y:S01]  /*100d0*/  IMAD.MOV.U32 R25, RZ, RZ, R90 ;  /* 0x000000ffff197224 */ /* 0x000fe200078e005a */
[----:B-1----:R-:W-:Y:S01]  /*100e0*/  MOV R32, R96 ;  /* 0x0000006000207202 */ /* 0x002fe20000000f00 */
        /* <DEDUP_REMOVED lines=17> */
[----:B------:R-:W-:-:S02]  /*10200*/  IMAD.MOV.U32 R98, RZ, RZ, R37 ;  /* 0x000000ffff627224 */ /* 0x000fc400078e0025 */
        /* <DEDUP_REMOVED lines=8> */
[----:B------:R-:W-:Y:S02]  /*10290*/  IMAD.MOV.U32 R106, RZ, RZ, R45 ;  /* 0x000000ffff6a7224 */ /* 0x000fe400078e002d */
[----:B------:R-:W-:-:S02]  /*102a0*/  IMAD.MOV.U32 R49, RZ, RZ, R58 ;  /* 0x000000ffff317224 */ /* 0x000fc400078e003a */
[----:B------:R-:W-:Y:S02]  /*102b0*/  IMAD.MOV.U32 R112, RZ, RZ, R57 ;  /* 0x000000ffff707224 */ /* 0x000fe400078e0039 */
[----:B------:R-:W-:Y:S02]  /*102c0*/  IMAD.MOV.U32 R113, RZ, RZ, R59 ;  /* 0x000000ffff717224 */ /* 0x000fe400078e003b */
[----:B------:R-:W-:Y:S01]  /*102d0*/  IMAD.MOV.U32 R102, RZ, RZ, R41 ;  /* 0x000000ffff667224 */ /* 0x000fe200078e0029 */
[----:B------:R-:W1:Y:S01]  /*102e0*/  LDSM.16.M88.4 R56, [R0+UR15+0xc800] ;  /* 0x00c8000f0038783b */ /* 0x000e620008000200 */
[----:B------:R-:W-:Y:S02]  /*102f0*/  IMAD.MOV.U32 R45, RZ, RZ, R62 ;  /* 0x000000ffff2d7224 */ /* 0x000fe400078e003e */
[----:B------:R-:W-:Y:S02]  /*10300*/  IMAD.MOV.U32 R108, RZ, RZ, R61 ;  /* 0x000000ffff6c7224 */ /* 0x000fe400078e003d */
[----:B------:R-:W-:-:S02]  /*10310*/  IMAD.MOV.U32 R109, RZ, RZ, R63 ;  /* 0x000000ffff6d7224 */ /* 0x000fc400078e003f */
[----:B------:R-:W-:Y:S01]  /*10320*/  IMAD.MOV.U32 R41, RZ, RZ, R66 ;  /* 0x000000ffff297224 */ /* 0x000fe200078e0042 */
[----:B------:R-:W2:Y:S01]  /*10330*/  LDSM.16.M88.4 R60, [R0+UR15+0xd800] ;  /* 0x00d8000f003c783b */ /* 0x000ea20008000200 */
[----:B------:R-:W-:Y:S02]  /*10340*/  IMAD.MOV.U32 R104, RZ, RZ, R65 ;  /* 0x000000ffff687224 */ /* 0x000fe400078e0041 */
[----:B------:R-:W-:Y:S02]  /*10350*/  IMAD.MOV.U32 R105, RZ, RZ, R67 ;  /* 0x000000ffff697224 */ /* 0x000fe400078e0043 */
[----:B------:R-:W3:Y:S01]  /*10360*/  LDSM.16.M88.4 R64, [R0+UR15+0xe800] ;  /* 0x00e8000f0040783b */ /* 0x000ee20008000200 */
[----:B------:R-:W-:Y:S02]  /*10370*/  IMAD.MOV.U32 R107, RZ, RZ, R47 ;  /* 0x000000ffff6b7224 */ /* 0x000fe400078e002f */
        /* <DEDUP_REMOVED lines=10> */
[----:B-1----:R-:W-:Y:S01]  /*10420*/  MOV R54, R56 ;  /* 0x0000003800367202 */ /* 0x002fe20000000f00 */
[----:B------:R-:W-:Y:S01]  /*10430*/  IMAD.MOV.U32 R55, RZ, RZ, R58 ;  /* 0x000000ffff377224 */ /* 0x000fe200078e003a */
[----:B------:R-:W-:Y:S01]  /*10440*/  MOV R56, R120 ;  /* 0x0000007800387202 */ /* 0x000fe20000000f00 */
[----:B------:R-:W-:-:S02]  /*10450*/  IMAD.MOV.U32 R118, RZ, RZ, R57 ;  /* 0x000000ffff767224 */ /* 0x000fc400078e0039 */
[----:B------:R-:W-:Y:S02]  /*10460*/  IMAD.MOV.U32 R119, RZ, RZ, R59 ;  /* 0x000000ffff777224 */ /* 0x000fe400078e003b */
[----:B------:R-:W-:Y:S01]  /*10470*/  IMAD.MOV.U32 R57, RZ, RZ, R122 ;  /* 0x000000ffff397224 */ /* 0x000fe200078e007a */
[----:B--2---:R-:W-:Y:S01]  /*10480*/  MOV R58, R60 ;  /* 0x0000003c003a7202 */ /* 0x004fe20000000f00 */
[----:B------:R-:W-:Y:S01]  /*10490*/  IMAD.MOV.U32 R59, RZ, RZ, R62 ;  /* 0x000000ffff3b7224 */ /* 0x000fe200078e003e */
[----:B------:R-:W-:Y:S01]  /*104a0*/  MOV R60, R124 ;  /* 0x0000007c003c7202 */ /* 0x000fe20000000f00 */
[----:B------:R-:W-:Y:S02]  /*104b0*/  IMAD.MOV.U32 R120, RZ, RZ, R121 ;  /* 0x000000ffff787224 */ /* 0x000fe400078e0079 */
[----:B------:R-:W-:Y:S01]  /*104c0*/  IMAD.MOV.U32 R122, RZ, RZ, R61 ;  /* 0x000000ffff7a7224 */ /* 0x000fe200078e003d */
[----:B---3--:R-:W-:Y:S01]  /*104d0*/  MOV R62, R64 ;  /* 0x00000040003e7202 */ /* 0x008fe20000000f00 */
        /* <DEDUP_REMOVED lines=15> */
[----:B------:R-:W-:-:S04]  /*105d0*/  IMAD.MOV.U32 R131, RZ, RZ, R163 ;  /* 0x000000ffff837224 */ /* 0x000fc800078e00a3 */
[----:B------:R1:W-:Y:S01]  /*105e0*/  STTM.x128 tmem[UR11+0x80], R4 ;  /* 0x00008004000079ed */ /* 0x0003e200083c000b */
[----:B------:R-:W2:Y:S02]  /*105f0*/  FENCE.VIEW.ASYNC.T ;  /* 0x00000000000073c6 */ /* 0x000ea40000000200 */
[----:B--2---:R-:W-:Y:S06]  /*10600*/  BAR.SYNC.DEFER_BLOCKING 0x0 ;  /* 0x0000000000007b1d */ /* 0x004fec0000010000 */
[----:B------:R-:W-:Y:S05]  /*10610*/  @P0 BRA `(.L_x_10) ;  /* 0x0000000400740947 */ /* 0x000fea0003800000 */
[----:B------:R-:W-:Y:S01]  /*10620*/  ULEA UR25, UR7, UR9, 0xe ;  /* 0x0000000907197291 */ /* 0x000fe2000f8e70ff */
[----:B-1----:R-:W-:Y:S01]  /*10630*/  MOV.SPILL R4, UR15 ;  /* 0x0000000f00047c02 */ /* 0x002fe20009000f00 */
[----:B------:R-:W-:Y:S01]  /*10640*/  UMOV UR35, URZ ;  /* 0x000000ff00237c82 */ /* 0x000fe20008000000 */
[----:B------:R-:W-:Y:S01]  /*10650*/  UIADD3 UR77, UPT, UPT, UR10, 0x88, URZ ;  /* 0x000000880a4d7890 */ /* 0x000fe2000fffe0ff */
[----:B------:R-:W-:Y:S01]  /*10660*/  MOV.SPILL R5, UR14 ;  /* 0x0000000e00057c02 */ /* 0x000fe20009000f00 */
[----:B------:R-:W-:Y:S02]  /*10670*/  UIADD3 UR32, UPT, UPT, UR25, 0x20000, URZ ;  /* 0x0002000019207890 */ /* 0x000fe4000fffe0ff */
[----:B------:R-:W-:Y:S02]  /*10680*/  UIADD3 UR76, UPT, UPT, UR10, 0x90, URZ ;  /* 0x000000900a4c7890 */ /* 0x000fe4000fffe0ff */
[----:B------:R-:W-:Y:S02]  /*10690*/  USHF.R.U32.HI UR34, URZ, 0x4, UR32 ;  /* 0x00000004ff227899 */ /* 0x000fe40008011620 */
[----:B------:R-:W-:-:S02]  /*106a0*/  UIADD3 UR5, UPT, UPT, UR10, 0x98, URZ ;  /* 0x000000980a057890 */ /* 0x000fc4000fffe0ff */
[----:B------:R-:W-:Y:S02]  /*106b0*/  USGXT.U32 UR34, UR34, 0xe ;  /* 0x0000000e2222789a */ /* 0x000fe40008000000 */
[----:B------:R-:W-:Y:S02]  /*106c0*/  UIADD3 UR16, UPT, UPT, UR10, 0xa0, URZ ;  /* 0x000000a00a107890 */ /* 0x000fe4000fffe0ff */
[----:B------:R-:W-:Y:S02]  /*106d0*/  UIADD3 UR38, UP1, UPT, UR34, 0x2, URZ ;  /* 0x0000000222267890 */ /* 0x000fe4000ff3e0ff */
[----:B------:R-:W-:Y:S02]  /*106e0*/  UIADD3 UR17, UPT, UPT, UR10, 0xa8, URZ ;  /* 0x000000a80a117890 */ /* 0x000fe4000fffe0ff */
[----:B------:R-:W-:Y:S02]  /*106f0*/  UIADD3.X UR39, UPT, UPT, UR35, 0x40004040, URZ, UP1, !UPT ;  /* 0x4000404023277890 */ /* 0x000fe40008ffe4ff */
[----:B------:R-:W-:-:S02]  /*10700*/  UIADD3 UR44, UP1, UPT, UR38, 0x2, URZ ;  /* 0x00000002262c7890 */ /* 0x000fc4000ff3e0ff */
[----:B------:R-:W-:Y:S02]  /*10710*/  UIADD3 UR46, UP2, UPT, UR38, 0x4, URZ ;  /* 0x00000004262e7890 */ /* 0x000fe4000ff5e0ff */
[----:B------:R-:W-:Y:S02]  /*10720*/  UIADD3 UR48, UP3, UPT, UR38, 0x1fe, URZ ;  /* 0x000001fe26307890 */ /* 0x000fe4000ff7e0ff */
[----:B------:R-:W-:Y:S02]  /*10730*/  UIADD3 UR50, UP4, UPT, UR38, 0x200, URZ ;  /* 0x0000020026327890 */ /* 0x000fe4000ff9e0ff */
[----:B------:R-:W-:Y:S02]  /*10740*/  UIADD3.X UR45, UPT, UPT, UR39, URZ, URZ, UP1, !UPT ;  /* 0x000000ff272d7290 */ /* 0x000fe40008ffe4ff */
[----:B------:R-:W-:Y:S02]  /*10750*/  UIADD3 UR52, UP1, UPT, UR38, 0x202, URZ ;  /* 0x0000020226347890 */ /* 0x000fe4000ff3e0ff */
[----:B------:R-:W-:-:S02]  /*10760*/  UIADD3 UR54, UP5, UPT, UR38, 0x204, URZ ;  /* 0x0000020426367890 */ /* 0x000fc4000ffbe0ff */
[----:B------:R-:W-:Y:S02]  /*10770*/  UIADD3.X UR47, UPT, UPT, UR39, URZ, URZ, UP2, !UPT ;  /* 0x000000ff272f7290 */ /* 0x000fe400097fe4ff */
[----:B------:R-:W-:Y:S02]  /*10780*/  UIADD3.X UR49, UPT, UPT, UR39, URZ, URZ, UP3, !UPT ;  /* 0x000000ff27317290 */ /* 0x000fe40009ffe4ff */
[----:B------:R-:W-:Y:S02]  /*10790*/  UIADD3.X UR51, UPT, UPT, UR39, URZ, URZ, UP4, !UPT ;  /* 0x000000ff27337290 */ /* 0x000fe4000a7fe4ff */
[----:B------:R-:W-:Y:S02]  /*107a0*/  UIADD3 UR18, UPT, UPT, UR10, 0xb0, URZ ;  /* 0x000000b00a127890 */ /* 0x000fe4000fffe0ff */
[----:B------:R-:W-:Y:S01]  /*107b0*/  UIADD3.X UR53, UPT, UPT, UR39, URZ, URZ, UP1, !UPT ;  /* 0x000000ff27357290 */ /* 0x000fe20008ffe4ff */
[----:B------:R-:W-:Y:S01]  /*107c0*/  UMOV UR62, 0x0 ;  /* 0x00000000003e7882 */ /* 0x000fe20000000000 */
[----:B------:R-:W-:Y:S01]  /*107d0*/  UMOV UR63, 0x8100910 ;  /* 0x08100910003f7882 */ /* 0x000fe20000000000 */
[----:B------:R-:W-:Y:S01]  /*107e0*/  UIADD3 UR20, UPT, UPT, UR10, 0xb8, URZ ;  /* 0x000000b80a147890 */ /* 0x000fe2000fffe0ff */
[----:B------:R-:W-:Y:S01]  /*107f0*/  UMOV UR35, 0x40004040 ;  /* 0x4000404000237882 */ /* 0x000fe20000000000 */
[----:B------:R-:W-:Y:S01]  /*10800*/  UIADD3.X UR55, UPT, UPT, UR39, URZ, URZ, UP5, !UPT ;  /* 0x000000ff27377290 */ /* 0x000fe2000affe4ff */
[----:B------:R-:W-:Y:S01]  /*10810*/  UTCHMMA tmem[UR12], gdesc[UR34], tmem[UR10], tmem[UR62], idesc[UR63], UPT ;  /* 0x00ff3e220c0079ea */ /* 0x000fe2000b80000a */
[----:B------:R-:W-:Y:S01]  /*10820*/  UMOV UR60, 0x0 ;  /* 0x00000000003c7882 */ /* 0x000fe20000000000 */
[----:B------:R-:W-:Y:S01]  /*10830*/  UMOV UR61, 0x8100910 ;  /* 0x08100910003d7882 */ /* 0x000fe20000000000 */
[----:B------:R-:W-:-:S02]  /*10840*/  UIADD3 UR21, UPT, UPT, UR10, 0x40, URZ ;  /* 0x000000400a157890 */ /* 0x000fc4000fffe0ff */
[----:B------:R-:W-:Y:S01]  /*10850*/  UTCHMMA tmem[UR77], gdesc[UR38], tmem[UR10], tmem[UR60], idesc[UR61], UPT ;  /* 0x00ff3c264d0079ea */ /* 0x000fe2000b80000a */
[----:B------:R-:W-:Y:S01]  /*10860*/  UIADD3 UR19, UPT, UPT, UR10, 0xc0, URZ ;  /* 0x000000c00a137890 */ /* 0x000fe2000fffe0ff */
[----:B------:R-:W-:Y:S01]  /*10870*/  UMOV UR56, 0x0 ;  /* 0x0000000000387882 */ /* 0x000fe20000000000 */
[----:B------:R-:W-:Y:S01]  /*10880*/  UMOV UR57, 0x8100910 ;  /* 0x0810091000397882 */ /* 0x000fe20000000000 */
[----:B------:R-:W-:Y:S02]  /*10890*/  UIADD3 UR22, UPT, UPT, UR10, 0x40, URZ ;  /* 0x000000400a167890 */ /* 0x000fe4000fffe0ff */
[----:B------:R-:W-:Y:S01]  /*108a0*/  UTCHMMA tmem[UR76], gdesc[UR44], tmem[UR10], tmem[UR56], idesc[UR57], UPT ;  /* 0x00ff382c4c0079ea */ /* 0x000fe2000b80000a */
[----:B------:R-:W-:Y:S01]  /*108b0*/  UIADD3 UR23, UPT, UPT, UR10, 0xc8, URZ ;  /* 0x000000c80a177890 */ /* 0x000fe2000fffe0ff */
        /* <DEDUP_REMOVED lines=8> */
[----:B------:R1:W-:Y:S01]  /*10940*/  UTCHMMA tmem[UR16], gdesc[UR48], tmem[UR10], tmem[UR14], idesc[UR15], UPT ;  /* 0x00ff0e30100079ea */ /* 0x0003e2000b80000a */
[----:B------:R-:W-:Y:S02]  /*10950*/  UIADD3 UR65, UPT, UPT, UR10, 0xd8, URZ ;  /* 0x000000d80a417890 */ /* 0x000fe4000fffe0ff */
[----:B------:R2:W-:Y:S01]  /*10960*/  UTCHMMA tmem[UR17], gdesc[UR50], tmem[UR10], tmem[UR58], idesc[UR59], UPT ;  /* 0x00ff3a32110079ea */ /* 0x0005e2000b80000a */
[----:B------:R-:W-:-:S02]  /*10970*/  UIADD3 UR66, UPT, UPT, UR10, 0x40, URZ ;  /* 0x000000400a427890 */ /* 0x000fc4000fffe0ff */
[----:B------:R-:W-:Y:S02]  /*10980*/  UIADD3 UR67, UPT, UPT, UR10, 0xe0, URZ ;  /* 0x000000e00a437890 */ /* 0x000fe4000fffe0ff */
[----:B------:R-:W-:Y:S02]  /*10990*/  UIADD3 UR68, UPT, UPT, UR10, 0x40, URZ ;  /* 0x000000400a447890 */ /* 0x000fe4000fffe0ff */
[----:B------:R-:W-:Y:S01]  /*109a0*/  UIADD3 UR69, UPT, UPT, UR10, 0xe8, URZ ;  /* 0x000000e80a457890 */ /* 0x000fe2000fffe0ff */
[----:B-1----:R-:W-:Y:S01]  /*109b0*/  R2UR.FILL UR15, R4 ;  /* 0x00000000040f72ca */ /* 0x002fe200004e0000 */
[----:B------:R-:W-:Y:S01]  /*109c0*/  UMOV UR76, 0x0 ;  /* 0x00000000004c7882 */ /* 0x000fe20000000000 */
[----:B------:R-:W-:Y:S01]  /*109d0*/  UMOV UR77, 0x8100910 ;  /* 0x08100910004d7882 */ /* 0x000fe20000000000 */
[----:B------:R-:W-:Y:S02]  /*109e0*/  UIADD3 UR70, UPT, UPT, UR10, 0x40, URZ ;  /* 0x000000400a467890 */ /* 0x000fe4000fffe0ff */
[----:B------:R2:W-:Y:S01]  /*109f0*/  UTCHMMA tmem[UR18], gdesc[UR52], tmem[UR10], tmem[UR76], idesc[UR77], UPT ;  /* 0x00ff4c34120079ea */ /* 0x0005e2000b80000a */
[----:B------:R-:W-:-:S02]  /*10a00*/  UIADD3 UR71, UPT, UPT, UR10, 0xf0, URZ ;  /* 0x000000f00a477890 */ /* 0x000fc4000fffe0ff */
[----:B------:R2:W-:Y:S01]  /*10a10*/  UTCHMMA tmem[UR20], gdesc[UR54], tmem[UR10], tmem[UR56], idesc[UR57], UPT ;  /* 0x00ff3836140079ea */ /* 0x0005e2000b80000a */
[----:B------:R-:W-:Y:S01]  /*10a20*/  UMOV UR74, 0x0 ;  /* 0x00000000004a7882 */ /* 0x000fe20000000000 */
[----:B------:R-:W-:Y:S01]  /*10a30*/  UMOV UR75, 0x8100910 ;  /* 0x08100910004b7882 */ /* 0x000fe20000000000 */
[----:B------:R-:W-:Y:S01]  /*10a40*/  UIADD3 UR72, UPT, UPT, UR10, 0x40, URZ ;  /* 0x000000400a487890 */ /* 0x000fe2000fffe0ff */
[----:B------:R2:W-:Y:S01]  /*10a50*/  UTCHMMA tmem[UR19], gdesc[UR34], tmem[UR21], tmem[UR74], idesc[UR75], UPT ;  /* 0x00ff4a22130079ea */ /* 0x0005e2000b800015 */
[----:B------:R-:W-:Y:S01]  /*10a60*/  UIADD3 UR73, UPT, UPT, UR10, 0xf8, URZ ;  /* 0x000000f80a497890 */ /* 0x000fe2000fffe0ff */
[----:B------:R-:W-:Y:S01]  /*10a70*/  R2UR.FILL UR14, R5 ;  /* 0x00000000050e72ca */ /* 0x000fe200004e0000 */
        /* <DEDUP_REMOVED lines=15> */
[----:B------:R-:W-:Y:S01]  /*10b70*/  UMOV UR5, URZ ;  /* 0x000000ff00057c82 */ /* 0x000fe20008000000 */
[----:B------:R2:W-:Y:S01]  /*10b80*/  UTCHMMA tmem[UR67], gdesc[UR48], tmem[UR66], tmem[UR36], idesc[UR37], UPT ;  /* 0x00ff2430430079ea */ /* 0x0005e2000b800042 */
[----:B------:R2:W-:Y:S01]  /*10b90*/  UTCHMMA tmem[UR69], gdesc[UR50], tmem[UR68], tmem[UR40], idesc[UR41], UPT ;  /* 0x00ff2832450079ea */ /* 0x0005e2000b800044 */
[----:B------:R-:W-:Y:S01]  /*10ba0*/  UMOV UR62, UR4 ;  /* 0x00000004003e7c82 */ /* 0x000fe20008000000 */
[----:B------:R2:W-:Y:S01]  /*10bb0*/  UTCHMMA tmem[UR71], gdesc[UR52], tmem[UR70], tmem[UR42], idesc[UR43], UPT ;  /* 0x00ff2a34470079ea */ /* 0x0005e2000b800046 */
[----:B------:R2:W-:Y:S01]  /*10bc0*/  UTCHMMA tmem[UR73], gdesc[UR54], tmem[UR72], tmem[UR60], idesc[UR61], UPT ;  /* 0x00ff3c36490079ea */ /* 0x0005e2000b800048 */
[----:B------:R2:W-:Y:S01]  /*10bd0*/  UTCBAR [UR62], URZ ;  /* 0x000000ff3e0073e9 */ /* 0x0005e200080000ff */
[----:B------:R-:W-:Y:S01]  /*10be0*/  NOP ;  /* 0x0000000000007918 */ /* 0x000fe20000000000 */
.L_x_10:
[----:B-1----:R-:W1:Y:S01]  /*10bf0*/  LDC R4, c[0x0][0x3a0] ;  /* 0x0000e800ff047b82 */ /* 0x002e620000000800 */
[----:B------:R-:W3:Y:S01]  /*10c00*/  S2R R6, SR_TID.X ;  /* 0x0000000000067919 */ /* 0x000ee20000002100 */
[----:B------:R-:W4:Y:S06]  /*10c10*/  LDL.LU R16, [R1] ;  /* 0x0000000001107983 */ /* 0x000f2c0000300800 */
[----:B------:R-:W-:Y:S01]  /*10c20*/  BAR.SYNC.DEFER_BLOCKING 0x0 ;  /* 0x0000000000007b1d */ /* 0x000fe20000010000 */
[----:B------:R-:W-:Y:S02]  /*10c30*/  IADD3 R135, P6, PT, R135, R134, RZ ;  /* 0x0000008687877210 */ /* 0x000fe40007fde0ff */
[----:B-1----:R-:W-:-:S03]  /*10c40*/  IADD3 R4, PT, PT, R4, 0x3f, RZ ;  /* 0x0000003f04047810 */ /* 0x002fc60007ffe0ff */
[----:B------:R-:W5:Y:S01]  /*10c50*/  LDL.LU R13, [R1+0x8] ;  /* 0x00000800010d7983 */ /* 0x000f620000300800 */
[----:B------:R-:W-:Y:S02]  /*10c60*/  SHF.R.S32.HI R5, RZ, 0x1f, R4 ;  /* 0x0000001fff057819 */ /* 0x000fe40000011404 */
[----:B---3--:R-:W-:Y:S01]  /*10c70*/  LOP3.LUT R6, R6, 0x3f, RZ, 0xc0, !PT ;  /* 0x0000003f06067812 */ /* 0x008fe200078ec0ff */
[----:B------:R-:W-:Y:S01]  /*10c80*/  IMAD.X R136, R136, 0x1, R133, P6 ;  /* 0x0000000188887824 */ /* 0x000fe200030e0685 */
[----:B------:R-:W-:Y:S01]  /*10c90*/  LEA.HI R5, R5, R4, RZ, 0x6 ;  /* 0x0000000405057211 */ /* 0x000fe200078f30ff */
[----:B------:R-:W3:Y:S01]  /*10ca0*/  LDL.LU R8, [R1+0x10] ;  /* 0x0000100001087983 */ /* 0x000ee20000300800 */
[----:B------:R-:W1:Y:S02]  /*10cb0*/  LDC R4, c[0x0][0x3a0] ;  /* 0x0000e800ff047b82 */ /* 0x000e640000000800 */
[----:B------:R-:W-:Y:S02]  /*10cc0*/  SHF.R.S32.HI R5, RZ, 0x6, R5 ;  /* 0x00000006ff057819 */ /* 0x000fe40000011405 */
[----:B------:R-:W-:Y:S01]  /*10cd0*/  IADD3 R137, P6, PT, R137, R134, RZ ;  /* 0x0000008689897210 */ /* 0x000fe20007fde0ff */
[----:B------:R-:W-:Y:S01]  /*10ce0*/  IMAD.MOV.U32 R7, RZ, RZ, R136 ;  /* 0x000000ffff077224 */ /* 0x000fe200078e0088 */
[----:B--2---:R-:W2:Y:S01]  /*10cf0*/  LDL.LU R14, [R1+0x14] ;  /* 0x00001400010e7983 */ /* 0x004ea20000300800 */
[----:B------:R-:W-:-:S02]  /*10d00*/  VIADD R5, R5, 0xfffffffd ;  /* 0xfffffffd05057836 */ /* 0x000fc40000000000 */
[----:B-1----:R-:W-:-:S03]  /*10d10*/  VIADD R4, R4, 0xffffff40 ;  /* 0xffffff4004047836 */ /* 0x002fc60000000000 */
[C---:B------:R-:W-:Y:S01]  /*10d20*/  ISETP.GE.AND P4, PT, R169.reuse, R5, PT ;  /* 0x00000005a900720c */ /* 0x040fe20003f86270 */
[----:B------:R-:W2:Y:S01]  /*10d30*/  LDL.LU R9, [R1+0x18] ;  /* 0x0000180001097983 */ /* 0x000ea20000300800 */
[----:B------:R-:W-:Y:S01]  /*10d40*/  IMAD R4, R169, -0x40, R4 ;  /* 0xffffffc0a9047824 */ /* 0x000fe200078e0204 */
[----:B------:R-:W-:Y:S02]  /*10d50*/  IADD3.X R138, PT, PT, R138, R133, RZ, P6, !PT ;  /* 0x000000858a8a7210 */ /* 0x000fe400037fe4ff */
[----:B------:R-:W2:Y:S02]  /*10d60*/  LDL.LU R15, [R1+0x1c] ;  /* 0x00001c00010f7983 */ /* 0x000ea40000300800 */
[----:B------:R-:W-:Y:S02]  /*10d70*/  ISETP.GE.AND P2, PT, R6, R4, PT ;  /* 0x000000040600720c */ /* 0x000fe40003f46270 */
[----:B------:R-:W2:Y:S02]  /*10d80*/  LDL.LU R12, [R1+0x20] ;  /* 0x00002000010c7983 */ /* 0x000ea40000300800 */
[----:B------:R-:W-:-:S02]  /*10d90*/  SEL R5, RZ, 0x4, P2 ;  /* 0x00000004ff057807 */ /* 0x000fc40001000000 */
[----:B------:R-:W-:Y:S01]  /*10da0*/  ISETP.GT.AND P5, PT, R4, RZ, PT ;  /* 0x000000ff0400720c */ /* 0x000fe20003fa4270 */
[----:B------:R-:W-:Y:S01]  /*10db0*/  IMAD.MOV.U32 R6, RZ, RZ, R135 ;  /* 0x000000ffff067224 */ /* 0x000fe200078e0087 */
[----:B------:R-:W-:Y:S01]  /*10dc0*/  SEL R5, R5, RZ, !P4 ;  /* 0x000000ff05057207 */ /* 0x000fe20006000000 */
[----:B------:R-:W2:Y:S03]  /*10dd0*/  LDL.LU R11, [R1+0x24] ;  /* 0x00002400010b7983 */ /* 0x000ea60000300800 */
[----:B------:R-:W-:Y:S01]  /*10de0*/  ISETP.NE.U32.AND P2, PT, R5, RZ, PT ;  /* 0x000000ff0500720c */ /* 0x000fe20003f45070 */
[----:B------:R-:W2:Y:S01]  /*10df0*/  LDL.LU R10, [R1+0x28] ;  /* 0x00002800010a7983 */ /* 0x000ea20000300800 */
[----:B------:R-:W-:-:S04]  /*10e00*/  SEL R5, RZ, 0x4, !P5 ;  /* 0x00000004ff057807 */ /* 0x000fc80006800000 */
[----:B------:R-:W-:-:S04]  /*10e10*/  SEL R5, R5, RZ, !P4 ;  /* 0x000000ff05057207 */ /* 0x000fc80006000000 */
[----:B------:R-:W-:Y:S02]  /*10e20*/  ISETP.NE.U32.AND P5, PT, R5, RZ, PT ;  /* 0x000000ff0500720c */ /* 0x000fe40003fa5070 */
[----:B------:R-:W-:-:S11]  /*10e30*/  LEA R5, R2, UR15, 0x2 ;  /* 0x0000000f02057c11 */ /* 0x000fd6000f8e10ff */
[----:B------:R-:W-:Y:S01]  /*10e40*/  @!PT LDS RZ, [RZ] ;  /* 0x00000000fffff984 */ /* 0x000fe20000000800 */
[----:B------:R-:W-:Y:S01]  /*10e50*/  @!PT LDS RZ, [RZ] ;  /* 0x00000000fffff984 */ /* 0x000fe20000000800 */
[----:B------:R-:W-:Y:S01]  /*10e60*/  @!PT LDS RZ, [RZ] ;  /* 0x00000000fffff984 */ /* 0x000fe20000000800 */
[----:B------:R1:W-:Y:S02]  /*10e70*/  LDGSTS.E [R5], desc[UR26][R6.64], P5 ;  /* 0x0000000006057fae */ /* 0x0003e4000a9a101a */
[----:B-1----:R-:W-:Y:S01]  /*10e80*/  IMAD.MOV.U32 R6, RZ, RZ, R137 ;  /* 0x000000ffff067224 */ /* 0x002fe200078e0089 */
[----:B------:R-:W-:-:S05]  /*10e90*/  MOV R7, R138 ;  /* 0x0000008a00077202 */ /* 0x000fca0000000f00 */
[----:B------:R1:W-:Y:S01]  /*10ea0*/  LDGSTS.E [R5+0x200], desc[UR26][R6.64], P5 ;  /* 0x0020000006057fae */ /* 0x0003e2000a9a101a */
[----:B------:R-:W-:Y:S02]  /*10eb0*/  ISETP.GT.AND P5, PT, R4, 0x1, PT ;  /* 0x000000010400780c */ /* 0x000fe40003fa4270 */
[----:B------:R-:W-:Y:S02]  /*10ec0*/  IADD3 R139, P6, PT, R139, R134, RZ ;  /* 0x000000868b8b7210 */ /* 0x000fe40007fde0ff */
[----:B-1----:R-:W-:-:S04]  /*10ed0*/  SEL R6, RZ, 0x4, !P5 ;  /* 0x00000004ff067807 */ /* 0x002fc80006800000 */
[----:B------:R-:W-:-:S04]  /*10ee0*/  SEL R6, R6, RZ, !P4 ;  /* 0x000000ff06067207 */ /* 0x000fc80006000000 */
[----:B------:R-:W-:Y:S01]  /*10ef0*/  ISETP.NE.U32.AND P5, PT, R6, RZ, PT ;  /* 0x000000ff0600720c */ /* 0x000fe20003fa5070 */
[----:B------:R-:W-:Y:S01]  /*10f00*/  IMAD.X R140, R140, 0x1, R133, P6 ;  /* 0x000000018c8c7824 */ /* 0x000fe200030e0685 */
[----:B------:R-:W-:Y:S01]  /*10f10*/  IADD3 R141, P6, PT, R141, R134, RZ ;  /* 0x000000868d8d7210 */ /* 0x000fe20007fde0ff */
[----:B------:R-:W-:Y:S02]  /*10f20*/  IMAD.MOV.U32 R6, RZ, RZ, R139 ;  /* 0x000000ffff067224 */ /* 0x000fe400078e008b */
[----:B------:R-:W-:Y:S01]  /*10f30*/  IMAD.MOV.U32 R7, RZ, RZ, R140 ;  /* 0x000000ffff077224 */ /* 0x000fe200078e008c */
[----:B------:R-:W-:-:S07]  /*10f40*/  IADD3.X R142, PT, PT, R142, R133, RZ, P6, !PT ;  /* 0x000000858e8e7210 */ /* 0x000fce00037fe4ff */
[----:B------:R1:W-:Y:S02]  /*10f50*/  LDGSTS.E [R5+0x400], desc[UR26][R6.64], P5 ;  /* 0x0040000006057fae */ /* 0x0003e4000a9a101a */
[----:B-1----:R-:W-:Y:S02]  /*10f60*/  IMAD.MOV.U32 R6, RZ, RZ, R141 ;  /* 0x000000ffff067224 */ /* 0x002fe400078e008d */
[----:B------:R-:W-:-:S05]  /*10f70*/  IMAD.MOV.U32 R7, RZ, RZ, R142 ;  /* 0x000000ffff077224 */ /* 0x000fca00078e008e */
[----:B------:R1:W-:Y:S01]  /*10f80*/  LDGSTS.E [R5+0x600], desc[UR26][R6.64], P5 ;  /* 0x0060000006057fae */ /* 0x0003e2000a9a101a */
[----:B------:R-:W-:Y:S02]  /*10f90*/  ISETP.GT.AND P5, PT, R4, 0x2, PT ;  /* 0x000000020400780c */ /* 0x000fe40003fa4270 */
[----:B------:R-:W-:Y:S02]  /*10fa0*/  IADD3 R143, P6, PT, R143, R134, RZ ;  /* 0x000000868f8f7210 */ /* 0x000fe40007fde0ff */
[----:B-1----:R-:W-:-:S04]  /*10fb0*/  SEL R6, RZ, 0x4, !P5 ;  /* 0x00000004ff067807 */ /* 0x002fc80006800000 */
[----:B------:R-:W-:Y:S01]  /*10fc0*/  SEL R6, R6, RZ, !P4 ;  /* 0x000000ff06067207 */ /* 0x000fe20006000000 */
[----:B------:R-:W-:-:S03]  /*10fd0*/  IMAD.X R144, R144, 0x1, R133, P6 ;  /* 0x0000000190907824 */ /* 0x000fc600030e0685 */
[----:B------:R-:W-:Y:S02]  /*10fe0*/  ISETP.NE.U32.AND P5, PT, R6, RZ, PT ;  /* 0x000000ff0600720c */ /* 0x000fe40003fa5070 */
[----:B------:R-:W-:Y:S01]  /*10ff0*/  IADD3 R145, P6, PT, R145, R134, RZ ;  /* 0x0000008691917210 */ /* 0x000fe20007fde0ff */
[----:B------:R-:W-:Y:S01]  /*11000*/  IMAD.MOV.U32 R7, RZ, RZ, R144 ;  /* 0x000000ffff077224 */ /* 0x000fe200078e0090 */
[----:B------:R-:W-:-:S03]  /*11010*/  MOV R6, R143 ;  /* 0x0000008f00067202 */ /* 0x000fc60000000f00 */
[----:B------:R-:W-:-:S06]  /*11020*/  IMAD.X R146, R146, 0x1, R133, P6 ;  /* 0x0000000192927824 */ /* 0x000fcc00030e0685 */
[----:B------:R1:W-:Y:S02]  /*11030*/  LDGSTS.E [R5+0x800], desc[UR26][R6.64], P5 ;  /* 0x0080000006057fae */ /* 0x0003e4000a9a101a */
        /* <DEDUP_REMOVED lines=354> */
[----:B----4-:R-:W-:Y:S02]  /*12660*/  IADD3 R16, P6, PT, R16, R134, RZ ;  /* 0x0000008610107210 */ /* 0x010fe40007fde0ff */
[----:B-1----:R-:W-:-:S04]  /*12670*/  SEL R6, RZ, 0x4, !P5 ;  /* 0x00000004ff067807 */ /* 0x002fc80006800000 */
[----:B------:R-:W-:Y:S01]  /*12680*/  SEL R6, R6, RZ, !P4 ;  /* 0x000000ff06067207 */ /* 0x000fe20006000000 */
[----:B------:R-:W-:-:S03]  /*12690*/  IMAD.X R252, R252, 0x1, R133, P6 ;  /* 0x00000001fcfc7824 */ /* 0x000fc600030e0685 */
[----:B------:R-:W-:Y:S02]  /*126a0*/  ISETP.NE.U32.AND P5, PT, R6, RZ, PT ;  /* 0x000000ff0600720c */ /* 0x000fe40003fa5070 */
[----:B---3--:R-:W-:Y:S01]  /*126b0*/  IADD3 R8, P6, PT, R8, R134, RZ ;  /* 0x0000008608087210 */ /* 0x008fe20007fde0ff */
[----:B------:R-:W-:Y:S01]  /*126c0*/  IMAD.MOV.U32 R7, RZ, RZ, R252 ;  /* 0x000000ffff077224 */ /* 0x000fe200078e00fc */
[----:B------:R-:W-:-:S03]  /*126d0*/  MOV R6, R16 ;  /* 0x0000001000067202 */ /* 0x000fc60000000f00 */
[----:B-----5:R-:W-:Y:S01]  /*126e0*/  IMAD.X R13, R13, 0x1, R133, P6 ;  /* 0x000000010d0d7824 */ /* 0x020fe200030e0685 */
[----:B------:R1:W-:Y:S05]  /*126f0*/  STL [R1], R16 ;  /* 0x0000001001007387 */ /* 0x0003ea0000100800 */
[----:B------:R3:W-:Y:S04]  /*12700*/  LDGSTS.E [R5+0x7000], desc[UR26][R6.64], P5 ;  /* 0x0700000006057fae */ /* 0x0007e8000a9a101a */
[----:B------:R4:W-:Y:S04]  /*12710*/  STL [R1+0x10], R8 ;  /* 0x0000100801007387 */ /* 0x0009e80000100800 */
[----:B------:R5:W-:Y:S01]  /*12720*/  STL [R1+0x8], R13 ;  /* 0x0000080d01007387 */ /* 0x000be20000100800 */
[----:B---3--:R-:W-:Y:S01]  /*12730*/  IMAD.MOV.U32 R6, RZ, RZ, R8 ;  /* 0x000000ffff067224 */ /* 0x008fe200078e0008 */
[----:B------:R-:W-:-:S02]  /*12740*/  MOV R7, R13 ;  /* 0x0000000d00077202 */ /* 0x000fc40000000f00 */
[----:B-1----:R-:W3:Y:S04]  /*12750*/  LDL.LU R16, [R1+0x2c] ;  /* 0x00002c0001107983 */ /* 0x002ee80000300800 */
[----:B----4-:R-:W4:Y:S04]  /*12760*/  LDL.LU R8, [R1+0x30] ;  /* 0x0000300001087983 */ /* 0x010f280000300800 */
[----:B------:R1:W-:Y:S01]  /*12770*/  LDGSTS.E [R5+0x7200], desc[UR26][R6.64], P5 ;  /* 0x0720000006057fae */ /* 0x0003e2000a9a101a */
[----:B------:R-:W-:Y:S02]  /*12780*/  ISETP.GT.AND P5, PT, R4, 0x1d, PT ;  /* 0x0000001d0400780c */ /* 0x000fe40003fa4270 */
[----:B--2---:R-:W-:Y:S01]  /*12790*/  IADD3 R9, P6, PT, R9, R134, RZ ;  /* 0x0000008609097210 */ /* 0x004fe20007fde0ff */
[----:B-----5:R-:W2:Y:S01]  /*127a0*/  LDL.LU R13, [R1+0x38] ;  /* 0x00003800010d7983 */ /* 0x020ea20000300800 */
[----:B-1----:R-:W-:-:S04]  /*127b0*/  SEL R6, RZ, 0x4, !P5 ;  /* 0x00000004ff067807 */ /* 0x002fc80006800000 */
[----:B------:R-:W-:-:S04]  /*127c0*/  SEL R6, R6, RZ, !P4 ;  /* 0x000000ff06067207 */ /* 0x000fc80006000000 */
[----:B------:R-:W-:Y:S01]  /*127d0*/  ISETP.NE.U32.AND P5, PT, R6, RZ, PT ;  /* 0x000000ff0600720c */ /* 0x000fe20003fa5070 */
[----:B------:R-:W-:Y:S01]  /*127e0*/  IMAD.X R14, R14, 0x1, R133, P6 ;  /* 0x000000010e0e7824 */ /* 0x000fe200030e0685 */
[----:B------:R-:W-:Y:S01]  /*127f0*/  IADD3 R12, P6, PT, R12, R134, RZ ;  /* 0x000000860c0c7210 */ /* 0x000fe20007fde0ff */
[----:B------:R-:W-:Y:S01]  /*12800*/  STL [R1+0x18], R9 ;  /* 0x0000180901007387 */ /* 0x000fe20000100800 */
[----:B------:R-:W-:Y:S02]  /*12810*/  IMAD.MOV.U32 R6, RZ, RZ, R9 ;  /* 0x000000ffff067224 */ /* 0x000fe400078e0009 */
[----:B------:R-:W-:Y:S01]  /*12820*/  IMAD.MOV.U32 R7, RZ, RZ, R14 ;  /* 0x000000ffff077224 */ /* 0x000fe200078e000e */
[----:B------:R1:W-:Y:S01]  /*12830*/  STL [R1+0x14], R14 ;  /* 0x0000140e01007387 */ /* 0x0003e20000100800 */
[----:B------:R-:W-:-:S05]  /*12840*/  IADD3.X R15, PT, PT, R15, R133, RZ, P6, !PT ;  /* 0x000000850f0f7210 */ /* 0x000fca00037fe4ff */
[----:B------:R5:W-:Y:S04]  /*12850*/  LDGSTS.E [R5+0x7400], desc[UR26][R6.64], P5 ;  /* 0x0740000006057fae */ /* 0x000be8000a9a101a */
[----:B-1----:R-:W2:Y:S04]  /*12860*/  LDL.LU R14, [R1+0x34] ;  /* 0x00003400010e7983 */ /* 0x002ea80000300800 */
[----:B------:R-:W2:Y:S04]  /*12870*/  LDL.LU R9, [R1+0x40] ;  /* 0x0000400001097983 */ /* 0x000ea80000300800 */
[----:B------:R1:W-:Y:S01]  /*12880*/  STL [R1+0x20], R12 ;  /* 0x0000200c01007387 */ /* 0x0003e20000100800 */
[----:B-----5:R-:W-:-:S03]  /*12890*/  IMAD.MOV.U32 R6, RZ, RZ, R12 ;  /* 0x000000ffff067224 */ /* 0x020fc600078e000c */
[----:B------:R5:W-:Y:S04]  /*128a0*/  STL [R1+0x1c], R15 ;  /* 0x00001c0f01007387 */ /* 0x000be80000100800 */
[----:B-1----:R-:W2:Y:S01]  /*128b0*/  LDL.LU R12, [R1+0x3c] ;  /* 0x00003c00010c7983 */ /* 0x002ea20000300800 */
[----:B------:R-:W-:Y:S01]  /*128c0*/  IMAD.MOV.U32 R7, RZ, RZ, R15 ;  /* 0x000000ffff077224 */ /* 0x000fe200078e000f */
[----:B------:R-:W-:-:S04]  /*128d0*/  IADD3 R10, P6, PT, R10, R134, RZ ;  /* 0x000000860a0a7210 */ /* 0x000fc80007fde0ff */
[----:B------:R1:W-:Y:S01]  /*128e0*/  LDGSTS.E [R5+0x7600], desc[UR26][R6.64], P5 ;  /* 0x0760000006057fae */ /* 0x0003e2000a9a101a */
[----:B------:R-:W-:Y:S01]  /*128f0*/  ISETP.GT.AND P5, PT, R4, 0x1e, PT ;  /* 0x0000001e0400780c */ /* 0x000fe20003fa4270 */
[----:B------:R-:W-:Y:S02]  /*12900*/  IMAD.X R11, R11, 0x1, R133, P6 ;  /* 0x000000010b0b7824 */ /* 0x000fe400030e0685 */
[----:B------:R-:W-:Y:S04]  /*12910*/  STL [R1+0x28], R10 ;  /* 0x0000280a01007387 */ /* 0x000fe80000100800 */
[----:B------:R5:W-:Y:S01]  /*12920*/  STL [R1+0x24], R11 ;  /* 0x0000240b01007387 */ /* 0x000be20000100800 */
[----:B-1----:R-:W-:-:S03]  /*12930*/  SEL R6, RZ, 0x4, !P5 ;  /* 0x00000004ff067807 */ /* 0x002fc60006800000 */
[----:B------:R-:W2:Y:S01]  /*12940*/  LDL.LU R17, [R1+0x44] ;  /* 0x0000440001117983 */ /* 0x000ea20000300800 */
[----:B------:R-:W-:-:S03]  /*12950*/  SEL R6, R6, RZ, !P4 ;  /* 0x000000ff06067207 */ /* 0x000fc60006000000 */
[----:B-----5:R-:W5:Y:S01]  /*12960*/  LDL.LU R15, [R1+0x48] ;  /* 0x00004800010f7983 */ /* 0x020f620000300800 */
[----:B------:R-:W-:Y:S01]  /*12970*/  IMAD.MOV.U32 R7, RZ, RZ, R11 ;  /* 0x000000ffff077224 */ /* 0x000fe200078e000b */
[----:B------:R-:W-:Y:S02]  /*12980*/  ISETP.NE.U32.AND P5, PT, R6, RZ, PT ;  /* 0x000000ff0600720c */ /* 0x000fe40003fa5070 */
[----:B------:R-:W5:Y:S01]  /*12990*/  LDL.LU R11, [R1+0x4c] ;  /* 0x00004c00010b7983 */ /* 0x000f620000300800 */
[----:B------:R-:W-:-:S03]  /*129a0*/  MOV R6, R10 ;  /* 0x0000000a00067202 */ /* 0x000fc60000000f00 */
[----:B------:R-:W5:Y:S07]  /*129b0*/  LDL.LU R10, [R1+0x50] ;  /* 0x00005000010a7983 */ /* 0x000f6e0000300800 */
[----:B------:R1:W-:Y:S01]  /*129c0*/  LDGSTS.E [R5+0x7800], desc[UR26][R6.64], P5 ;  /* 0x0780000006057fae */ /* 0x0003e2000a9a101a */
[----:B----4-:R-:W-:-:S05]  /*129d0*/  IADD3 R8, P6, PT, R8, R134, RZ ;  /* 0x0000008608087210 */ /* 0x010fca0007fde0ff */
[----:B---3--:R-:W-:Y:S02]  /*129e0*/  IMAD.X R16, R16, 0x1, R133, P6 ;  /* 0x0000000110107824 */ /* 0x008fe400030e0685 */
[----:B-1----:R-:W-:-:S03]  /*129f0*/  IMAD.MOV.U32 R6, RZ, RZ, R8 ;  /* 0x000000ffff067224 */ /* 0x002fc600078e0008 */
[----:B------:R-:W-:Y:S02]  /*12a00*/  MOV R7, R16 ;  /* 0x0000001000077202 */ /* 0x000fe40000000f00 */
[----:B--2---:R-:W-:-:S03]  /*12a10*/  IADD3 R13, P6, PT, R13, R134, RZ ;  /* 0x000000860d0d7210 */ /* 0x004fc60007fde0ff */
[----:B------:R1:W-:Y:S01]  /*12a20*/  LDGSTS.E [R5+0x7a00], desc[UR26][R6.64], P5 ;  /* 0x07a0000006057fae */ /* 0x0003e2000a9a101a */
[----:B------:R-:W-:-:S03]  /*12a30*/  ISETP.GT.AND P5, PT, R4, 0x1f, PT ;  /* 0x0000001f0400780c */ /* 0x000fc60003fa4270 */
[----:B------:R2:W-:Y:S04]  /*12a40*/  STL [R1+0x30], R8 ;  /* 0x0000300801007387 */ /* 0x0005e80000100800 */
[----:B------:R-:W-:Y:S01]  /*12a50*/  STL [R1+0x2c], R16 ;  /* 0x00002c1001007387 */ /* 0x000fe20000100800 */
[----:B-1----:R-:W-:-:S03]  /*12a60*/  SEL R6, RZ, 0x4, !P5 ;  /* 0x00000004ff067807 */ /* 0x002fc60006800000 */
[----:B--2---:R-:W2:Y:S01]  /*12a70*/  LDL.LU R8, [R1+0x58] ;  /* 0x0000580001087983 */ /* 0x004ea20000300800 */
[----:B------:R-:W-:-:S03]  /*12a80*/  SEL R6, R6, RZ, !P4 ;  /* 0x000000ff06067207 */ /* 0x000fc60006000000 */
[----:B------:R-:W-:Y:S01]  /*12a90*/  STL [R1+0x38], R13 ;  /* 0x0000380d01007387 */ /* 0x000fe20000100800 */
[----:B------:R-:W-:Y:S01]  /*12aa0*/  ISETP.NE.U32.AND P5, PT, R6, RZ, PT ;  /* 0x000000ff0600720c */ /* 0x000fe20003fa5070 */
[----:B------:R-:W-:Y:S01]  /*12ab0*/  IMAD.X R14, R14, 0x1, R133, P6 ;  /* 0x000000010e0e7824 */ /* 0x000fe200030e0685 */
[----:B------:R-:W-:-:S04]  /*12ac0*/  IADD3 R9, P6, PT, R9, R134, RZ ;  /* 0x0000008609097210 */ /* 0x000fc80007fde0ff */
[----:B------:R1:W-:Y:S01]  /*12ad0*/  STL [R1+0x34], R14 ;  /* 0x0000340e01007387 */ /* 0x0003e20000100800 */
[----:B------:R-:W-:Y:S02]  /*12ae0*/  IMAD.MOV.U32 R7, RZ, RZ, R14 ;  /* 0x000000ffff077224 */ /* 0x000fe400078e000e */
[----:B------:R-:W-:-:S05]  /*12af0*/  IMAD.MOV.U32 R6, RZ, RZ, R13 ;  /* 0x000000ffff067224 */ /* 0x000fca00078e000d */
[----:B------:R3:W-:Y:S04]  /*12b00*/  LDGSTS.E [R5+0x7c00], desc[UR26][R6.64], P5 ;  /* 0x07c0000006057fae */ /* 0x0007e8000a9a101a */
[----:B-1----:R-:W4:Y:S01]  /*12b10*/  LDL.LU R14, [R1+0x54] ;  /* 0x00005400010e7983 */ /* 0x002f220000300800 */
[----:B------:R-:W-:-:S03]  /*12b20*/  IADD3.X R12, PT, PT, R12, R133, RZ, P6, !PT ;  /* 0x000000850c0c7210 */ /* 0x000fc600037fe4ff */
[----:B------:R-:W4:Y:S04]  /*12b30*/  LDL.LU R13, [R1+0x60] ;  /* 0x00006000010d7983 */ /* 0x000f280000300800 */
[----:B------:R-:W-:Y:S04]  /*12b40*/  STL [R1+0x40], R9 ;  /* 0x0000400901007387 */ /* 0x000fe80000100800 */
[----:B------:R1:W-:Y:S04]  /*12b50*/  STL [R1+0x3c], R12 ;  /* 0x00003c0c01007387 */ /* 0x0003e80000100800 */
[----:B------:R-:W4:Y:S01]  /*12b60*/  LDL.LU R16, [R1+0x5c] ;  /* 0x00005c0001107983 */ /* 0x000f220000300800 */
[----:B---3--:R-:W-:-:S02]  /*12b70*/  IMAD.MOV.U32 R6, RZ, RZ, R9 ;  /* 0x000000ffff067224 */ /* 0x008fc400078e0009 */
[----:B------:R-:W-:Y:S02]  /*12b80*/  IMAD.MOV.U32 R7, RZ, RZ, R12 ;  /* 0x000000ffff077224 */ /* 0x000fe400078e000c */
[----:B-1----:R-:W3:Y:S04]  /*12b90*/  LDL.LU R12, [R1+0x64] ;  /* 0x00006400010c7983 */ /* 0x002ee80000300800 */
[----:B------:R1:W-:Y:S01]  /*12ba0*/  LDGSTS.E [R5+0x7e00], desc[UR26][R6.64], P5 ;  /* 0x07e0000006057fae */ /* 0x0003e2000a9a101a */
[----:B------:R-:W-:Y:S02]  /*12bb0*/  ISETP.GT.AND P5, PT, R4, 0x20, PT ;  /* 0x000000200400780c */ /* 0x000fe40003fa4270 */
[----:B-----5:R-:W-:Y:S01]  /*12bc0*/  IADD3 R15, P6, PT, R15, R134, RZ ;  /* 0x000000860f0f7210 */ /* 0x020fe20007fde0ff */
[----:B------:R-:W5:Y:S01]  /*12bd0*/  LDL.LU R9, [R1+0x68] ;  /* 0x0000680001097983 */ /* 0x000f620000300800 */
[----:B-1----:R-:W-:-:S04]  /*12be0*/  SEL R6, RZ, 0x4, !P5 ;  /* 0x00000004ff067807 */ /* 0x002fc80006800000 */
[----:B------:R-:W-:Y:S01]  /*12bf0*/  SEL R6, R6, RZ, !P4 ;  /* 0x000000ff06067207 */ /* 0x000fe20006000000 */
[----:B------:R-:W-:-:S03]  /*12c00*/  IMAD.X R17, R17, 0x1, R133, P6 ;  /* 0x0000000111117824 */ /* 0x000fc600030e0685 */
[----:B------:R-:W-:Y:S02]  /*12c10*/  ISETP.NE.U32.AND P5, PT, R6, RZ, PT ;  /* 0x000000ff0600720c */ /* 0x000fe40003fa5070 */
[----:B------:R-:W-:Y:S01]  /*12c20*/  IADD3 R10, P6, PT, R10, R134, RZ ;  /* 0x000000860a0a7210 */ /* 0x000fe20007fde0ff */
[----:B------:R-:W-:Y:S01]  /*12c30*/  IMAD.MOV.U32 R7, RZ, RZ, R17 ;  /* 0x000000ffff077224 */ /* 0x000fe200078e0011 */
[----:B------:R-:W-:-:S03]  /*12c40*/  MOV R6, R15 ;  /* 0x0000000f00067202 */ /* 0x000fc60000000f00 */
[----:B------:R-:W-:Y:S01]  /*12c50*/  IMAD.X R11, R11, 0x1, R133, P6 ;  /* 0x000000010b0b7824 */ /* 0x000fe200030e0685 */
[----:B------:R1:W-:Y:S05]  /*12c60*/  STL [R1+0x48], R15 ;  /* 0x0000480f01007387 */ /* 0x0003ea0000100800 */
[----:B------:R1:W-:Y:S04]  /*12c70*/  LDGSTS.E [R5+0x8000], desc[UR26][R6.64], P5 ;  /* 0x0800000006057fae */ /* 0x0003e8000a9a101a */
[----:B------:R-:W-:Y:S04]  /*12c80*/  STL [R1+0x44], R17 ;  /* 0x0000441101007387 */ /* 0x000fe80000100800 */
[----:B------:R1:W-:Y:S02]  /*12c90*/  STL [R1+0x50], R10 ;  /* 0x0000500a01007387 */ /* 0x0003e40000100800 */
[----:B-1----:R-:W-:Y:S01]  /*12ca0*/  IMAD.MOV.U32 R6, RZ, RZ, R10 ;  /* 0x000000ffff067224 */ /* 0x002fe200078e000a */
[----:B------:R-:W-:Y:S01]  /*12cb0*/  MOV R7, R11 ;  /* 0x0000000b00077202 */ /* 0x000fe20000000f00 */
[----:B------:R1:W-:Y:S04]  /*12cc0*/  STL [R1+0x4c], R11 ;  /* 0x00004c0b01007387 */ /* 0x0003e80000100800 */
[----:B------:R-:W3:Y:S04]  /*12cd0*/  LDL.LU R15, [R1+0x6c] ;  /* 0x00006c00010f7983 */ /* 0x000ee80000300800 */
[----:B------:R-:W3:Y:S04]  /*12ce0*/  LDL.LU R10, [R1+0x70] ;  /* 0x00007000010a7983 */ /* 0x000ee80000300800 */
[----:B------:R1:W-:Y:S01]  /*12cf0*/  LDGSTS.E [R5+0x8200], desc[UR26][R6.64], P5 ;  /* 0x0820000006057fae */ /* 0x0003e2000a9a101a */
[----:B------:R-:W-:-:S03]  /*12d00*/  ISETP.GT.AND P5, PT, R4, 0x21, PT ;  /* 0x000000210400780c */ /* 0x000fc60003fa4270 */
[----:B-1----:R-:W3:Y:S01]  /*12d10*/  LDL.LU R11, [R1+0x78] ;  /* 0x00007800010b7983 */ /* 0x002ee20000300800 */
[----:B------:R-:W-:-:S04]  /*12d20*/  SEL R6, RZ, 0x4, !P5 ;  /* 0x00000004ff067807 */ /* 0x000fc80006800000 */
[----:B------:R-:W-:-:S04]  /*12d30*/  SEL R6, R6, RZ, !P4 ;  /* 0x000000ff06067207 */ /* 0x000fc80006000000 */
[----:B------:R-:W-:Y:S02]  /*12d40*/  ISETP.NE.U32.AND P5, PT, R6, RZ, PT ;  /* 0x000000ff0600720c */ /* 0x000fe40003fa5070 */
[----:B--2---:R-:W-:-:S05]  /*12d50*/  IADD3 R8, P6, PT, R8, R134, RZ ;  /* 0x0000008608087210 */ /* 0x004fca0007fde0ff */
[----:B------:R-:W-:Y:S01]  /*12d60*/  STL [R1+0x58], R8 ;  /* 0x0000580801007387 */ /* 0x000fe20000100800 */
[----:B------:R-:W-:Y:S02]  /*12d70*/  IMAD.MOV.U32 R6, RZ, RZ, R8 ;  /* 0x000000ffff067224 */ /* 0x000fe400078e0008 */
[----:B----4-:R-:W-:Y:S01]  /*12d80*/  IMAD.X R14, R14, 0x1, R133, P6 ;  /* 0x000000010e0e7824 */ /* 0x010fe200030e0685 */
[----:B------:R-:W-:-:S03]  /*12d90*/  IADD3 R13, P6, PT, R13, R134, RZ ;  /* 0x000000860d0d7210 */ /* 0x000fc60007fde0ff */
[----:B------:R-:W-:Y:S01]  /*12da0*/  IMAD.MOV.U32 R7, RZ, RZ, R14 ;  /* 0x000000ffff077224 */ /* 0x000fe200078e000e */
[----:B------:R1:W-:Y:S04]  /*12db0*/  STL [R1+0x54], R14 ;  /* 0x0000540e01007387 */ /* 0x0003e80000100800 */
[----:B------:R2:W-:Y:S01]  /*12dc0*/  LDGSTS.E [R5+0x8400], desc[UR26][R6.64], P5 ;  /* 0x0840000006057fae */ /* 0x0005e2000a9a101a */
[----:B------:R-:W-:-:S03]  /*12dd0*/  IADD3.X R16, PT, PT, R16, R133, RZ, P6, !PT ;  /* 0x0000008510107210 */ /* 0x000fc600037fe4ff */
[----:B-1----:R-:W4:Y:S04]  /*12de0*/  LDL.LU R14, [R1+0x74] ;  /* 0x00007400010e7983 */ /* 0x002f280000300800 */
[----:B------:R-:W4:Y:S01]  /*12df0*/  LDL.LU R8, [R1+0x80] ;  /* 0x0000800001087983 */ /* 0x000f220000300800 */
[----:B--2---:R-:W-:-:S03]  /*12e00*/  IMAD.MOV.U32 R6, RZ, RZ, R13 ;  /* 0x000000ffff067224 */ /* 0x004fc600078e000d */
[----:B------:R1:W-:Y:S04]  /*12e10*/  STL [R1+0x60], R13 ;  /* 0x0000600d01007387 */ /* 0x0003e80000100800 */
[----:B------:R2:W-:Y:S04]  /*12e20*/  STL [R1+0x5c], R16 ;  /* 0x00005c1001007387 */ /* 0x0005e80000100800 */
[----:B-1----:R-:W4:Y:S01]  /*12e30*/  LDL.LU R13, [R1+0x7c] ;  /* 0x00007c00010d7983 */ /* 0x002f220000300800 */
[----:B------:R-:W-:Y:S01]  /*12e40*/  IMAD.MOV.U32 R7, RZ, RZ, R16 ;  /* 0x000000ffff077224 */ /* 0x000fe200078e0010 */
[----:B-----5:R-:W-:-:S04]  /*12e50*/  IADD3 R9, P6, PT, R9, R134, RZ ;  /* 0x0000008609097210 */ /* 0x020fc80007fde0ff */
[----:B------:R1:W-:Y:S01]  /*12e60*/  LDGSTS.E [R5+0x8600], desc[UR26][R6.64], P5 ;  /* 0x0860000006057fae */ /* 0x0003e2000a9a101a */
[----:B------:R-:W-:Y:S01]  /*12e70*/  ISETP.GT.AND P5, PT, R4, 0x22, PT ;  /* 0x000000220400780c */ /* 0x000fe20003fa4270 */
[----:B---3--:R-:W-:Y:S02]  /*12e80*/  IMAD.X R12, R12, 0x1, R133, P6 ;  /* 0x000000010c0c7824 */ /* 0x008fe400030e0685 */
[----:B------:R-:W-:Y:S04]  /*12e90*/  STL [R1+0x68], R9 ;  /* 0x0000680901007387 */ /* 0x000fe80000100800 */
[----:B------:R3:W-:Y:S01]  /*12ea0*/  STL [R1+0x64], R12 ;  /* 0x0000640c01007387 */ /* 0x0007e20000100800 */
[----:B-1----:R-:W-:-:S03]  /*12eb0*/  SEL R6, RZ, 0x4, !P5 ;  /* 0x00000004ff067807 */ /* 0x002fc60006800000 */
[----:B------:R-:W5:Y:S01]  /*12ec0*/  LDL.LU R17, [R1+0x84] ;  /* 0x0000840001117983 */ /* 0x000f620000300800 */
[----:B------:R-:W-:-:S03]  /*12ed0*/  SEL R6, R6, RZ, !P4 ;  /* 0x000000ff06067207 */ /* 0x000fc60006000000 */
[----:B--2---:R-:W2:Y:S01]  /*12ee0*/  LDL.LU R16, [R1+0x88] ;  /* 0x0000880001107983 */ /* 0x004ea20000300800 */
[----:B------:R-:W-:Y:S01]  /*12ef0*/  IMAD.MOV.U32 R7, RZ, RZ, R12 ;  /* 0x000000ffff077224 */ /* 0x000fe200078e000c */
[----:B------:R-:W-:Y:S02]  /*12f00*/  ISETP.NE.U32.AND P5, PT, R6, RZ, PT ;  /* 0x000000ff0600720c */ /* 0x000fe40003fa5070 */
[----:B---3--:R-:W3:Y:S01]  /*12f10*/  LDL.LU R12, [R1+0x8c] ;  /* 0x00008c00010c7983 */ /* 0x008ee20000300800 */
[----:B------:R-:W-:-:S03]  /*12f20*/  MOV R6, R9 ;  /* 0x0000000900067202 */ /* 0x000fc60000000f00 */
[----:B------:R-:W3:Y:S07]  /*12f30*/  LDL.LU R9, [R1+0x90] ;  /* 0x0000900001097983 */ /* 0x000eee0000300800 */
[----:B------:R1:W-:Y:S01]  /*12f40*/  LDGSTS.E [R5+0x8800], desc[UR26][R6.64], P5 ;  /* 0x0880000006057fae */ /* 0x0003e2000a9a101a */
[----:B------:R-:W-:-:S05]  /*12f50*/  IADD3 R10, P6, PT, R10, R134, RZ ;  /* 0x000000860a0a7210 */ /* 0x000fca0007fde0ff */
[----:B------:R-:W-:Y:S02]  /*12f60*/  IMAD.X R15, R15, 0x1, R133, P6 ;  /* 0x000000010f0f7824 */ /* 0x000fe400030e0685 */
[----:B-1----:R-:W-:-:S03]  /*12f70*/  IMAD.MOV.U32 R6, RZ, RZ, R10 ;  /* 0x000000ffff067224 */ /* 0x002fc600078e000a */
[----:B------:R-:W-:Y:S02]  /*12f80*/  MOV R7, R15 ;  /* 0x0000000f00077202 */ /* 0x000fe40000000f00 */
[----:B------:R-:W-:-:S03]  /*12f90*/  IADD3 R11, P6, PT, R11, R134, RZ ;  /* 0x000000860b0b7210 */ /* 0x000fc60007fde0ff */
[----:B------:R1:W-:Y:S01]  /*12fa0*/  LDGSTS.E [R5+0x8a00], desc[UR26][R6.64], P5 ;  /* 0x08a0000006057fae */ /* 0x0003e2000a9a101a */
[----:B------:R-:W-:-:S03]  /*12fb0*/  ISETP.GT.AND P5, PT, R4, 0x23, PT ;  /* 0x000000230400780c */ /* 0x000fc60003fa4270 */
[----:B------:R1:W-:Y:S04]  /*12fc0*/  STL [R1+0x70], R10 ;  /* 0x0000700a01007387 */ /* 0x0003e80000100800 */
[----:B------:R-:W-:Y:S01]  /*12fd0*/  STL [R1+0x6c], R15 ;  /* 0x00006c0f01007387 */ /* 0x000fe20000100800 */
[----:B-1----:R-:W-:-:S03]  /*12fe0*/  SEL R6, RZ, 0x4, !P5 ;  /* 0x00000004ff067807 */ /* 0x002fc60006800000 */
[----:B------:R-:W3:Y:S01]  /*12ff0*/  LDL.LU R10, [R1+0x98] ;  /* 0x00009800010a7983 */ /* 0x000ee20000300800 */
[----:B------:R-:W-:-:S03]  /*13000*/  SEL R6, R6, RZ, !P4 ;  /* 0x000000ff06067207 */ /* 0x000fc60006000000 */
[----:B------:R-:W-:Y:S01]  /*13010*/  STL [R1+0x78], R11 ;  /* 0x0000780b01007387 */ /* 0x000fe20000100800 */
[----:B------:R-:W-:Y:S01]  /*13020*/  ISETP.NE.U32.AND P5, PT, R6, RZ, PT ;  /* 0x000000ff0600720c */ /* 0x000fe20003fa5070 */
[----:B------:R-:W-:Y:S02]  /*13030*/  IMAD.MOV.U32 R6, RZ, RZ, R11 ;  /* 0x000000ffff067224 */ /* 0x000fe400078e000b */
[----:B----4-:R-:W-:Y:S01]  /*13040*/  IMAD.X R14, R14, 0x1, R133, P6 ;  /* 0x000000010e0e7824 */ /* 0x010fe200030e0685 */
[----:B------:R-:W-:-:S04]  /*13050*/  IADD3 R8, P6, PT, R8, R134, RZ ;  /* 0x0000008608087210 */ /* 0x000fc80007fde0ff */
[----:B------:R1:W-:Y:S01]  /*13060*/  STL [R1+0x74], R14 ;  /* 0x0000740e01007387 */ /* 0x0003e20000100800 */
[----:B------:R-:W-:-:S05]  /*13070*/  IMAD.MOV.U32 R7, RZ, RZ, R14 ;  /* 0x000000ffff077224 */ /* 0x000fca00078e000e */
[----:B------:R4:W-:Y:S04]  /*13080*/  LDGSTS.E [R5+0x8c00], desc[UR26][R6.64], P5 ;  /* 0x08c0000006057fae */ /* 0x0009e8000a9a101a */
[----:B-1----:R-:W3:Y:S01]  /*13090*/  LDL.LU R14, [R1+0x94] ;  /* 0x00009400010e7983 */ /* 0x002ee20000300800 */
[----:B------:R-:W-:-:S03]  /*130a0*/  IADD3.X R13, PT, PT, R13, R133, RZ, P6, !PT ;  /* 0x000000850d0d7210 */ /* 0x000fc600037fe4ff */
[----:B------:R-:W3:Y:S04]  /*130b0*/  LDL.LU R11, [R1+0xa0] ;  /* 0x0000a000010b7983 */ /* 0x000ee80000300800 */
[----:B------:R-:W-:Y:S04]  /*130c0*/  STL [R1+0x80], R8 ;  /* 0x0000800801007387 */ /* 0x000fe80000100800 */
[----:B------:R1:W-:Y:S04]  /*130d0*/  STL [R1+0x7c], R13 ;  /* 0x00007c0d01007387 */ /* 0x0003e80000100800 */
[----:B------:R-:W3:Y:S01]  /*130e0*/  LDL.LU R15, [R1+0x9c] ;  /* 0x00009c00010f7983 */ /* 0x000ee20000300800 */
[----:B----4-:R-:W-:-:S02]  /*130f0*/  IMAD.MOV.U32 R6, RZ, RZ, R8 ;  /* 0x000000ffff067224 */ /* 0x010fc400078e0008 */
[----:B------:R-:W-:Y:S02]  /*13100*/  IMAD.MOV.U32 R7, RZ, RZ, R13 ;  /* 0x000000ffff077224 */ /* 0x000fe400078e000d */
[----:B-1----:R-:W4:Y:S04]  /*13110*/  LDL.LU R13, [R1+0xa4] ;  /* 0x0000a400010d7983 */ /* 0x002f280000300800 */
[----:B------:R1:W-:Y:S01]  /*13120*/  LDGSTS.E [R5+0x8e00], desc[UR26][R6.64], P5 ;  /* 0x08e0000006057fae */ /* 0x0003e2000a9a101a */
[----:B------:R-:W-:Y:S02]  /*13130*/  ISETP.GT.AND P5, PT, R4, 0x24, PT ;  /* 0x000000240400780c */ /* 0x000fe40003fa4270 */
[----:B--2---:R-:W-:Y:S01]  /*13140*/  IADD3 R16, P6, PT, R16, R134, RZ ;  /* 0x0000008610107210 */ /* 0x004fe20007fde0ff */
[----:B------:R-:W2:Y:S01]  /*13150*/  LDL.LU R8, [R1+0xa8] ;  /* 0x0000a80001087983 */ /* 0x000ea20000300800 */
[----:B-1----:R-:W-:-:S04]  /*13160*/  SEL R6, RZ, 0x4, !P5 ;  /* 0x00000004ff067807 */ /* 0x002fc80006800000 */
[----:B------:R-:W-:Y:S01]  /*13170*/  SEL R6, R6, RZ, !P4 ;  /* 0x000000ff06067207 */ /* 0x000fe20006000000 */
[----:B-----5:R-:W-:-:S03]  /*13180*/  IMAD.X R17, R17, 0x1, R133, P6 ;  /* 0x0000000111117824 */ /* 0x020fc600030e0685 */
[----:B------:R-:W-:Y:S02]  /*13190*/  ISETP.NE.U32.AND P5, PT, R6, RZ, PT ;  /* 0x000000ff0600720c */ /* 0x000fe40003fa5070 */
[----:B---3--:R-:W-:Y:S01]  /*131a0*/  IADD3 R9, P6, PT, R9, R134, RZ ;  /* 0x0000008609097210 */ /* 0x008fe20007fde0ff */
[----:B------:R-:W-:Y:S01]  /*131b0*/  IMAD.MOV.U32 R7, RZ, RZ, R17 ;  /* 0x000000ffff077224 */ /* 0x000fe200078e0011 */
[----:B------:R-:W-:-:S03]  /*131c0*/  MOV R6, R16 ;  /* 0x0000001000067202 */ /* 0x000fc60000000f00 */
[----:B------:R-:W-:Y:S01]  /*131d0*/  IMAD.X R12, R12, 0x1, R133, P6 ;  /* 0x000000010c0c7824 */ /* 0x000fe200030e0685 */
[----:B------:R1:W-:Y:S05]  /*131e0*/  STL [R1+0x88], R16 ;  /* 0x0000881001007387 */ /* 0x0003ea0000100800 */
[----:B------:R3:W-:Y:S04]  /*131f0*/  LDGSTS.E [R5+0x9000], desc[UR26][R6.64], P5 ;  /* 0x0900000006057fae */ /* 0x0007e8000a9a101a */
[----:B------:R-:W-:Y:S04]  /*13200*/  STL [R1+0x84], R17 ;  /* 0x0000841101007387 */ /* 0x000fe80000100800 */
[----:B------:R5:W-:Y:S01]  /*13210*/  STL [R1+0x90], R9 ;  /* 0x0000900901007387 */ /* 0x000be20000100800 */
[----:B---3--:R-:W-:Y:S01]  /*13220*/  IMAD.MOV.U32 R6, RZ, RZ, R9 ;  /* 0x000000ffff067224 */ /* 0x008fe200078e0009 */
[----:B------:R-:W-:-:S02]  /*13230*/  MOV R7, R12 ;  /* 0x0000000c00077202 */ /* 0x000fc40000000f00 */
[----:B------:R3:W-:Y:S04]  /*13240*/  STL [R1+0x8c], R12 ;  /* 0x00008c0c01007387 */ /* 0x0007e80000100800 */
[----:B-1----:R-:W4:Y:S04]  /*13250*/  LDL.LU R16, [R1+0xac] ;  /* 0x0000ac0001107983 */ /* 0x002f280000300800 */
[----:B-----5:R-:W5:Y:S04]  /*13260*/  LDL.LU R9, [R1+0xb0] ;  /* 0x0000b00001097983 */ /* 0x020f680000300800 */
[----:B------:R1:W-:Y:S01]  /*13270*/  LDGSTS.E [R5+0x9200], desc[UR26][R6.64], P5 ;  /* 0x0920000006057fae */ /* 0x0003e2000a9a101a */
[----:B------:R-:W-:-:S02]  /*13280*/  ISETP.GT.AND P5, PT, R4, 0x25, PT ;  /* 0x000000250400780c */ /* 0x000fc40003fa4270 */
[----:B------:R-:W-:Y:S01]  /*13290*/  IADD3 R10, P6, PT, R10, R134, RZ ;  /* 0x000000860a0a7210 */ /* 0x000fe20007fde0ff */
[----:B---3--:R-:W3:Y:S01]  /*132a0*/  LDL.LU R12, [R1+0xb8] ;  /* 0x0000b800010c7983 */ /* 0x008ee20000300800 */
[----:B-1----:R-:W-:-:S04]  /*132b0*/  SEL R6, RZ, 0x4, !P5 ;  /* 0x00000004ff067807 */ /* 0x002fc80006800000 */
[----:B------:R-:W-:-:S04]  /*132c0*/  SEL R6, R6, RZ, !P4 ;  /* 0x000000ff06067207 */ /* 0x000fc80006000000 */
[----:B------:R-:W-:Y:S01]  /*132d0*/  ISETP.NE.U32.AND P5, PT, R6, RZ, PT ;  /* 0x000000ff0600720c */ /* 0x000fe20003fa5070 */
[----:B------:R-:W-:Y:S01]  /*132e0*/  STL [R1+0x98], R10 ;  /* 0x0000980a01007387 */ /* 0x000fe20000100800 */
[----:B------:R-:W-:Y:S02]  /*132f0*/  IMAD.MOV.U32 R6, RZ, RZ, R10 ;  /* 0x000000ffff067224 */ /* 0x000fe400078e000a */
[----:B------:R-:W-:Y:S01]  /*13300*/  IMAD.X R14, R14, 0x1, R133, P6 ;  /* 0x000000010e0e7824 */ /* 0x000fe200030e0685 */
[----:B------:R-:W-:-:S03]  /*13310*/  IADD3 R11, P6, PT, R11, R134, RZ ;  /* 0x000000860b0b7210 */ /* 0x000fc60007fde0ff */
[----:B------:R-:W-:Y:S01]  /*13320*/  IMAD.MOV.U32 R7, RZ, RZ, R14 ;  /* 0x000000ffff077224 */ /* 0x000fe200078e000e */
[----:B------:R1:W-:Y:S04]  /*13330*/  STL [R1+0x94], R14 ;  /* 0x0000940e01007387 */ /* 0x0003e80000100800 */
[----:B------:R1:W-:Y:S01]  /*13340*/  LDGSTS.E [R5+0x9400], desc[UR26][R6.64], P5 ;  /* 0x0940000006057fae */ /* 0x0003e2000a9a101a */
[----:B------:R-:W-:-:S03]  /*13350*/  IADD3.X R15, PT, PT, R15, R133, RZ, P6, !PT ;  /* 0x000000850f0f7210 */ /* 0x000fc600037fe4ff */
[----:B-1----:R-:W3:Y:S04]  /*13360*/  LDL.LU R14, [R1+0xb4] ;  /* 0x0000b400010e7983 */ /* 0x002ee80000300800 */
[----:B------:R-:W3:Y:S01]  /*13370*/  LDL.LU R10, [R1+0xc0] ;  /* 0x0000c000010a7983 */ /* 0x000ee20000300800 */
[----:B------:R-:W-:-:S03]  /*13380*/  IMAD.MOV.U32 R6, RZ, RZ, R11 ;  /* 0x000000ffff067224 */ /* 0x000fc600078e000b */
[----:B------:R1:W-:Y:S04]  /*13390*/  STL [R1+0xa0], R11 ;  /* 0x0000a00b01007387 */ /* 0x0003e80000100800 */
[----:B------:R4:W-:Y:S04]  /*133a0*/  STL [R1+0x9c], R15 ;  /* 0x00009c0f01007387 */ /* 0x0009e80000100800 */
[----:B-1----:R-:W3:Y:S01]  /*133b0*/  LDL.LU R11, [R1+0xbc] ;  /* 0x0000bc00010b7983 */ /* 0x002ee20000300800 */
[----:B------:R-:W-:Y:S01]  /*133c0*/  IMAD.MOV.U32 R7, RZ, RZ, R15 ;  /* 0x000000ffff077224 */ /* 0x000fe200078e000f */
[----:B--2---:R-:W-:-:S04]  /*133d0*/  IADD3 R8, P6, PT, R8, R134, RZ ;  /* 0x0000008608087210 */ /* 0x004fc80007fde0ff */
[----:B------:R1:W-:Y:S01]  /*133e0*/  LDGSTS.E [R5+0x9600], desc[UR26][R6.64], P5 ;  /* 0x0960000006057fae */ /* 0x0003e2000a9a101a */
[----:B------:R-:W-:Y:S01]  /*133f0*/  ISETP.GT.AND P5, PT, R4, 0x26, PT ;  /* 0x000000260400780c */ /* 0x000fe20003fa4270 */
[----:B----4-:R-:W-:Y:S02]  /*13400*/  IMAD.X R13, R13, 0x1, R133, P6 ;  /* 0x000000010d0d7824 */ /* 0x010fe400030e0685 */
[----:B------:R-:W-:Y:S04]  /*13410*/  STL [R1+0xa8], R8 ;  /* 0x0000a80801007387 */ /* 0x000fe80000100800 */
[----:B------:R2:W-:Y:S01]  /*13420*/  STL [R1+0xa4], R13 ;  /* 0x0000a40d01007387 */ /* 0x0005e20000100800 */
[----:B-1----:R-:W-:-:S03]  /*13430*/  SEL R6, RZ, 0x4, !P5 ;  /* 0x00000004ff067807 */ /* 0x002fc60006800000 */
[----:B------:R-:W4:Y:S01]  /*13440*/  LDL.LU R17, [R1+0xc4] ;  /* 0x0000c40001117983 */ /* 0x000f220000300800 */
[----:B------:R-:W-:-:S03]  /*13450*/  SEL R6, R6, RZ, !P4 ;  /* 0x000000ff06067207 */ /* 0x000fc60006000000 */
[----:B------:R-:W4:Y:S01]  /*13460*/  LDL.LU R15, [R1+0xc8] ;  /* 0x0000c800010f7983 */ /* 0x000f220000300800 */
[----:B------:R-:W-:Y:S01]  /*13470*/  IMAD.MOV.U32 R7, RZ, RZ, R13 ;  /* 0x000000ffff077224 */ /* 0x000fe200078e000d */
[----:B------:R-:W-:Y:S02]  /*13480*/  ISETP.NE.U32.AND P5, PT, R6, RZ, PT ;  /* 0x000000ff0600720c */ /* 0x000fe40003fa5070 */
[----:B--2---:R-:W2:Y:S01]  /*13490*/  LDL.LU R13, [R1+0xcc] ;  /* 0x0000cc00010d7983 */ /* 0x004ea20000300800 */
[----:B------:R-:W-:-:S03]  /*134a0*/  MOV R6, R8 ;  /* 0x0000000800067202 */ /* 0x000fc60000000f00 */
[----:B------:R-:W2:Y:S07]  /*134b0*/  LDL.LU R8, [R1+0xd4] ;  /* 0x0000d40001087983 */ /* 0x000eae0000300800 */
[----:B------:R1:W-:Y:S01]  /*134c0*/  LDGSTS.E [R5+0x9800], desc[UR26][R6.64], P5 ;  /* 0x0980000006057fae */ /* 0x0003e2000a9a101a */
[----:B-----5:R-:W-:-:S05]  /*134d0*/  IADD3 R9, P6, PT, R9, R134, RZ ;  /* 0x0000008609097210 */ /* 0x020fca0007fde0ff */
[----:B------:R-:W-:Y:S02]  /*134e0*/  IMAD.X R16, R16, 0x1, R133, P6 ;  /* 0x0000000110107824 */ /* 0x000fe400030e0685 */
[----:B-1----:R-:W-:-:S03]  /*134f0*/  IMAD.MOV.U32 R6, RZ, RZ, R9 ;  /* 0x000000ffff067224 */ /* 0x002fc600078e0009 */
[----:B------:R-:W-:Y:S02]  /*13500*/  MOV R7, R16 ;  /* 0x0000001000077202 */ /* 0x000fe40000000f00 */
[----:B---3--:R-:W-:-:S03]  /*13510*/  IADD3 R12, P6, PT, R12, R134, RZ ;  /* 0x000000860c0c7210 */ /* 0x008fc60007fde0ff */
[----:B------:R1:W-:Y:S01]  /*13520*/  LDGSTS.E [R5+0x9a00], desc[UR26][R6.64], P5 ;  /* 0x09a0000006057fae */ /* 0x0003e2000a9a101a */
[----:B------:R-:W-:-:S03]  /*13530*/  ISETP.GT.AND P5, PT, R4, 0x27, PT ;  /* 0x000000270400780c */ /* 0x000fc60003fa4270 */
[----:B------:R3:W-:Y:S04]  /*13540*/  STL [R1+0xb0], R9 ;  /* 0x0000b00901007387 */ /* 0x0007e80000100800 */
[----:B------:R-:W-:Y:S01]  /*13550*/  STL [R1+0xac], R16 ;  /* 0x0000ac1001007387 */ /* 0x000fe20000100800 */
[----:B-1----:R-:W-:-:S03]  /*13560*/  SEL R6, RZ, 0x4, !P5 ;  /* 0x00000004ff067807 */ /* 0x002fc60006800000 */
[----:B---3--:R-:W3:Y:S01]  /*13570*/  LDL.LU R9, [R1+0xdc] ;  /* 0x0000dc0001097983 */ /* 0x008ee20000300800 */
[----:B------:R-:W-:-:S03]  /*13580*/  SEL R6, R6, RZ, !P4 ;  /* 0x000000ff06067207 */ /* 0x000fc60006000000 */
[----:B------:R-:W-:Y:S01]  /*13590*/  STL [R1+0xb8], R12 ;  /* 0x0000b80c01007387 */ /* 0x000fe20000100800 */
[----:B------:R-:W-:Y:S01]  /*135a0*/  ISETP.NE.U32.AND P5, PT, R6, RZ, PT ;  /* 0x000000ff0600720c */ /* 0x000fe20003fa5070 */
[----:B------:R-:W-:Y:S02]  /*135b0*/  IMAD.MOV.U32 R6, RZ, RZ, R12 ;  /* 0x000000ffff067224 */ /* 0x000fe400078e000c */
[----:B------:R-:W-:Y:S01]  /*135c0*/  IMAD.X R14, R14, 0x1, R133, P6 ;  /* 0x000000010e0e7824 */ /* 0x000fe200030e0685 */
        /* <DEDUP_REMOVED lines=10> */
[----:B-----5:R-:W-:-:S02]  /*13670*/  IMAD.MOV.U32 R6, RZ, RZ, R10 ;  /* 0x000000ffff067224 */ /* 0x020fc400078e000a */
[----:B------:R-:W-:Y:S02]  /*13680*/  IMAD.MOV.U32 R7, RZ, RZ, R11 ;  /* 0x000000ffff077224 */ /* 0x000fe400078e000b */
[----:B-1----:R-:W5:Y:S04]  /*13690*/  LDL.LU R11, [R1+0xe8] ;  /* 0x0000e800010b7983 */ /* 0x002f680000300800 */
[----:B------:R1:W-:Y:S01]  /*136a0*/  LDGSTS.E [R5+0x9e00], desc[UR26][R6.64], P5 ;  /* 0x09e0000006057fae */ /* 0x0003e2000a9a101a */
[----:B------:R-:W-:Y:S02]  /*136b0*/  ISETP.GT.AND P5, PT, R4, 0x28, PT ;  /* 0x000000280400780c */ /* 0x000fe40003fa4270 */
[----:B----4-:R-:W-:Y:S01]  /*136c0*/  IADD3 R15, P6, PT, R15, R134, RZ ;  /* 0x000000860f0f7210 */ /* 0x010fe20007fde0ff */
[----:B------:R-:W4:Y:S01]  /*136d0*/  LDL.LU R10, [R1+0xec] ;  /* 0x0000ec00010a7983 */ /* 0x000f220000300800 */
[----:B-1----:R-:W-:-:S04]  /*136e0*/  SEL R6, RZ, 0x4, !P5 ;  /* 0x00000004ff067807 */ /* 0x002fc80006800000 */
[----:B------:R-:W-:Y:S01]  /*136f0*/  SEL R6, R6, RZ, !P4 ;  /* 0x000000ff06067207 */ /* 0x000fe20006000000 */
[----:B------:R-:W-:-:S03]  /*13700*/  IMAD.X R17, R17, 0x1, R133, P6 ;  /* 0x0000000111117824 */ /* 0x000fc600030e0685 */
[----:B------:R-:W-:Y:S02]  /*13710*/  ISETP.NE.U32.AND P5, PT, R6, RZ, PT ;  /* 0x000000ff0600720c */ /* 0x000fe40003fa5070 */
[----:B--2---:R-:W-:Y:S01]  /*13720*/  IADD3 R8, P6, PT, R8, R134, RZ ;  /* 0x0000008608087210 */ /* 0x004fe20007fde0ff */
[----:B------:R-:W-:Y:S01]  /*13730*/  IMAD.MOV.U32 R7, RZ, RZ, R17 ;  /* 0x000000ffff077224 */ /* 0x000fe200078e0011 */
[----:B------:R-:W-:-:S03]  /*13740*/  MOV R6, R15 ;  /* 0x0000000f00067202 */ /* 0x000fc60000000f00 */
[----:B------:R-:W-:Y:S01]  /*13750*/  IMAD.X R13, R13, 0x1, R133, P6 ;  /* 0x000000010d0d7824 */ /* 0x000fe200030e0685 */
[----:B------:R1:W-:Y:S05]  /*13760*/  STL [R1+0xc8], R15 ;  /* 0x0000c80f01007387 */ /* 0x0003ea0000100800 */
[----:B------:R2:W-:Y:S04]  /*13770*/  LDGSTS.E [R5+0xa000], desc[UR26][R6.64], P5 ;  /* 0x0a00000006057fae */ /* 0x0005e8000a9a101a */
[----:B------:R-:W-:Y:S04]  /*13780*/  STL [R1+0xc4], R17 ;  /* 0x0000c41101007387 */ /* 0x000fe80000100800 */
[----:B------:R1:W-:Y:S01]  /*13790*/  STL [R1+0xd4], R8 ;  /* 0x0000d40801007387 */ /* 0x0003e20000100800 */
[----:B--2---:R-:W-:Y:S01]  /*137a0*/  IMAD.MOV.U32 R6, RZ, RZ, R8 ;  /* 0x000000ffff067224 */ /* 0x004fe200078e0008 */
[----:B------:R-:W-:-:S02]  /*137b0*/  MOV R7, R13 ;  /* 0x0000000d00077202 */ /* 0x000fc40000000f00 */
[----:B------:R2:W-:Y:S04]  /*137c0*/  STL [R1+0xcc], R13 ;  /* 0x0000cc0d01007387 */ /* 0x0005e80000100800 */
[----:B-1----:R-:W5:Y:S04]  /*137d0*/  LDL.LU R15, [R1+0xf0] ;  /* 0x0000f000010f7983 */ /* 0x002f680000300800 */
[----:B------:R-:W5:Y:S04]  /*137e0*/  LDL.LU R8, [R1+0xf4] ;  /* 0x0000f40001087983 */ /* 0x000f680000300800 */
[----:B------:R1:W-:Y:S01]  /*137f0*/  LDGSTS.E [R5+0xa200], desc[UR26][R6.64], P5 ;  /* 0x0a20000006057fae */ /* 0x0003e2000a9a101a */
[----:B------:R-:W-:-:S02]  /*13800*/  ISETP.GT.AND P5, PT, R4, 0x29, PT ;  /* 0x000000290400780c */ /* 0x000fc40003fa4270 */
[----:B---3--:R-:W-:Y:S01]  /*13810*/  IADD3 R9, P6, PT, R9, R134, RZ ;  /* 0x0000008609097210 */ /* 0x008fe20007fde0ff */
[----:B--2---:R-:W2:Y:S01]  /*13820*/  LDL.LU R13, [R1+0xfc] ;  /* 0x0000fc00010d7983 */ /* 0x004ea20000300800 */
        /* <DEDUP_REMOVED lines=11> */
[----:B-1----:R-:W2:Y:S04]  /*138e0*/  LDL.LU R14, [R1+0xf8] ;  /* 0x0000f800010e7983 */ /* 0x002ea80000300800 */
[----:B------:R-:W2:Y:S01]  /*138f0*/  LDL.LU R9, [R1+0x104] ;  /* 0x0001040001097983 */ /* 0x000ea20000300800 */
[----:B---3--:R-:W-:-:S03]  /*13900*/  IMAD.MOV.U32 R6, RZ, RZ, R12 ;  /* 0x000000ffff067224 */ /* 0x008fc600078e000c */
[----:B------:R1:W-:Y:S04]  /*13910*/  STL [R1+0xe4], R12 ;  /* 0x0000e40c01007387 */ /* 0x0003e80000100800 */
[----:B------:R3:W-:Y:S04]  /*13920*/  STL [R1+0xe0], R16 ;  /* 0x0000e01001007387 */ /* 0x0007e80000100800 */
[----:B-1----:R-:W2:Y:S01]  /*13930*/  LDL.LU R12, [R1+0x100] ;  /* 0x00010000010c7983 */ /* 0x002ea20000300800 */
[----:B------:R-:W-:Y:S01]  /*13940*/  IMAD.MOV.U32 R7, RZ, RZ, R16 ;  /* 0x000000ffff077224 */ /* 0x000fe200078e0010 */
[----:B----4-:R-:W-:-:S04]  /*13950*/  IADD3 R10, P6, PT, R10, R134, RZ ;  /* 0x000000860a0a7210 */ /* 0x010fc80007fde0ff */
[----:B------:R1:W-:Y:S01]  /*13960*/  LDGSTS.E [R5+0xa600], desc[UR26][R6.64], P5 ;  /* 0x0a60000006057fae */ /* 0x0003e2000a9a101a */
[----:B------:R-:W-:Y:S01]  /*13970*/  ISETP.GT.AND P5, PT, R4, 0x2a, PT ;  /* 0x0000002a0400780c */ /* 0x000fe20003fa4270 */
[----:B-----5:R-:W-:Y:S02]  /*13980*/  IMAD.X R11, R11, 0x1, R133, P6 ;  /* 0x000000010b0b7824 */ /* 0x020fe400030e0685 */
[----:B------:R-:W-:Y:S04]  /*13990*/  STL [R1+0xec], R10 ;  /* 0x0000ec0a01007387 */ /* 0x000fe80000100800 */
[----:B------:R4:W-:Y:S01]  /*139a0*/  STL [R1+0xe8], R11 ;  /* 0x0000e80b01007387 */ /* 0x0009e20000100800 */
[----:B-1----:R-:W-:-:S03]  /*139b0*/  SEL R6, RZ, 0x4, !P5 ;  /* 0x00000004ff067807 */ /* 0x002fc60006800000 */
[----:B------:R-:W5:Y:S01]  /*139c0*/  LDL.LU R17, [R1+0x108] ;  /* 0x0001080001117983 */ /* 0x000f620000300800 */
[----:B------:R-:W-:-:S03]  /*139d0*/  SEL R6, R6, RZ, !P4 ;  /* 0x000000ff06067207 */ /* 0x000fc60006000000 */
[----:B---3--:R-:W3:Y:S01]  /*139e0*/  LDL.LU R16, [R1+0x10c] ;  /* 0x00010c0001107983 */ /* 0x008ee20000300800 */
[----:B------:R-:W-:Y:S01]  /*139f0*/  IMAD.MOV.U32 R7, RZ, RZ, R11 ;  /* 0x000000ffff077224 */ /* 0x000fe200078e000b */
[----:B------:R-:W-:Y:S02]  /*13a00*/  ISETP.NE.U32.AND P5, PT, R6, RZ, PT ;  /* 0x000000ff0600720c */ /* 0x000fe40003fa5070 */
[----:B----4-:R-:W4:Y:S01]  /*13a10*/  LDL.LU R11, [R1+0x110] ;  /* 0x00011000010b7983 */ /* 0x010f220000300800 */
[----:B------:R-:W-:-:S03]  /*13a20*/  MOV R6, R10 ;  /* 0x0000000a00067202 */ /* 0x000fc60000000f00 */
[----:B------:R-:W4:Y:S07]  /*13a30*/  LDL.LU R10, [R1+0x114] ;  /* 0x00011400010a7983 */ /* 0x000f2e0000300800 */
[----:B------:R1:W-:Y:S01]  /*13a40*/  LDGSTS.E [R5+0xa800], desc[UR26][R6.64], P5 ;  /* 0x0a80000006057fae */ /* 0x0003e2000a9a101a */
[----:B------:R-:W-:-:S05]  /*13a50*/  IADD3 R8, P6, PT, R8, R134, RZ ;  /* 0x0000008608087210 */ /* 0x000fca0007fde0ff */
[----:B------:R-:W-:Y:S02]  /*13a60*/  IMAD.X R15, R15, 0x1, R133, P6 ;  /* 0x000000010f0f7824 */ /* 0x000fe400030e0685 */
        /* <DEDUP_REMOVED lines=18> */
[----:B-1----:R-:W2:Y:S01]  /*13b90*/  LDL.LU R14, [R1+0x118] ;  /* 0x00011800010e7983 */ /* 0x002ea20000300800 */
[----:B------:R-:W-:-:S03]  /*13ba0*/  IADD3.X R12, PT, PT, R12, R133, RZ, P6, !PT ;  /* 0x000000850c0c7210 */ /* 0x000fc600037fe4ff */
[----:B------:R-:W2:Y:S04]  /*13bb0*/  LDL.LU R13, [R1+0x124] ;  /* 0x00012400010d7983 */ /* 0x000ea80000300800 */
[----:B------:R-:W-:Y:S04]  /*13bc0*/  STL [R1+0x104], R9 ;  /* 0x0001040901007387 */ /* 0x000fe80000100800 */
[----:B------:R1:W-:Y:S04]  /*13bd0*/  STL [R1+0x100], R12 ;  /* 0x0001000c01007387 */ /* 0x0003e80000100800 */
[----:B------:R-:W2:Y:S01]  /*13be0*/  LDL.LU R15, [R1+0x120] ;  /* 0x00012000010f7983 */ /* 0x000ea20000300800 */
[----:B-----5:R-:W-:-:S02]  /*13bf0*/  IMAD.MOV.U32 R6, RZ, RZ, R9 ;  /* 0x000000ffff067224 */ /* 0x020fc400078e0009 */
[----:B------:R-:W-:Y:S02]  /*13c00*/  IMAD.MOV.U32 R7, RZ, RZ, R12 ;  /* 0x000000ffff077224 */ /* 0x000fe400078e000c */
[----:B-1----:R-:W5:Y:S04]  /*13c10*/  LDL.LU R12, [R1+0x128] ;  /* 0x00012800010c7983 */ /* 0x002f680000300800 */
[----:B------:R1:W-:Y:S01]  /*13c20*/  LDGSTS.E [R5+0xae00], desc[UR26][R6.64], P5 ;  /* 0x0ae0000006057fae */ /* 0x0003e2000a9a101a */
[----:B------:R-:W-:Y:S02]  /*13c30*/  ISETP.GT.AND P5, PT, R4, 0x2c, PT ;  /* 0x0000002c0400780c */ /* 0x000fe40003fa4270 */
[----:B---3--:R-:W-:Y:S01]  /*13c40*/  IADD3 R16, P6, PT, R16, R134, RZ ;  /* 0x0000008610107210 */ /* 0x008fe20007fde0ff */
[----:B------:R-:W3:Y:S01]  /*13c50*/  LDL.LU R9, [R1+0x12c] ;  /* 0x00012c0001097983 */ /* 0x000ee20000300800 */
[----:B-1----:R-:W-:-:S04]  /*13c60*/  SEL R6, RZ, 0x4, !P5 ;  /* 0x00000004ff067807 */ /* 0x002fc80006800000 */
[----:B------:R-:W-:Y:S01]  /*13c70*/  SEL R6, R6, RZ, !P4 ;  /* 0x000000ff06067207 */ /* 0x000fe20006000000 */
[----:B------:R-:W-:-:S03]  /*13c80*/  IMAD.X R17, R17, 0x1, R133, P6 ;  /* 0x0000000111117824 */ /* 0x000fc600030e0685 */
[----:B------:R-:W-:Y:S02]  /*13c90*/  ISETP.NE.U32.AND P5, PT, R6, RZ, PT ;  /* 0x000000ff0600720c */ /* 0x000fe40003fa5070 */
[----:B----4-:R-:W-:Y:S01]  /*13ca0*/  IADD3 R10, P6, PT, R10, R134, RZ ;  /* 0x000000860a0a7210 */ /* 0x010fe20007fde0ff */
[----:B------:R-:W-:Y:S01]  /*13cb0*/  IMAD.MOV.U32 R7, RZ, RZ, R17 ;  /* 0x000000ffff077224 */ /* 0x000fe200078e0011 */
[----:B------:R-:W-:-:S03]  /*13cc0*/  MOV R6, R16 ;  /* 0x0000001000067202 */ /* 0x000fc60000000f00 */
[----:B------:R-:W-:Y:S01]  /*13cd0*/  IMAD.X R11, R11, 0x1, R133, P6 ;  /* 0x000000010b0b7824 */ /* 0x000fe200030e0685 */
[----:B------:R1:W-:Y:S05]  /*13ce0*/  STL [R1+0x10c], R16 ;  /* 0x00010c1001007387 */ /* 0x0003ea0000100800 */
[----:B------:R4:W-:Y:S04]  /*13cf0*/  LDGSTS.E [R5+0xb000], desc[UR26][R6.64], P5 ;  /* 0x0b00000006057fae */ /* 0x0009e8000a9a101a */
[----:B------:R-:W-:Y:S04]  /*13d00*/  STL [R1+0x108], R17 ;  /* 0x0001081101007387 */ /* 0x000fe80000100800 */
[----:B------:R1:W-:Y:S01]  /*13d10*/  STL [R1+0x114], R10 ;  /* 0x0001140a01007387 */ /* 0x0003e20000100800 */
[----:B----4-:R-:W-:Y:S01]  /*13d20*/  IMAD.MOV.U32 R6, RZ, RZ, R10 ;  /* 0x000000ffff067224 */ /* 0x010fe200078e000a */
[----:B------:R-:W-:-:S02]  /*13d30*/  MOV R7, R11 ;  /* 0x0000000b00077202 */ /* 0x000fc40000000f00 */
[----:B------:R4:W-:Y:S04]  /*13d40*/  STL [R1+0x110], R11 ;  /* 0x0001100b01007387 */ /* 0x0009e80000100800 */
[----:B-1----:R-:W5:Y:S04]  /*13d50*/  LDL.LU R16, [R1+0x130] ;  /* 0x0001300001107983 */ /* 0x002f680000300800 */
[----:B------:R-:W5:Y:S04]  /*13d60*/  LDL.LU R10, [R1+0x134] ;  /* 0x00013400010a7983 */ /* 0x000f680000300800 */
[----:B------:R1:W-:Y:S01]  /*13d70*/  LDGSTS.E [R5+0xb200], desc[UR26][R6.64], P5 ;  /* 0x0b20000006057fae */ /* 0x0003e2000a9a101a */
[----:B------:R-:W-:-:S02]  /*13d80*/  ISETP.GT.AND P5, PT, R4, 0x2d, PT ;  /* 0x0000002d0400780c */ /* 0x000fc40003fa4270 */
[----:B--2---:R-:W-:Y:S01]  /*13d90*/  IADD3 R8, P6, PT, R8, R134, RZ ;  /* 0x0000008608087210 */ /* 0x004fe20007fde0ff */
[----:B----4-:R-:W2:Y:S01]  /*13da0*/  LDL.LU R11, [R1+0x13c] ;  /* 0x00013c00010b7983 */ /* 0x010ea20000300800 */
        /* <DEDUP_REMOVED lines=13> */
[----:B----4-:R-:W-:-:S03]  /*13e80*/  IMAD.MOV.U32 R6, RZ, RZ, R13 ;  /* 0x000000ffff067224 */ /* 0x010fc600078e000d */
[----:B------:R1:W-:Y:S04]  /*13e90*/  STL [R1+0x124], R13 ;  /* 0x0001240d01007387 */ /* 0x0003e80000100800 */
[----:B------:R4:W-:Y:S04]  /*13ea0*/  STL [R1+0x120], R15 ;  /* 0x0001200f01007387 */ /* 0x0009e80000100800 */
[----:B-1----:R-:W2:Y:S01]  /*13eb0*/  LDL.LU R13, [R1+0x140] ;  /* 0x00014000010d7983 */ /* 0x002ea20000300800 */
[----:B------:R-:W-:Y:S01]  /*13ec0*/  IMAD.MOV.U32 R7, RZ, RZ, R15 ;  /* 0x000000ffff077224 */ /* 0x000fe200078e000f */
[----:B---3--:R-:W-:-:S04]  /*13ed0*/  IADD3 R9, P6, PT, R9, R134, RZ ;  /* 0x0000008609097210 */ /* 0x008fc80007fde0ff */
        /* <DEDUP_REMOVED lines=8> */
[----:B----4-:R-:W4:Y:S01]  /*13f60*/  LDL.LU R15, [R1+0x14c] ;  /* 0x00014c00010f7983 */ /* 0x010f220000300800 */
        /* <DEDUP_REMOVED lines=54> */
[----:B-1----:R-:W5:Y:S04]  /*142d0*/  LDL.LU R15, [R1+0x170] ;  /* 0x00017000010f7983 */ /* 0x002f680000300800 */
[----:B------:R-:W5:Y:S04]  /*142e0*/  LDL.LU R9, [R1+0x174] ;  /* 0x0001740001097983 */ /* 0x000f680000300800 */
[----:B------:R1:W-:Y:S01]  /*142f0*/  LDGSTS.E [R5+0xc200], desc[UR26][R6.64], P5 ;  /* 0x0c20000006057fae */ /* 0x0003e2000a9a101a */
[----:B------:R-:W-:-:S02]  /*14300*/  ISETP.GT.AND P5, PT, R4, 0x31, PT ;  /* 0x000000310400780c */ /* 0x000fc40003fa4270 */
[----:B--2---:R-:W-:Y:S01]  /*14310*/  IADD3 R10, P6, PT, R10, R134, RZ ;  /* 0x000000860a0a7210 */ /* 0x004fe20007fde0ff */
[----:B---3--:R-:W2:Y:S01]  /*14320*/  LDL.LU R12, [R1+0x17c] ;  /* 0x00017c00010c7983 */ /* 0x008ea20000300800 */
        /* <DEDUP_REMOVED lines=64> */
[----:B------:R-:W-:-:S03]  /*14730*/  ISETP.GT.AND P5, PT, R4, 0x34, PT ;  /* 0x000000340400780c */ /* 0x000fc60003fa4270 */
[----:B------:R-:W5:Y:S01]  /*14740*/  LDL.LU R10, [R1+0x1ac] ;  /* 0x0001ac00010a7983 */ /* 0x000f620000300800 */
[----:B---3--:R-:W-:Y:S02]  /*14750*/  IADD3 R16, P6, PT, R16, R134, RZ ;  /* 0x0000008610107210 */ /* 0x008fe40007fde0ff */
        /* <DEDUP_REMOVED lines=8> */
[----:B------:R1:W-:Y:S04]  /*147e0*/  STL [R1+0x18c], R16 ;  /* 0x00018c1001007387 */ /* 0x0003e80000100800 */
[----:B------:R-:W-:Y:S04]  /*147f0*/  STL [R1+0x188], R17 ;  /* 0x0001881101007387 */ /* 0x000fe80000100800 */
        /* <DEDUP_REMOVED lines=10> */
[----:B------:R-:W2:Y:S01]  /*148a0*/  LDL.LU R13, [R1+0x1bc] ;  /* 0x0001bc00010d7983 */ /* 0x000ea20000300800 */
        /* <DEDUP_REMOVED lines=13> */
[----:B------:R-:W-:-:S03]  /*14980*/  IMAD.MOV.U32 R6, RZ, RZ, R12 ;  /* 0x000000ffff067224 */ /* 0x000fc600078e000c */
[----:B------:R1:W-:Y:S04]  /*14990*/  STL [R1+0x1a4], R12 ;  /* 0x0001a40c01007387 */ /* 0x0003e80000100800 */
[----:B------:R5:W-:Y:S04]  /*149a0*/  STL [R1+0x1a0], R15 ;  /* 0x0001a00f01007387 */ /* 0x000be80000100800 */
[----:B-1----:R-:W2:Y:S01]  /*149b0*/  LDL.LU R12, [R1+0x1c0] ;  /* 0x0001c000010c7983 */ /* 0x002ea20000300800 */
[----:B------:R-:W-:Y:S01]  /*149c0*/  IMAD.MOV.U32 R7, RZ, RZ, R15 ;  /* 0x000000ffff077224 */ /* 0x000fe200078e000f */
[----:B-----5:R-:W-:-:S04]  /*149d0*/  IADD3 R10, P6, PT, R10, R134, RZ ;  /* 0x000000860a0a7210 */ /* 0x020fc80007fde0ff */
        /* <DEDUP_REMOVED lines=8> */
[----:B------:R-:W2:Y:S01]  /*14a60*/  LDL.LU R15, [R1+0x1cc] ;  /* 0x0001cc00010f7983 */ /* 0x000ea20000300800 */
[----:B------:R-:W-:Y:S01]  /*14a70*/  IMAD.MOV.U32 R7, RZ, RZ, R11 ;  /* 0x000000ffff077224 */ /* 0x000fe200078e000b */
[----:B------:R-:W-:Y:S02]  /*14a80*/  ISETP.NE.U32.AND P5, PT, R6, RZ, PT ;  /* 0x000000ff0600720c */ /* 0x000fe40003fa5070 */
[----:B-----5:R-:W5:Y:S01]  /*14a90*/  LDL.LU R11, [R1+0x1d0] ;  /* 0x0001d000010b7983 */ /* 0x020f620000300800 */
[----:B------:R-:W-:-:S03]  /*14aa0*/  MOV R6, R10 ;  /* 0x0000000a00067202 */ /* 0x000fc60000000f00 */
[----:B------:R-:W5:Y:S07]  /*14ab0*/  LDL.LU R10, [R1+0x1d4] ;  /* 0x0001d400010a7983 */ /* 0x000f6e0000300800 */
[----:B------:R1:W-:Y:S01]  /*14ac0*/  LDGSTS.E [R5+0xd800], desc[UR26][R6.64], P5 ;  /* 0x0d80000006057fae */ /* 0x0003e2000a9a101a */
[----:B----4-:R-:W-:-:S05]  /*14ad0*/  IADD3 R8, P6, PT, R8, R134, RZ ;  /* 0x0000008608087210 */ /* 0x010fca0007fde0ff */
[----:B---3--:R-:W-:Y:S02]  /*14ae0*/  IMAD.X R16, R16, 0x1, R133, P6 ;  /* 0x0000000110107824 */ /* 0x008fe400030e0685 */
[----:B-1----:R-:W-:-:S03]  /*14af0*/  IMAD.MOV.U32 R6, RZ, RZ, R8 ;  /* 0x000000ffff067224 */ /* 0x002fc600078e0008 */
[----:B------:R-:W-:-:S05]  /*14b00*/  MOV R7, R16 ;  /* 0x0000001000077202 */ /* 0x000fca0000000f00 */
[----:B------:R1:W-:Y:S01]  /*14b10*/  LDGSTS.E [R5+0xda00], desc[UR26][R6.64], P5 ;  /* 0x0da0000006057fae */ /* 0x0003e2000a9a101a */
[----:B------:R-:W-:Y:S02]  /*14b20*/  ISETP.GT.AND P5, PT, R4, 0x37, PT ;  /* 0x000000370400780c */ /* 0x000fe40003fa4270 */
[----:B--2---:R-:W-:Y:S01]  /*14b30*/  IADD3 R13, P6, PT, R13, R134, RZ ;  /* 0x000000860d0d7210 */ /* 0x004fe20007fde0ff */
[----:B------:R2:W-:Y:S04]  /*14b40*/  STL [R1+0x1b4], R8 ;  /* 0x0001b40801007387 */ /* 0x0005e80000100800 */
[----:B------:R-:W-:Y:S01]  /*14b50*/  STL [R1+0x1b0], R16 ;  /* 0x0001b01001007387 */ /* 0x000fe20000100800 */
[----:B-1----:R-:W-:-:S03]  /*14b60*/  SEL R6, RZ, 0x4, !P5 ;  /* 0x00000004ff067807 */ /* 0x002fc60006800000 */
[----:B--2---:R-:W2:Y:S01]  /*14b70*/  LDL.LU R8, [R1+0x1dc] ;  /* 0x0001dc0001087983 */ /* 0x004ea20000300800 */
[----:B------:R-:W-:-:S03]  /*14b80*/  SEL R6, R6, RZ, !P4 ;  /* 0x000000ff06067207 */ /* 0x000fc60006000000 */
[----:B------:R1:W-:Y:S01]  /*14b90*/  STL [R1+0x1bc], R13 ;  /* 0x0001bc0d01007387 */ /* 0x0003e20000100800 */
[----:B------:R-:W-:Y:S01]  /*14ba0*/  ISETP.NE.U32.AND P5, PT, R6, RZ, PT ;  /* 0x000000ff0600720c */ /* 0x000fe20003fa5070 */
[----:B------:R-:W-:Y:S02]  /*14bb0*/  IMAD.MOV.U32 R6, RZ, RZ, R13 ;  /* 0x000000ffff067224 */ /* 0x000fe400078e000d */
[----:B------:R-:W-:Y:S01]  /*14bc0*/  IMAD.X R14, R14, 0x1, R133, P6 ;  /* 0x000000010e0e7824 */ /* 0x000fe200030e0685 */
[----:B------:R-:W-:-:S04]  /*14bd0*/  IADD3 R9, P6, PT, R9, R134, RZ ;  /* 0x0000008609097210 */ /* 0x000fc80007fde0ff */
[----:B------:R3:W-:Y:S01]  /*14be0*/  STL [R1+0x1b8], R14 ;  /* 0x0001b80e01007387 */ /* 0x0007e20000100800 */
[----:B------:R-:W-:-:S03]  /*14bf0*/  IMAD.MOV.U32 R7, RZ, RZ, R14 ;  /* 0x000000ffff077224 */ /* 0x000fc600078e000e */
[----:B-1----:R-:W4:Y:S04]  /*14c00*/  LDL.LU R13, [R1+0x1d8] ;  /* 0x0001d800010d7983 */ /* 0x002f280000300800 */
[----:B------:R1:W-:Y:S04]  /*14c10*/  LDGSTS.E [R5+0xdc00], desc[UR26][R6.64], P5 ;  /* 0x0dc0000006057fae */ /* 0x0003e8000a9a101a */
[----:B---3--:R-:W3:Y:S01]  /*14c20*/  LDL.LU R14, [R1+0x1e4] ;  /* 0x0001e400010e7983 */ /* 0x008ee20000300800 */
[----:B------:R-:W-:-:S03]  /*14c30*/  IADD3.X R12, PT, PT, R12, R133, RZ, P6, !PT ;  /* 0x000000850c0c7210 */ /* 0x000fc600037fe4ff */
[----:B------:R-:W-:Y:S04]  /*14c40*/  STL [R1+0x1c4], R9 ;  /* 0x0001c40901007387 */ /* 0x000fe80000100800 */
[----:B------:R1:W-:Y:S04]  /*14c50*/  STL [R1+0x1c0], R12 ;  /* 0x0001c00c01007387 */ /* 0x0003e80000100800 */
[----:B------:R-:W3:Y:S01]  /*14c60*/  LDL.LU R16, [R1+0x1e0] ;  /* 0x0001e00001107983 */ /* 0x000ee20000300800 */
[----:B-1----:R-:W-:Y:S02]  /*14c70*/  IMAD.MOV.U32 R7, RZ, RZ, R12 ;  /* 0x000000ffff077224 */ /* 0x002fe400078e000c */
[----:B------:R-:W-:Y:S01]  /*14c80*/  IMAD.MOV.U32 R6, RZ, RZ, R9 ;  /* 0x000000ffff067224 */ /* 0x000fe200078e0009 */
[----:B------:R-:W3:Y:S04]  /*14c90*/  LDL.LU R12, [R1+0x1e8] ;  /* 0x0001e800010c7983 */ /* 0x000ee80000300800 */
[----:B------:R-:W3:Y:S04]  /*14ca0*/  LDL.LU R9, [R1+0x1ec] ;  /* 0x0001ec0001097983 */ /* 0x000ee80000300800 */
[----:B------:R1:W-:Y:S01]  /*14cb0*/  LDGSTS.E [R5+0xde00], desc[UR26][R6.64], P5 ;  /* 0x0de0000006057fae */ /* 0x0003e2000a9a101a */
[----:B------:R-:W-:-:S02]  /*14cc0*/  ISETP.GT.AND P5, PT, R4, 0x38, PT ;  /* 0x000000380400780c */ /* 0x000fc40003fa4270 */
[----:B------:R-:W-:Y:S02]  /*14cd0*/  IADD3 R15, P6, PT, R15, R134, RZ ;  /* 0x000000860f0f7210 */ /* 0x000fe40007fde0ff */
[----:B-1----:R-:W-:-:S04]  /*14ce0*/  SEL R6, RZ, 0x4, !P5 ;  /* 0x00000004ff067807 */ /* 0x002fc80006800000 */
[----:B------:R-:W-:Y:S01]  /*14cf0*/  SEL R6, R6, RZ, !P4 ;  /* 0x000000ff06067207 */ /* 0x000fe20006000000 */
[----:B------:R-:W-:-:S03]  /*14d00*/  IMAD.X R17, R17, 0x1, R133, P6 ;  /* 0x0000000111117824 */ /* 0x000fc600030e0685 */
[----:B------:R-:W-:Y:S02]  /*14d10*/  ISETP.NE.U32.AND P5, PT, R6, RZ, PT ;  /* 0x000000ff0600720c */ /* 0x000fe40003fa5070 */
[----:B-----5:R-:W-:Y:S01]  /*14d20*/  IADD3 R10, P6, PT, R10, R134, RZ ;  /* 0x000000860a0a7210 */ /* 0x020fe20007fde0ff */
[----:B------:R-:W-:Y:S01]  /*14d30*/  IMAD.MOV.U32 R7, RZ, RZ, R17 ;  /* 0x000000ffff077224 */ /* 0x000fe200078e0011 */
[----:B------:R-:W-:Y:S01]  /*14d40*/  MOV R6, R15 ;  /* 0x0000000f00067202 */ /* 0x000fe20000000f00 */
[----:B------:R1:W-:Y:S02]  /*14d50*/  STL [R1+0x1cc], R15 ;  /* 0x0001cc0f01007387 */ /* 0x0003e40000100800 */
[----:B------:R-:W-:Y:S02]  /*14d60*/  IMAD.X R11, R11, 0x1, R133, P6 ;  /* 0x000000010b0b7824 */ /* 0x000fe400030e0685 */
[----:B------:R-:W-:Y:S04]  /*14d70*/  STL [R1+0x1c8], R17 ;  /* 0x0001c81101007387 */ /* 0x000fe80000100800 */
[----:B------:R5:W-:Y:S04]  /*14d80*/  STL [R1+0x1d4], R10 ;  /* 0x0001d40a01007387 */ /* 0x000be80000100800 */
[----:B------:R5:W-:Y:S04]  /*14d90*/  LDGSTS.E [R5+0xe000], desc[UR26][R6.64], P5 ;  /* 0x0e00000006057fae */ /* 0x000be8000a9a101a */
[----:B------:R2:W-:Y:S04]  /*14da0*/  STL [R1+0x1d0], R11 ;  /* 0x0001d00b01007387 */ /* 0x0005e80000100800 */
[----:B-1----:R-:W3:Y:S01]  /*14db0*/  LDL.LU R15, [R1+0x1f0] ;  /* 0x0001f000010f7983 */ /* 0x002ee20000300800 */
[----:B-----5:R-:W-:-:S03]  /*14dc0*/  IMAD.MOV.U32 R6, RZ, RZ, R10 ;  /* 0x000000ffff067224 */ /* 0x020fc600078e000a */
[----:B------:R-:W5:Y:S01]  /*14dd0*/  LDL.LU R10, [R1+0x1f4] ;  /* 0x0001f400010a7983 */ /* 0x000f620000300800 */
[----:B------:R-:W-:Y:S02]  /*14de0*/  MOV R7, R11 ;  /* 0x0000000b00077202 */ /* 0x000fe40000000f00 */
[----:B--2---:R-:W-:Y:S01]  /*14df0*/  IADD3 R8, P6, PT, R8, R134, RZ ;  /* 0x0000008608087210 */ /* 0x004fe20007fde0ff */
[----:B------:R-:W2:Y:S04]  /*14e00*/  LDL.LU R11, [R1+0x1fc] ;  /* 0x0001fc00010b7983 */ /* 0x000ea80000300800 */
[----:B------:R1:W-:Y:S01]  /*14e10*/  LDGSTS.E [R5+0xe200], desc[UR26][R6.64], P5 ;  /* 0x0e20000006057fae */ /* 0x0003e2000a9a101a */
[----:B------:R-:W-:-:S04]  /*14e20*/  ISETP.GT.AND P5, PT, R4, 0x39, PT ;  /* 0x000000390400780c */ /* 0x000fc80003fa4270 */
[----:B-1----:R-:W-:-:S04]  /*14e30*/  SEL R6, RZ, 0x4, !P5 ;  /* 0x00000004ff067807 */ /* 0x002fc80006800000 */
[----:B------:R-:W-:-:S04]  /*14e40*/  SEL R6, R6, RZ, !P4 ;  /* 0x000000ff06067207 */ /* 0x000fc80006000000 */
[----:B------:R-:W-:Y:S01]  /*14e50*/  ISETP.NE.U32.AND P5, PT, R6, RZ, PT ;  /* 0x000000ff0600720c */ /* 0x000fe20003fa5070 */
[----:B------:R-:W-:Y:S01]  /*14e60*/  STL [R1+0x1dc], R8 ;  /* 0x0001dc0801007387 */ /* 0x000fe20000100800 */
[----:B------:R-:W-:Y:S02]  /*14e70*/  IMAD.MOV.U32 R6, RZ, RZ, R8 ;  /* 0x000000ffff067224 */ /* 0x000fe400078e0008 */
[----:B----4-:R-:W-:-:S04]  /*14e80*/  IMAD.X R13, R13, 0x1, R133, P6 ;  /* 0x000000010d0d7824 */ /* 0x010fc800030e0685 */
[----:B------:R-:W-:Y:S01]  /*14e90*/  IMAD.MOV.U32 R7, RZ, RZ, R13 ;  /* 0x000000ffff077224 */ /* 0x000fe200078e000d */
[----:B---3--:R-:W-:Y:S01]  /*14ea0*/  IADD3 R14, P6, PT, R14, R134, RZ ;  /* 0x000000860e0e7210 */ /* 0x008fe20007fde0ff */
[----:B------:R1:W-:Y:S04]  /*14eb0*/  STL [R1+0x1d8], R13 ;  /* 0x0001d80d01007387 */ /* 0x0003e80000100800 */
[----:B------:R3:W-:Y:S04]  /*14ec0*/  LDGSTS.E [R5+0xe400], desc[UR26][R6.64], P5 ;  /* 0x0e40000006057fae */ /* 0x0007e8000a9a101a */
[----:B-1----:R-:W4:Y:S01]  /*14ed0*/  LDL.LU R13, [R1+0x1f8] ;  /* 0x0001f800010d7983 */ /* 0x002f220000300800 */
[----:B------:R-:W-:-:S03]  /*14ee0*/  IADD3.X R16, PT, PT, R16, R133, RZ, P6, !PT ;  /* 0x0000008510107210 */ /* 0x000fc600037fe4ff */
[----:B------:R-:W4:Y:S01]  /*14ef0*/  LDL.LU R8, [R1+0x204] ;  /* 0x0002040001087983 */ /* 0x000f220000300800 */
[----:B---3--:R-:W-:-:S03]  /*14f00*/  IMAD.MOV.U32 R6, RZ, RZ, R14 ;  /* 0x000000ffff067224 */ /* 0x008fc600078e000e */
[----:B------:R1:W-:Y:S04]  /*14f10*/  STL [R1+0x1e4], R14 ;  /* 0x0001e40e01007387 */ /* 0x0003e80000100800 */
[----:B------:R3:W-:Y:S04]  /*14f20*/  STL [R1+0x1e0], R16 ;  /* 0x0001e01001007387 */ /* 0x0007e80000100800 */
[----:B-1----:R-:W4:Y:S01]  /*14f30*/  LDL.LU R14, [R1+0x200] ;  /* 0x00020000010e7983 */ /* 0x002f220000300800 */
        /* <DEDUP_REMOVED lines=8> */
[----:B------:R-:W4:Y:S01]  /*14fc0*/  LDL.LU R17, [R1+0x208] ;  /* 0x0002080001117983 */ /* 0x000f220000300800 */
[----:B------:R-:W-:-:S03]  /*14fd0*/  SEL R6, R6, RZ, !P4 ;  /* 0x000000ff06067207 */ /* 0x000fc60006000000 */
[----:B---3--:R-:W3:Y:S01]  /*14fe0*/  LDL.LU R16, [R1+0x20c] ;  /* 0x00020c0001107983 */ /* 0x008ee20000300800 */
[----:B------:R-:W-:Y:S01]  /*14ff0*/  IMAD.MOV.U32 R7, RZ, RZ, R12 ;  /* 0x000000ffff077224 */ /* 0x000fe200078e000c */
[----:B------:R-:W-:Y:S02]  /*15000*/  ISETP.NE.U32.AND P5, PT, R6, RZ, PT ;  /* 0x000000ff0600720c */ /* 0x000fe40003fa5070 */
[----:B------:R-:W3:Y:S01]  /*15010*/  LDL.LU R12, [R1+0x210] ;  /* 0x00021000010c7983 */ /* 0x000ee20000300800 */
[----:B------:R-:W-:-:S03]  /*15020*/  MOV R6, R9 ;  /* 0x0000000900067202 */ /* 0x000fc60000000f00 */
[----:B------:R-:W3:Y:S07]  /*15030*/  LDL.LU R9, [R1+0x214] ;  /* 0x0002140001097983 */ /* 0x000eee0000300800 */
[----:B------:R1:W-:Y:S01]  /*15040*/  LDGSTS.E [R5+0xe800], desc[UR26][R6.64], P5 ;  /* 0x0e80000006057fae */ /* 0x0003e2000a9a101a */
[----:B-----5:R-:W-:-:S05]  /*15050*/  IADD3 R10, P6, PT, R10, R134, RZ ;  /* 0x000000860a0a7210 */ /* 0x020fca0007fde0ff */
[----:B------:R-:W-:Y:S02]  /*15060*/  IMAD.X R15, R15, 0x1, R133, P6 ;  /* 0x000000010f0f7824 */ /* 0x000fe400030e0685 */
[----:B-1----:R-:W-:-:S03]  /*15070*/  IMAD.MOV.U32 R6, RZ, RZ, R10 ;  /* 0x000000ffff067224 */ /* 0x002fc600078e000a */
[----:B------:R-:W-:-:S05]  /*15080*/  MOV R7, R15 ;  /* 0x0000000f00077202 */ /* 0x000fca0000000f00 */
[----:B------:R1:W-:Y:S01]  /*15090*/  LDGSTS.E [R5+0xea00], desc[UR26][R6.64], P5 ;  /* 0x0ea0000006057fae */ /* 0x0003e2000a9a101a */
[----:B------:R-:W-:Y:S02]  /*150a0*/  ISETP.GT.AND P5, PT, R4, 0x3b, PT ;  /* 0x0000003b0400780c */ /* 0x000fe40003fa4270 */
[----:B--2---:R-:W-:Y:S02]  /*150b0*/  IADD3 R11, P6, PT, R11, R134, RZ ;  /* 0x000000860b0b7210 */ /* 0x004fe40007fde0ff */
[----:B-1----:R-:W-:-:S04]  /*150c0*/  SEL R6, RZ, 0x4, !P5 ;  /* 0x00000004ff067807 */ /* 0x002fc80006800000 */
[----:B------:R-:W-:-:S04]  /*150d0*/  SEL R6, R6, RZ, !P4 ;  /* 0x000000ff06067207 */ /* 0x000fc80006000000 */
[----:B------:R-:W-:Y:S01]  /*150e0*/  ISETP.NE.U32.AND P5, PT, R6, RZ, PT ;  /* 0x000000ff0600720c */ /* 0x000fe20003fa5070 */
[----:B------:R1:W-:Y:S01]  /*150f0*/  STL [R1+0x1f4], R10 ;  /* 0x0001f40a01007387 */ /* 0x0003e20000100800 */
[----:B------:R-:W-:-:S03]  /*15100*/  IMAD.MOV.U32 R6, RZ, RZ, R11 ;  /* 0x000000ffff067224 */ /* 0x000fc600078e000b */
[----:B------:R-:W-:Y:S04]  /*15110*/  STL [R1+0x1f0], R15 ;  /* 0x0001f00f01007387 */ /* 0x000fe80000100800 */
[----:B-1----:R-:W2:Y:S04]  /*15120*/  LDL.LU R10, [R1+0x21c] ;  /* 0x00021c00010a7983 */ /* 0x002ea80000300800 */
[----:B------:R-:W-:Y:S01]  /*15130*/  STL [R1+0x1fc], R11 ;  /* 0x0001fc0b01007387 */ /* 0x000fe20000100800 */
[----:B----4-:R-:W-:Y:S01]  /*15140*/  IMAD.X R13, R13, 0x1, R133, P6 ;  /* 0x000000010d0d7824 */ /* 0x010fe200030e0685 */
[----:B------:R-:W-:-:S03]  /*15150*/  IADD3 R8, P6, PT, R8, R134, RZ ;  /* 0x0000008608087210 */ /* 0x000fc60007fde0ff */
[----:B------:R-:W-:Y:S01]  /*15160*/  IMAD.MOV.U32 R7, RZ, RZ, R13 ;  /* 0x000000ffff077224 */ /* 0x000fe200078e000d */
[----:B------:R1:W-:Y:S04]  /*15170*/  STL [R1+0x1f8], R13 ;  /* 0x0001f80d01007387 */ /* 0x0003e80000100800 */
[----:B------:R4:W-:Y:S04]  /*15180*/  LDGSTS.E [R5+0xec00], desc[UR26][R6.64], P5 ;  /* 0x0ec0000006057fae */ /* 0x0009e8000a9a101a */
[----:B-1----:R-:W5:Y:S01]  /*15190*/  LDL.LU R13, [R1+0x218] ;  /* 0x00021800010d7983 */ /* 0x002f620000300800 */
[----:B------:R-:W-:-:S03]  /*151a0*/  IADD3.X R14, PT, PT, R14, R133, RZ, P6, !PT ;  /* 0x000000850e0e7210 */ /* 0x000fc600037fe4ff */
[----:B------:R-:W5:Y:S01]  /*151b0*/  LDL.LU R11, [R1+0x224] ;  /* 0x00022400010b7983 */ /* 0x000f620000300800 */
[----:B----4-:R-:W-:Y:S02]  /*151c0*/  IMAD.MOV.U32 R6, RZ, RZ, R8 ;  /* 0x000000ffff067224 */ /* 0x010fe400078e0008 */
[----:B------:R-:W-:Y:S01]  /*151d0*/  IMAD.MOV.U32 R7, RZ, RZ, R14 ;  /* 0x000000ffff077224 */ /* 0x000fe200078e000e */
[----:B------:R-:W-:Y:S04]  /*151e0*/  STL [R1+0x204], R8 ;  /* 0x0002040801007387 */ /* 0x000fe80000100800 */
[----:B------:R1:W-:Y:S04]  /*151f0*/  STL [R1+0x200], R14 ;  /* 0x0002000e01007387 */ /* 0x0003e80000100800 */
[----:B------:R4:W-:Y:S01]  /*15200*/  LDGSTS.E [R5+0xee00], desc[UR26][R6.64], P5 ;  /* 0x0ee0000006057fae */ /* 0x0009e2000a9a101a */
[----:B------:R-:W-:-:S03]  /*15210*/  ISETP.GT.AND P5, PT, R4, 0x3c, PT ;  /* 0x0000003c0400780c */ /* 0x000fc60003fa4270 */
[----:B------:R-:W5:Y:S01]  /*15220*/  LDL.LU R15, [R1+0x220] ;  /* 0x00022000010f7983 */ /* 0x000f620000300800 */
[----:B---3--:R-:W-:-:S03]  /*15230*/  IADD3 R16, P6, PT, R16, R134, RZ ;  /* 0x0000008610107210 */ /* 0x008fc60007fde0ff */
[----:B-1----:R-:W3:Y:S01]  /*15240*/  LDL.LU R14, [R1+0x228] ;  /* 0x00022800010e7983 */ /* 0x002ee20000300800 */
[----:B----4-:R-:W-:Y:S01]  /*15250*/  SEL R6, RZ, 0x4, !P5 ;  /* 0x00000004ff067807 */ /* 0x010fe20006800000 */
[----:B------:R-:W-:Y:S02]  /*15260*/  IMAD.X R17, R17, 0x1, R133, P6 ;  /* 0x0000000111117824 */ /* 0x000fe400030e0685 */
[----:B------:R-:W4:Y:S01]  /*15270*/  LDL.LU R8, [R1+0x22c] ;  /* 0x00022c0001087983 */ /* 0x000f220000300800 */
[----:B------:R-:W-:-:S04]  /*15280*/  SEL R6, R6, RZ, !P4 ;  /* 0x000000ff06067207 */ /* 0x000fc80006000000 */
[----:B------:R-:W-:Y:S02]  /*15290*/  ISETP.NE.U32.AND P5, PT, R6, RZ, PT ;  /* 0x000000ff0600720c */ /* 0x000fe40003fa5070 */
[----:B------:R-:W-:Y:S01]  /*152a0*/  IADD3 R9, P6, PT, R9, R134, RZ ;  /* 0x0000008609097210 */ /* 0x000fe20007fde0ff */
[----:B------:R-:W-:Y:S01]  /*152b0*/  IMAD.MOV.U32 R7, RZ, RZ, R17 ;  /* 0x000000ffff077224 */ /* 0x000fe200078e0011 */
[----:B------:R-:W-:Y:S01]  /*152c0*/  MOV R6, R16 ;  /* 0x0000001000067202 */ /* 0x000fe20000000f00 */
[----:B------:R-:W-:Y:S02]  /*152d0*/  STL [R1+0x20c], R16 ;  /* 0x00020c1001007387 */ /* 0x000fe40000100800 */
[----:B------:R-:W-:Y:S02]  /*152e0*/  IMAD.X R12, R12, 0x1, R133, P6 ;  /* 0x000000010c0c7824 */ /* 0x000fe400030e0685 */
[----:B------:R1:W-:Y:S04]  /*152f0*/  STL [R1+0x208], R17 ;  /* 0x0002081101007387 */ /* 0x0003e80000100800 */
[----:B------:R1:W-:Y:S04]  /*15300*/  STL [R1+0x214], R9 ;  /* 0x0002140901007387 */ /* 0x0003e80000100800 */
[----:B------:R1:W-:Y:S04]  /*15310*/  LDGSTS.E [R5+0xf000], desc[UR26][R6.64], P5 ;  /* 0x0f00000006057fae */ /* 0x0003e8000a9a101a */
[----:B------:R1:W-:Y:S04]  /*15320*/  STL [R1+0x210], R12 ;  /* 0x0002100c01007387 */ /* 0x0003e80000100800 */
[----:B-1----:R-:W3:Y:S01]  /*15330*/  LDL.LU R17, [R1+0x230] ;  /* 0x0002300001117983 */ /* 0x002ee20000300800 */
[----:B------:R-:W-:-:S03]  /*15340*/  IMAD.MOV.U32 R6, RZ, RZ, R9 ;  /* 0x000000ffff067224 */ /* 0x000fc600078e0009 */
[----:B------:R-:W3:Y:S01]  /*15350*/  LDL.LU R9, [R1+0x234] ;  /* 0x0002340001097983 */ /* 0x000ee20000300800 */
[----:B------:R-:W-:-:S03]  /*15360*/  MOV R7, R12 ;  /* 0x0000000c00077202 */ /* 0x000fc60000000f00 */
[----:B------:R-:W3:Y:S04]  /*15370*/  LDL.LU R12, [R1+0x23c] ;  /* 0x00023c00010c7983 */ /* 0x000ee80000300800 */
[----:B------:R1:W-:Y:S01]  /*15380*/  LDGSTS.E [R5+0xf200], desc[UR26][R6.64], P5 ;  /* 0x0f20000006057fae */ /* 0x0003e2000a9a101a */
[----:B------:R-:W-:-:S04]  /*15390*/  ISETP.GT.AND P5, PT, R4, 0x3d, PT ;  /* 0x0000003d0400780c */ /* 0x000fc80003fa4270 */
[----:B-1----:R-:W-:-:S04]  /*153a0*/  SEL R6, RZ, 0x4, !P5 ;  /* 0x00000004ff067807 */ /* 0x002fc80006800000 */
[----:B------:R-:W-:Y:S02]  /*153b0*/  SEL R6, R6, RZ, !P4 ;  /* 0x000000ff06067207 */ /* 0x000fe40006000000 */
[----:B--2---:R-:W-:Y:S02]  /*153c0*/  IADD3 R10, P6, PT, R10, R134, RZ ;  /* 0x000000860a0a7210 */ /* 0x004fe40007fde0ff */
[----:B------:R-:W-:-:S03]  /*153d0*/  ISETP.NE.U32.AND P5, PT, R6, RZ, PT ;  /* 0x000000ff0600720c */ /* 0x000fc60003fa5070 */
[----:B------:R-:W-:Y:S01]  /*153e0*/  IMAD.MOV.U32 R6, RZ, RZ, R10 ;  /* 0x000000ffff067224 */ /* 0x000fe200078e000a */
[----:B------:R-:W-:Y:S01]  /*153f0*/  STL [R1+0x21c], R10 ;  /* 0x00021c0a01007387 */ /* 0x000fe20000100800 */
[----:B-----5:R-:W-:Y:S01]  /*15400*/  IMAD.X R13, R13, 0x1, R133, P6 ;  /* 0x000000010d0d7824 */ /* 0x020fe200030e0685 */
[----:B------:R-:W-:-:S03]  /*15410*/  IADD3 R11, P6, PT, R11, R134, RZ ;  /* 0x000000860b0b7210 */ /* 0x000fc60007fde0ff */
[----:B------:R-:W-:Y:S01]  /*15420*/  IMAD.MOV.U32 R7, RZ, RZ, R13 ;  /* 0x000000ffff077224 */ /* 0x000fe200078e000d */
[----:B------:R1:W-:Y:S04]  /*15430*/  STL [R1+0x218], R13 ;  /* 0x0002180d01007387 */ /* 0x0003e80000100800 */
[----:B------:R2:W-:Y:S04]  /*15440*/  LDGSTS.E [R5+0xf400], desc[UR26][R6.64], P5 ;  /* 0x0f40000006057fae */ /* 0x0005e8000a9a101a */
[----:B-1----:R-:W5:Y:S04]  /*15450*/  LDL.LU R13, [R1+0x238] ;  /* 0x00023800010d7983 */ /* 0x002f680000300800 */
[----:B------:R-:W5:Y:S01]  /*15460*/  LDL.LU R10, [R1+0x244] ;  /* 0x00024400010a7983 */ /* 0x000f620000300800 */
[----:B------:R-:W-:Y:S01]  /*15470*/  IADD3.X R15, PT, PT, R15, R133, RZ, P6, !PT ;  /* 0x000000850f0f7210 */ /* 0x000fe200037fe4ff */
[----:B--2---:R-:W-:-:S04]  /*15480*/  IMAD.MOV.U32 R6, RZ, RZ, R11 ;  /* 0x000000ffff067224 */ /* 0x004fc800078e000b */
[----:B------:R-:W-:Y:S01]  /*15490*/  IMAD.MOV.U32 R7, RZ, RZ, R15 ;  /* 0x000000ffff077224 */ /* 0x000fe200078e000f */
[----:B------:R1:W-:Y:S04]  /*154a0*/  STL [R1+0x224], R11 ;  /* 0x0002240b01007387 */ /* 0x0003e80000100800 */
[----:B------:R2:W-:Y:S01]  /*154b0*/  LDGSTS.E [R5+0xf600], desc[UR26][R6.64], P5 ;  /* 0x0f60000006057fae */ /* 0x0005e2000a9a101a */
[----:B------:R-:W-:Y:S02]  /*154c0*/  ISETP.GT.AND P5, PT, R4, 0x3e, PT ;  /* 0x0000003e0400780c */ /* 0x000fe40003fa4270 */
[----:B----4-:R-:W-:Y:S01]  /*154d0*/  IADD3 R8, P6, PT, R8, R134, RZ ;  /* 0x0000008608087210 */ /* 0x010fe20007fde0ff */
[----:B------:R4:W-:Y:S04]  /*154e0*/  STL [R1+0x220], R15 ;  /* 0x0002200f01007387 */ /* 0x0009e80000100800 */
[----:B-1----:R-:W5:Y:S01]  /*154f0*/  LDL.LU R11, [R1+0x240] ;  /* 0x00024000010b7983 */ /* 0x002f620000300800 */
[----:B--2---:R-:W-:Y:S01]  /*15500*/  SEL R6, RZ, 0x4, !P5 ;  /* 0x00000004ff067807 */ /* 0x004fe20006800000 */
[----:B---3--:R-:W-:-:S03]  /*15510*/  IMAD.X R14, R14, 0x1, R133, P6 ;  /* 0x000000010e0e7824 */ /* 0x008fc600030e0685 */
[----:B------:R-:W-:Y:S01]  /*15520*/  SEL R6, R6, RZ, !P4 ;  /* 0x000000ff06067207 */ /* 0x000fe20006000000 */
[----:B------:R-:W-:Y:S03]  /*15530*/  STL [R1+0x22c], R8 ;  /* 0x00022c0801007387 */ /* 0x000fe60000100800 */
[----:B------:R-:W-:Y:S01]  /*15540*/  ISETP.NE.U32.AND P5, PT, R6, RZ, PT ;  /* 0x000000ff0600720c */ /* 0x000fe20003fa5070 */
[----:B------:R1:W-:Y:S04]  /*15550*/  STL [R1+0x228], R14 ;  /* 0x0002280e01007387 */ /* 0x0003e80000100800 */
[----:B------:R-:W2:Y:S01]  /*15560*/  LDL.LU R16, [R1+0x248] ;  /* 0x0002480001107983 */ /* 0x000ea20000300800 */
[----:B------:R-:W-:-:S03]  /*15570*/  MOV R6, R8 ;  /* 0x0000000800067202 */ /* 0x000fc60000000f00 */
[----:B----4-:R-:W3:Y:S01]  /*15580*/  LDL.LU R15, [R1+0x24c] ;  /* 0x00024c00010f7983 */ /* 0x010ee20000300800 */
[----:B------:R-:W-:-:S03]  /*15590*/  IMAD.MOV.U32 R7, RZ, RZ, R14 ;  /* 0x000000ffff077224 */ /* 0x000fc600078e000e */
[----:B-1----:R-:W4:Y:S01]  /*155a0*/  LDL.LU R14, [R1+0x268] ;  /* 0x00026800010e7983 */ /* 0x002f220000300800 */
[----:B------:R-:W-:-:S03]  /*155b0*/  IADD3 R9, P6, PT, R9, R134, RZ ;  /* 0x0000008609097210 */ /* 0x000fc60007fde0ff */
[----:B------:R-:W4:Y:S02]  /*155c0*/  LDL.LU R8, [R1+0x26c] ;  /* 0x00026c0001087983 */ /* 0x000f240000300800 */
[----:B------:R-:W-:Y:S02]  /*155d0*/  IMAD.X R17, R17, 0x1, R133, P6 ;  /* 0x0000000111117824 */ /* 0x000fe400030e0685 */
[----:B------:R1:W-:Y:S04]  /*155e0*/  LDGSTS.E [R5+0xf800], desc[UR26][R6.64], P5 ;  /* 0x0f80000006057fae */ /* 0x0003e8000a9a101a */
[----:B------:R1:W-:Y:S04]  /*155f0*/  STL [R1+0x234], R9 ;  /* 0x0002340901007387 */ /* 0x0003e80000100800 */
[----:B------:R-:W-:Y:S01]  /*15600*/  STL [R1+0x230], R17 ;  /* 0x0002301101007387 */ /* 0x000fe20000100800 */
[----:B-1----:R-:W-:-:S03]  /*15610*/  IMAD.MOV.U32 R6, RZ, RZ, R9 ;  /* 0x000000ffff067224 */ /* 0x002fc600078e0009 */
[----:B------:R-:W4:Y:S01]  /*15620*/  LDL R9, [R1+0x348] ;  /* 0x0003480001097983 */ /* 0x000f220000100800 */
[----:B------:R-:W-:-:S05]  /*15630*/  MOV R7, R17 ;  /* 0x0000001100077202 */ /* 0x000fca0000000f00 */
[----:B------:R1:W-:Y:S01]  /*15640*/  LDGSTS.E [R5+0xfa00], desc[UR26][R6.64], P5 ;  /* 0x0fa0000006057fae */ /* 0x0003e2000a9a101a */
[----:B------:R-:W-:-:S04]  /*15650*/  ISETP.GT.AND P5, PT, R4, 0x3f, PT ;  /* 0x0000003f0400780c */ /* 0x000fc80003fa4270 */
[----:B------:R-:W-:Y:S02]  /*15660*/  SEL R4, RZ, 0x4, !P5 ;  /* 0x00000004ff047807 */ /* 0x000fe40006800000 */
[----:B------:R-:W-:Y:S02]  /*15670*/  IADD3 R12, P5, PT, R12, R134, RZ ;  /* 0x000000860c0c7210 */ /* 0x000fe40007fbe0ff */
[----:B------:R-:W-:-:S04]  /*15680*/  SEL R4, R4, RZ, !P4 ;  /* 0x000000ff04047207 */ /* 0x000fc80006000000 */
[----:B------:R-:W-:Y:S01]  /*15690*/  ISETP.NE.U32.AND P4, PT, R4, RZ, PT ;  /* 0x000000ff0400720c */ /* 0x000fe20003f85070 */
[----:B------:R-:W-:Y:S01]  /*156a0*/  STL [R1+0x23c], R12 ;  /* 0x00023c0c01007387 */ /* 0x000fe20000100800 */
[----:B-1----:R-:W-:Y:S01]  /*156b0*/  IMAD.MOV.U32 R6, RZ, RZ, R12 ;  /* 0x000000ffff067224 */ /* 0x002fe200078e000c */
[----:B------:R-:W-:-:S04]  /*156c0*/  UIADD3 UR14, UPT, UPT, UR14, 0x1, URZ ;  /* 0x000000010e0e7890 */ /* 0x000fc8000fffe0ff */
[----:B------:R-:W-:-:S04]  /*156d0*/  UISETP.GT.AND UP1, UPT, UR14, 0x2, UPT ;  /* 0x000000020e00788c */ /* 0x000fc8000bf24270 */
[----:B------:R-:W-:-:S04]  /*156e0*/  USEL UR14, UR14, URZ, !UP1 ;  /* 0x000000ff0e0e7287 */ /* 0x000fc8000c800000 */
[----:B------:R-:W-:Y:S01]  /*156f0*/  ULEA UR5, UR14, UR9, 0xe ;  /* 0x000000090e057291 */ /* 0x000fe2000f8e70ff */
[----:B-----5:R-:W-:-:S04]  /*15700*/  IMAD.X R13, R13, 0x1, R133, P5 ;  /* 0x000000010d0d7824 */ /* 0x020fc800028e0685 */
[----:B------:R-:W-:Y:S01]  /*15710*/  IMAD.MOV.U32 R7, RZ, RZ, R13 ;  /* 0x000000ffff077224 */ /* 0x000fe200078e000d */
[----:B------:R1:W-:Y:S01]  /*15720*/  STL [R1+0x238], R13 ;  /* 0x0002380d01007387 */ /* 0x0003e20000100800 */
[----:B------:R-:W-:-:S03]  /*15730*/  IADD3 R10, P5, PT, R10, R134, RZ ;  /* 0x000000860a0a7210 */ /* 0x000fc60007fbe0ff */
[----:B------:R5:W-:Y:S04]  /*15740*/  LDGSTS.E [R5+0xfc00], desc[UR26][R6.64], P4 ;  /* 0x0fc0000006057fae */ /* 0x000be8000a1a101a */
[----:B-1----:R-:W4:Y:S04]  /*15750*/  LDL.LU R13, [R1+0x288] ;  /* 0x00028800010d7983 */ /* 0x002f280000300800 */
[----:B------:R-:W4:Y:S01]  /*15760*/  LDL.LU R12, [R1+0x28c] ;  /* 0x00028c00010c7983 */ /* 0x000f220000300800 */
[----:B------:R-:W-:-:S03]  /*15770*/  IADD3.X R11, PT, PT, R11, R133, RZ, P5, !PT ;  /* 0x000000850b0b7210 */ /* 0x000fc60002ffe4ff */
[----:B------:R1:W-:Y:S01]  /*15780*/  STL [R1+0x244], R10 ;  /* 0x0002440a01007387 */ /* 0x0003e20000100800 */
[----:B-----5:R-:W-:-:S03]  /*15790*/  IMAD.MOV.U32 R6, RZ, RZ, R10 ;  /* 0x000000ffff067224 */ /* 0x020fc600078e000a */
[----:B------:R5:W-:Y:S01]  /*157a0*/  STL [R1+0x240], R11 ;  /* 0x0002400b01007387 */ /* 0x000be20000100800 */
[----:B------:R-:W-:-:S03]  /*157b0*/  IMAD.MOV.U32 R7, RZ, RZ, R11 ;  /* 0x000000ffff077224 */ /* 0x000fc600078e000b */
[----:B------:R-:W4:Y:S04]  /*157c0*/  LDL.LU R20, [R1+0x2a8] ;  /* 0x0002a80001147983 */ /* 0x000f280000300800 */
[----:B------:R-:W4:Y:S04]  /*157d0*/  LDL.LU R17, [R1+0x2ac] ;  /* 0x0002ac0001117983 */ /* 0x000f280000300800 */
[----:B------:R4:W-:Y:S04]  /*157e0*/  LDGSTS.E [R5+0xfe00], desc[UR26][R6.64], P4 ;  /* 0x0fe0000006057fae */ /* 0x0009e8000a1a101a */
[----:B------:R-:W4:Y:S01]  /*157f0*/  LDL.LU R19, [R1+0x2c8] ;  /* 0x0002c80001137983 */ /* 0x000f220000300800 */
[----:B---3--:R-:W-:-:S03]  /*15800*/  IADD3 R15, P4, PT, R15, R3, RZ ;  /* 0x000000030f0f7210 */ /* 0x008fc60007f9e0ff */
[----:B-1----:R-:W3:Y:S02]  /*15810*/  LDL.LU R10, [R1+0x2cc] ;  /* 0x0002cc00010a7983 */ /* 0x002ee40000300800 */
[----:B--2---:R-:W-:Y:S02]  /*15820*/  IMAD.X R16, R16, 0x1, R132, P4 ;  /* 0x0000000110107824 */ /* 0x004fe400020e0684 */
[----:B------:R-:W2:Y:S01]  /*15830*/  LDL.LU R18, [R1+0x2e8] ;  /* 0x0002e80001127983 */ /* 0x000ea20000300800 */
[----:B----4-:R-:W-:-:S03]  /*15840*/  IADD3 R8, P5, PT, R8, R3, RZ ;  /* 0x0000000308087210 */ /* 0x010fc60007fbe0ff */
[----:B-----5:R-:W4:Y:S01]  /*15850*/  LDL.LU R11, [R1+0x2ec] ;  /* 0x0002ec00010b7983 */ /* 0x020f220000300800 */
[----:B------:R-:W-:Y:S01]  /*15860*/  IADD3.X R14, PT, PT, R14, R132, RZ, P5, !PT ;  /* 0x000000840e0e7210 */ /* 0x000fe20002ffe4ff */
[----:B------:R-:W-:Y:S02]  /*15870*/  IMAD.MOV.U32 R4, RZ, RZ, R15 ;  /* 0x000000ffff047224 */ /* 0x000fe400078e000f */
[----:B------:R-:W-:Y:S01]  /*15880*/  STL [R1+0x24c], R15 ;  /* 0x00024c0f01007387 */ /* 0x000fe20000100800 */
[----:B------:R-:W-:-:S03]  /*15890*/  IMAD.MOV.U32 R5, RZ, RZ, R16 ;  /* 0x000000ffff057224 */ /* 0x000fc600078e0010 */
[----:B------:R1:W-:Y:S04]  /*158a0*/  STL [R1+0x248], R16 ;  /* 0x0002481001007387 */ /* 0x0003e80000100800 */
[----:B------:R5:W-:Y:S01]  /*158b0*/  STL [R1+0x26c], R8 ;  /* 0x00026c0801007387 */ /* 0x000be20000100800 */
[----:B------:R-:W-:-:S03]  /*158c0*/  VIADD R6, R9, UR5 ;  /* 0x0000000509067c36 */ /* 0x000fc60008000000 */
[----:B------:R-:W0:Y:S04]  /*158d0*/  LDGDEPBAR ;  /* 0x00000000000079af */ /* 0x000e280000000000 */
[----:B------:R-:W2:Y:S04]  /*158e0*/  LDL.LU R9, [R1+0x30c] ;  /* 0x00030c0001097983 */ /* 0x000ea80000300800 */
[----:B------:R5:W-:Y:S04]  /*158f0*/  STL [R1+0x268], R14 ;  /* 0x0002680e01007387 */ /* 0x000be80000100800 */
[----:B------:R5:W-:Y:S04]  /*15900*/  LDGSTS.E [R6+0x20000], desc[UR26][R4.64], P2 ;  /* 0x2000000004067fae */ /* 0x000be800091a101a */
[----:B-1----:R-:W2:Y:S01]  /*15910*/  LDL.LU R16, [R1+0x308] ;  /* 0x0003080001107983 */ /* 0x002ea20000300800 */
[----:B-----5:R-:W-:-:S03]  /*15920*/  MOV R4, R8 ;  /* 0x0000000800047202 */ /* 0x020fc60000000f00 */
[----:B------:R-:W5:Y:S04]  /*15930*/  LDL.LU R8, [R1+0x328] ;  /* 0x0003280001087983 */ /* 0x000f680000300800 */
[----:B------:R-:W5:Y:S01]  /*15940*/  LDL.LU R7, [R1+0x32c] ;  /* 0x00032c0001077983 */ /* 0x000f620000300800 */
[----:B------:R-:W-:-:S05]  /*15950*/  IMAD.MOV.U32 R5, RZ, RZ, R14 ;  /* 0x000000ffff057224 */ /* 0x000fca00078e000e */
[----:B------:R1:W-:Y:S01]  /*15960*/  LDGSTS.E [R6+0x20400], desc[UR26][R4.64], P2 ;  /* 0x2040000004067fae */ /* 0x0003e200091a101a */
[----:B------:R-:W-:-:S05]  /*15970*/  IADD3 R12, P4, PT, R12, R3, RZ ;  /* 0x000000030c0c7210 */ /* 0x000fca0007f9e0ff */
[----:B------:R-:W-:Y:S01]  /*15980*/  IMAD.X R13, R13, 0x1, R132, P4 ;  /* 0x000000010d0d7824 */ /* 0x000fe200020e0684 */
[----:B------:R-:W-:Y:S01]  /*15990*/  STL [R1+0x28c], R12 ;  /* 0x00028c0c01007387 */ /* 0x000fe20000100800 */
[----:B-1----:R-:W-:-:S03]  /*159a0*/  IMAD.MOV.U32 R4, RZ, RZ, R12 ;  /* 0x000000ffff047224 */ /* 0x002fc600078e000c */
[----:B------:R1:W-:Y:S01]  /*159b0*/  STL [R1+0x288], R13 ;  /* 0x0002880d01007387 */ /* 0x0003e20000100800 */
[----:B------:R-:W-:-:S03]  /*159c0*/  MOV R5, R13 ;  /* 0x0000000d00057202 */ /* 0x000fc60000000f00 */
[----:B------:R-:W5:Y:S01]  /*159d0*/  LDL.LU R15, [R1+0x250] ;  /* 0x00025000010f7983 */ /* 0x000f620000300800 */
[----:B------:R-:W-:-:S03]  /*159e0*/  IADD3 R17, P4, PT, R17, R3, RZ ;  /* 0x0000000311117210 */ /* 0x000fc60007f9e0ff */
[----:B------:R-:W5:Y:S04]  /*159f0*/  LDL.LU R14, [R1+0x254] ;  /* 0x00025400010e7983 */ /* 0x000f680000300800 */
[----:B-1----:R-:W5:Y:S01]  /*15a00*/  LDL.LU R13, [R1+0x270] ;  /* 0x00027000010d7983 */ /* 0x002f620000300800 */
[----:B------:R-:W-:-:S03]  /*15a10*/  IMAD.X R20, R20, 0x1, R132, P4 ;  /* 0x0000000114147824 */ /* 0x000fc600020e0684 */
[----:B------:R-:W5:Y:S01]  /*15a20*/  LDL.LU R12, [R1+0x274] ;  /* 0x00027400010c7983 */ /* 0x000f620000300800 */
[----:B---3--:R-:W-:-:S03]  /*15a30*/  IADD3 R10, P4, PT, R10, R3, RZ ;  /* 0x000000030a0a7210 */ /* 0x008fc60007f9e0ff */
[----:B------:R1:W-:Y:S01]  /*15a40*/  LDGSTS.E [R6+0x20800], desc[UR26][R4.64], P2 ;  /* 0x2080000004067fae */ /* 0x0003e200091a101a */
[----:B------:R-:W-:-:S03]  /*15a50*/  IADD3.X R19, PT, PT, R19, R132, RZ, P4, !PT ;  /* 0x0000008413137210 */ /* 0x000fc600027fe4ff */
[----:B------:R3:W-:Y:S01]  /*15a60*/  STL [R1+0x2ac], R17 ;  /* 0x0002ac1101007387 */ /* 0x0007e20000100800 */
[----:B----4-:R-:W-:-:S03]  /*15a70*/  IADD3 R11, P4, PT, R11, R3, RZ ;  /* 0x000000030b0b7210 */ /* 0x010fc60007f9e0ff */
[----:B------:R-:W-:Y:S01]  /*15a80*/  STL [R1+0x2a8], R20 ;  /* 0x0002a81401007387 */ /* 0x000fe20000100800 */
[----:B-1----:R-:W-:Y:S02]  /*15a90*/  IMAD.MOV.U32 R4, RZ, RZ, R17 ;  /* 0x000000ffff047224 */ /* 0x002fe400078e0011 */
[----:B------:R-:W-:Y:S01]  /*15aa0*/  IMAD.MOV.U32 R5, RZ, RZ, R20 ;  /* 0x000000ffff057224 */ /* 0x000fe200078e0014 */
[----:B---3--:R-:W3:Y:S01]  /*15ab0*/  LDL R17, [R1+0x55c] ;  /* 0x00055c0001117983 */ /* 0x008ee20000100800 */
[----:B--2---:R-:W-:-:S03]  /*15ac0*/  IMAD.X R18, R18, 0x1, R132, P4 ;  /* 0x0000000112127824 */ /* 0x004fc600020e0684 */
[----:B------:R1:W-:Y:S04]  /*15ad0*/  LDGSTS.E [R6+0x20c00], desc[UR26][R4.64], P2 ;  /* 0x20c0000004067fae */ /* 0x0003e800091a101a */
[----:B------:R2:W-:Y:S01]  /*15ae0*/  STL [R1+0x2cc], R10 ;  /* 0x0002cc0a01007387 */ /* 0x0005e20000100800 */
[----:B------:R-:W-:Y:S01]  /*15af0*/  IADD3 R9, P4, PT, R9, R3, RZ ;  /* 0x0000000309097210 */ /* 0x000fe20007f9e0ff */
[----:B-1----:R-:W-:Y:S02]  /*15b00*/  IMAD.MOV.U32 R4, RZ, RZ, R10 ;  /* 0x000000ffff047224 */ /* 0x002fe400078e000a */
[----:B------:R-:W-:Y:S01]  /*15b10*/  IMAD.MOV.U32 R5, RZ, RZ, R19 ;  /* 0x000000ffff057224 */ /* 0x000fe200078e0013 */
[----:B------:R-:W-:Y:S04]  /*15b20*/  STL [R1+0x2c8], R19 ;  /* 0x0002c81301007387 */ /* 0x000fe80000100800 */
[----:B--2---:R-:W2:Y:S01]  /*15b30*/  LDL.LU R10, [R1+0x294] ;  /* 0x00029400010a7983 */ /* 0x004ea20000300800 */
[----:B------:R-:W-:-:S03]  /*15b40*/  IMAD.X R16, R16, 0x1, R132, P4 ;  /* 0x0000000110107824 */ /* 0x000fc600020e0684 */
[----:B------:R1:W-:Y:S04]  /*15b50*/  LDGSTS.E [R6+0x21000], desc[UR26][R4.64], P2 ;  /* 0x2100000004067fae */ /* 0x0003e800091a101a */
[----:B------:R4:W-:Y:S04]  /*15b60*/  STL [R1+0x2ec], R11 ;  /* 0x0002ec0b01007387 */ /* 0x0009e80000100800 */
[----:B------:R-:W-:Y:S01]  /*15b70*/  STL [R1+0x2e8], R18 ;  /* 0x0002e81201007387 */ /* 0x000fe20000100800 */
[----:B-1----:R-:W-:Y:S01]  /*15b80*/  MOV R4, R11 ;  /* 0x0000000b00047202 */ /* 0x002fe20000000f00 */
[----:B------:R-:W-:Y:S01]  /*15b90*/  IMAD.MOV.U32 R5, RZ, RZ, R18 ;  /* 0x000000ffff057224 */ /* 0x000fe200078e0012 */
[----:B-----5:R-:W-:Y:S01]  /*15ba0*/  IADD3 R7, P4, PT, R7, R3, RZ ;  /* 0x0000000307077210 */ /* 0x020fe20007f9e0ff */
[----:B----4-:R-:W4:Y:S04]  /*15bb0*/  LDL.LU R11, [R1+0x290] ;  /* 0x00029000010b7983 */ /* 0x010f280000300800 */
[----:B------:R1:W-:Y:S01]  /*15bc0*/  STL [R1+0x30c], R9 ;  /* 0x00030c0901007387 */ /* 0x0003e20000100800 */
[----:B------:R-:W-:-:S03]  /*15bd0*/  IMAD.X R8, R8, 0x1, R132, P4 ;  /* 0x0000000108087824 */ /* 0x000fc600020e0684 */
[----:B------:R5:W-:Y:S04]  /*15be0*/  LDGSTS.E [R6+0x21400], desc[UR26][R4.64], P2 ;  /* 0x2140000004067fae */ /* 0x000be800091a101a */
[----:B------:R-:W-:Y:S04]  /*15bf0*/  STL [R1+0x308], R16 ;  /* 0x0003081001007387 */ /* 0x000fe80000100800 */
[----:B------:R-:W4:Y:S01]  /*15c00*/  LDL.LU R20, [R1+0x2b0] ;  /* 0x0002b00001147983 */ /* 0x000f220000300800 */
[----:B-----5:R-:W-:Y:S01]  /*15c10*/  IMAD.MOV.U32 R4, RZ, RZ, R9 ;  /* 0x000000ffff047224 */ /* 0x020fe200078e0009 */
[----:B------:R-:W-:-:S02]  /*15c20*/  MOV R5, R16 ;  /* 0x0000001000057202 */ /* 0x000fc40000000f00 */
[----:B------:R-:W5:Y:S04]  /*15c30*/  LDL.LU R19, [R1+0x2b4] ;  /* 0x0002b40001137983 */ /* 0x000f680000300800 */
[----:B------:R-:W-:Y:S04]  /*15c40*/  STL [R1+0x32c], R7 ;  /* 0x00032c0701007387 */ /* 0x000fe80000100800 */
[----:B------:R1:W-:Y:S04]  /*15c50*/  LDGSTS.E [R6+0x21800], desc[UR26][R4.64], P2 ;  /* 0x2180000004067fae */ /* 0x0003e800091a101a */
[----:B------:R1:W-:Y:S04]  /*15c60*/  STL [R1+0x328], R8 ;  /* 0x0003280801007387 */ /* 0x0003e80000100800 */
[----:B-1----:R-:W5:Y:S01]  /*15c70*/  LDL.LU R9, [R1+0x2d0] ;  /* 0x0002d00001097983 */ /* 0x002f620000300800 */
[----:B------:R-:W-:-:S03]  /*15c80*/  IMAD.MOV.U32 R5, RZ, RZ, R8 ;  /* 0x000000ffff057224 */ /* 0x000fc600078e0008 */
[----:B------:R-:W5:Y:S01]  /*15c90*/  LDL.LU R8, [R1+0x2d4] ;  /* 0x0002d40001087983 */ /* 0x000f620000300800 */
[----:B------:R-:W-:-:S03]  /*15ca0*/  IMAD.MOV.U32 R4, RZ, RZ, R7 ;  /* 0x000000ffff047224 */ /* 0x000fc600078e0007 */
[----:B------:R-:W5:Y:S04]  /*15cb0*/  LDL.LU R16, [R1+0x2f0] ;  /* 0x0002f00001107983 */ /* 0x000f680000300800 */
[----:B------:R-:W5:Y:S04]  /*15cc0*/  LDL.LU R7, [R1+0x2f4] ;  /* 0x0002f40001077983 */ /* 0x000f680000300800 */
[----:B------:R1:W-:Y:S01]  /*15cd0*/  LDGSTS.E [R6+0x21c00], desc[UR26][R4.64], P2 ;  /* 0x21c0000004067fae */ /* 0x0003e200091a101a */
[----:B------:R-:W-:-:S04]  /*15ce0*/  IADD3 R14, P4, PT, R14, R3, RZ ;  /* 0x000000030e0e7210 */ /* 0x000fc80007f9e0ff */
[----:B------:R-:W-:Y:S02]  /*15cf0*/  IADD3.X R15, PT, PT, R15, R132, RZ, P4, !PT ;  /* 0x000000840f0f7210 */ /* 0x000fe400027fe4ff */
[----:B------:R-:W-:Y:S01]  /*15d00*/  IADD3 R12, P5, PT, R12, R3, RZ ;  /* 0x000000030c0c7210 */ /* 0x000fe20007fbe0ff */
[----:B------:R3:W-:Y:S04]  /*15d10*/  STL [R1+0x254], R14 ;  /* 0x0002540e01007387 */ /* 0x0007e80000100800 */
[----:B------:R-:W-:Y:S01]  /*15d20*/  IMAD.X R13, R13, 0x1, R132, P5 ;  /* 0x000000010d0d7824 */ /* 0x000fe200028e0684 */
[----:B------:R3:W-:Y:S01]  /*15d30*/  STL [R1+0x250], R15 ;  /* 0x0002500f01007387 */ /* 0x0007e20000100800 */
[----:B-1----:R-:W-:Y:S01]  /*15d40*/  IMAD.MOV.U32 R4, RZ, RZ, R14 ;  /* 0x000000ffff047224 */ /* 0x002fe200078e000e */
[----:B------:R-:W-:-:S02]  /*15d50*/  MOV R5, R15 ;  /* 0x0000000f00057202 */ /* 0x000fc40000000f00 */
[----:B------:R-:W-:Y:S04]  /*15d60*/  STL [R1+0x274], R12 ;  /* 0x0002740c01007387 */ /* 0x000fe80000100800 */
[----:B------:R1:W-:Y:S04]  /*15d70*/  STL [R1+0x270], R13 ;  /* 0x0002700d01007387 */ /* 0x0003e80000100800 */
[----:B---3--:R-:W3:Y:S01]  /*15d80*/  LDL.LU R14, [R1+0x314] ;  /* 0x00031400010e7983 */ /* 0x008ee20000300800 */
[----:B------:R-:W-:-:S03]  /*15d90*/  VIADD R6, R17, UR5 ;  /* 0x0000000511067c36 */ /* 0x000fc60008000000 */
[----:B------:R-:W3:Y:S04]  /*15da0*/  LDL.LU R15, [R1+0x310] ;  /* 0x00031000010f7983 */ /* 0x000ee80000300800 */
[----:B------:R1:W-:Y:S02]  /*15db0*/  LDGSTS.E [R6+0x20100], desc[UR26][R4.64], P2 ;  /* 0x2010000004067fae */ /* 0x0003e400091a101a */
[----:B-1----:R-:W-:Y:S02]  /*15dc0*/  IMAD.MOV.U32 R5, RZ, RZ, R13 ;  /* 0x000000ffff057224 */ /* 0x002fe400078e000d */
[----:B------:R-:W-:Y:S01]  /*15dd0*/  IMAD.MOV.U32 R4, RZ, RZ, R12 ;  /* 0x000000ffff047224 */ /* 0x000fe200078e000c */
[----:B------:R-:W3:Y:S01]  /*15de0*/  LDL.LU R13, [R1+0x330] ;  /* 0x00033000010d7983 */ /* 0x000ee20000300800 */
[----:B--2---:R-:W-:-:S03]  /*15df0*/  IADD3 R10, P4, PT, R10, R3, RZ ;  /* 0x000000030a0a7210 */ /* 0x004fc60007f9e0ff */
[----:B------:R-:W2:Y:S04]  /*15e00*/  LDL.LU R12, [R1+0x334] ;  /* 0x00033400010c7983 */ /* 0x000ea80000300800 */
[----:B------:R1:W-:Y:S04]  /*15e10*/  STL [R1+0x294], R10 ;  /* 0x0002940a01007387 */ /* 0x0003e80000100800 */
[----:B------:R1:W-:Y:S01]  /*15e20*/  LDGSTS.E [R6+0x20500], desc[UR26][R4.64], P2 ;  /* 0x2050000004067fae */ /* 0x0003e200091a101a */
[----:B----4-:R-:W-:Y:S01]  /*15e30*/  IMAD.X R11, R11, 0x1, R132, P4 ;  /* 0x000000010b0b7824 */ /* 0x010fe200020e0684 */
[----:B-1----:R-:W-:-:S04]  /*15e40*/  MOV R4, R10 ;  /* 0x0000000a00047202 */ /* 0x002fc80000000f00 */
[----:B------:R1:W-:Y:S01]  /*15e50*/  STL [R1+0x290], R11 ;  /* 0x0002900b01007387 */ /* 0x0003e20000100800 */
[----:B------:R-:W-:-:S03]  /*15e60*/  IMAD.MOV.U32 R5, RZ, RZ, R11 ;  /* 0x000000ffff057224 */ /* 0x000fc600078e000b */
[----:B------:R-:W4:Y:S04]  /*15e70*/  LDL.LU R18, [R1+0x258] ;  /* 0x0002580001127983 */ /* 0x000f280000300800 */
[----:B------:R-:W4:Y:S04]  /*15e80*/  LDL.LU R10, [R1+0x25c] ;  /* 0x00025c00010a7983 */ /* 0x000f280000300800 */
[----:B------:R-:W4:Y:S04]  /*15e90*/  LDL.LU R17, [R1+0x278] ;  /* 0x0002780001117983 */ /* 0x000f280000300800 */
[----:B-1----:R-:W4:Y:S01]  /*15ea0*/  LDL.LU R11, [R1+0x27c] ;  /* 0x00027c00010b7983 */ /* 0x002f220000300800 */
[----:B-----5:R-:W-:-:S03]  /*15eb0*/  IADD3 R19, P4, PT, R19, R3, RZ ;  /* 0x0000000313137210 */ /* 0x020fc60007f9e0ff */
[----:B------:R1:W-:Y:S02]  /*15ec0*/  LDGSTS.E [R6+0x20900], desc[UR26][R4.64], P2 ;  /* 0x2090000004067fae */ /* 0x0003e400091a101a */
[----:B------:R-:W-:Y:S02]  /*15ed0*/  IMAD.X R20, R20, 0x1, R132, P4 ;  /* 0x0000000114147824 */ /* 0x000fe400020e0684 */
[----:B------:R5:W-:Y:S04]  /*15ee0*/  STL [R1+0x2b4], R19 ;  /* 0x0002b41301007387 */ /* 0x000be80000100800 */
[----:B------:R-:W-:Y:S01]  /*15ef0*/  STL [R1+0x2b0], R20 ;  /* 0x0002b01401007387 */ /* 0x000fe20000100800 */
[----:B-1----:R-:W-:Y:S01]  /*15f00*/  IMAD.MOV.U32 R4, RZ, RZ, R19 ;  /* 0x000000ffff047224 */ /* 0x002fe200078e0013 */
[----:B------:R-:W-:-:S02]  /*15f10*/  MOV R5, R20 ;  /* 0x0000001400057202 */ /* 0x000fc40000000f00 */
[----:B-----5:R-:W5:Y:S04]  /*15f20*/  LDL R19, [R1+0x558] ;  /* 0x0005580001137983 */ /* 0x020f680000100800 */
[----:B------:R1:W-:Y:S01]  /*15f30*/  LDGSTS.E [R6+0x20d00], desc[UR26][R4.64], P2 ;  /* 0x20d0000004067fae */ /* 0x0003e200091a101a */
[----:B------:R-:W-:-:S05]  /*15f40*/  IADD3 R8, P4, PT, R8, R3, RZ ;  /* 0x0000000308087210 */ /* 0x000fca0007f9e0ff */
[----:B------:R-:W-:Y:S01]  /*15f50*/  IMAD.X R9, R9, 0x1, R132, P4 ;  /* 0x0000000109097824 */ /* 0x000fe200020e0684 */
[----:B------:R-:W-:Y:S04]  /*15f60*/  STL [R1+0x2d4], R8 ;  /* 0x0002d40801007387 */ /* 0x000fe80000100800 */
[----:B------:R1:W-:Y:S02]  /*15f70*/  STL [R1+0x2d0], R9 ;  /* 0x0002d00901007387 */ /* 0x0003e40000100800 */
[----:B-1----:R-:W-:Y:S02]  /*15f80*/  IMAD.MOV.U32 R5, RZ, RZ, R9 ;  /* 0x000000ffff057224 */ /* 0x002fe400078e0009 */
[----:B------:R-:W-:Y:S01]  /*15f90*/  IMAD.MOV.U32 R4, RZ, RZ, R8 ;  /* 0x000000ffff047224 */ /* 0x000fe200078e0008 */
[----:B------:R-:W-:Y:S01]  /*15fa0*/  IADD3 R7, P4, PT, R7, R3, RZ ;  /* 0x0000000307077210 */ /* 0x000fe20007f9e0ff */
[----:B------:R-:W5:Y:S04]  /*15fb0*/  LDL.LU R9, [R1+0x298] ;  /* 0x0002980001097983 */ /* 0x000f680000300800 */
[----:B------:R-:W5:Y:S01]  /*15fc0*/  LDL.LU R8, [R1+0x29c] ;  /* 0x00029c0001087983 */ /* 0x000f620000300800 */
[----:B------:R-:W-:-:S03]  /*15fd0*/  IADD3.X R16, PT, PT, R16, R132, RZ, P4, !PT ;  /* 0x0000008410107210 */ /* 0x000fc600027fe4ff */
[----:B------:R1:W-:Y:S04]  /*15fe0*/  LDGSTS.E [R6+0x21100], desc[UR26][R4.64], P2 ;  /* 0x2110000004067fae */ /* 0x0003e800091a101a */
[----:B------:R-:W-:Y:S04]  /*15ff0*/  STL [R1+0x2f4], R7 ;  /* 0x0002f40701007387 */ /* 0x000fe80000100800 */
[----:B------:R1:W-:Y:S02]  /*16000*/  STL [R1+0x2f0], R16 ;  /* 0x0002f01001007387 */ /* 0x0003e40000100800 */
[----:B-1----:R-:W-:-:S02]  /*16010*/  IMAD.MOV.U32 R5, RZ, RZ, R16 ;  /* 0x000000ffff057224 */ /* 0x002fc400078e0010 */
[----:B------:R-:W-:Y:S01]  /*16020*/  IMAD.MOV.U32 R4, RZ, RZ, R7 ;  /* 0x000000ffff047224 */ /* 0x000fe200078e0007 */
[----:B------:R-:W5:Y:S04]  /*16030*/  LDL.LU R16, [R1+0x2b8] ;  /* 0x0002b80001107983 */ /* 0x000f680000300800 */
[----:B------:R-:W5:Y:S04]  /*16040*/  LDL.LU R7, [R1+0x2bc] ;  /* 0x0002bc0001077983 */ /* 0x000f680000300800 */
[----:B------:R1:W-:Y:S01]  /*16050*/  LDGSTS.E [R6+0x21500], desc[UR26][R4.64], P2 ;  /* 0x2150000004067fae */ /* 0x0003e200091a101a */
[----:B---3--:R-:W-:-:S05]  /*16060*/  IADD3 R14, P4, PT, R14, R3, RZ ;  /* 0x000000030e0e7210 */ /* 0x008fca0007f9e0ff */
[----:B------:R-:W-:Y:S01]  /*16070*/  IMAD.X R15, R15, 0x1, R132, P4 ;  /* 0x000000010f0f7824 */ /* 0x000fe200020e0684 */
[----:B------:R3:W-:Y:S01]  /*16080*/  STL [R1+0x314], R14 ;  /* 0x0003140e01007387 */ /* 0x0007e20000100800 */
[----:B-1----:R-:W-:Y:S02]  /*16090*/  MOV R4, R14 ;  /* 0x0000000e00047202 */ /* 0x002fe40000000f00 */
[----:B------:R-:W-:Y:S01]  /*160a0*/  IMAD.MOV.U32 R5, RZ, RZ, R15 ;  /* 0x000000ffff057224 */ /* 0x000fe200078e000f */
[----:B------:R1:W-:Y:S04]  /*160b0*/  STL [R1+0x310], R15 ;  /* 0x0003100f01007387 */ /* 0x0003e80000100800 */
[----:B------:R1:W-:Y:S04]  /*160c0*/  LDGSTS.E [R6+0x21900], desc[UR26][R4.64], P2 ;  /* 0x2190000004067fae */ /* 0x0003e800091a101a */
[----:B---3--:R-:W3:Y:S01]  /*160d0*/  LDL.LU R14, [R1+0x2dc] ;  /* 0x0002dc00010e7983 */ /* 0x008ee20000300800 */
[----:B--2---:R-:W-:-:S05]  /*160e0*/  IADD3 R12, P4, PT, R12, R3, RZ ;  /* 0x000000030c0c7210 */ /* 0x004fca0007f9e0ff */
[----:B------:R-:W-:Y:S01]  /*160f0*/  IMAD.X R13, R13, 0x1, R132, P4 ;  /* 0x000000010d0d7824 */ /* 0x000fe200020e0684 */
[----:B------:R-:W-:Y:S01]  /*16100*/  STL [R1+0x334], R12 ;  /* 0x0003340c01007387 */ /* 0x000fe20000100800 */
[----:B-1----:R-:W-:-:S03]  /*16110*/  IMAD.MOV.U32 R4, RZ, RZ, R12 ;  /* 0x000000ffff047224 */ /* 0x002fc600078e000c */
[----:B------:R1:W-:Y:S01]  /*16120*/  STL [R1+0x330], R13 ;  /* 0x0003300d01007387 */ /* 0x0003e20000100800 */
[----:B------:R-:W-:-:S03]  /*16130*/  MOV R5, R13 ;  /* 0x0000000d00057202 */ /* 0x000fc60000000f00 */
[----:B------:R-:W2:Y:S04]  /*16140*/  LDL.LU R15, [R1+0x2d8] ;  /* 0x0002d800010f7983 */ /* 0x000ea80000300800 */
[----:B------:R4:W-:Y:S04]  /*16150*/  LDGSTS.E [R6+0x21d00], desc[UR26][R4.64], P2 ;  /* 0x21d0000004067fae */ /* 0x0009e800091a101a */
[----:B-1----:R-:W2:Y:S04]  /*16160*/  LDL.LU R13, [R1+0x2f8] ;  /* 0x0002f800010d7983 */ /* 0x002ea80000300800 */
[----:B------:R-:W2:Y:S01]  /*16170*/  LDL.LU R12, [R1+0x2fc] ;  /* 0x0002fc00010c7983 */ /* 0x000ea20000300800 */
[----:B----4-:R-:W-:-:S05]  /*16180*/  IADD3 R10, P4, PT, R10, R3, RZ ;  /* 0x000000030a0a7210 */ /* 0x010fca0007f9e0ff */
[----:B------:R-:W-:Y:S01]  /*16190*/  IMAD.X R18, R18, 0x1, R132, P4 ;  /* 0x0000000112127824 */ /* 0x000fe200020e0684 */
[----:B------:R-:W-:Y:S01]  /*161a0*/  IADD3 R11, P5, PT, R11, R3, RZ ;  /* 0x000000030b0b7210 */ /* 0x000fe20007fbe0ff */
[----:B------:R1:W-:Y:S01]  /*161b0*/  STL [R1+0x25c], R10 ;  /* 0x00025c0a01007387 */ /* 0x0003e20000100800 */
[----:B------:R-:W-:-:S03]  /*161c0*/  MOV R4, R10 ;  /* 0x0000000a00047202 */ /* 0x000fc60000000f00 */
[----:B------:R-:W-:Y:S01]  /*161d0*/  IMAD.X R17, R17, 0x1, R132, P5 ;  /* 0x0000000111117824 */ /* 0x000fe200028e0684 */
[----:B------:R-:W-:Y:S01]  /*161e0*/  STL [R1+0x258], R18 ;  /* 0x0002581201007387 */ /* 0x000fe20000100800 */
[----:B------:R-:W-:-:S03]  /*161f0*/  IMAD.MOV.U32 R5, RZ, RZ, R18 ;  /* 0x000000ffff057224 */ /* 0x000fc600078e0012 */
[----:B------:R4:W-:Y:S04]  /*16200*/  STL [R1+0x27c], R11 ;  /* 0x00027c0b01007387 */ /* 0x0009e80000100800 */
[----:B------:R-:W-:Y:S01]  /*16210*/  STL [R1+0x278], R17 ;  /* 0x0002781101007387 */ /* 0x000fe20000100800 */
[----:B-----5:R-:W-:-:S03]  /*16220*/  VIADD R6, R19, UR5 ;  /* 0x0000000513067c36 */ /* 0x020fc60008000000 */
[----:B-1----:R-:W5:Y:S04]  /*16230*/  LDL.LU R10, [R1+0x31c] ;  /* 0x00031c00010a7983 */ /* 0x002f680000300800 */
[----:B------:R1:W-:Y:S02]  /*16240*/  LDGSTS.E [R6+0x20200], desc[UR26][R4.64], P2 ;  /* 0x2020000004067fae */ /* 0x0003e400091a101a */
[----:B-1----:R-:W-:Y:S02]  /*16250*/  IMAD.MOV.U32 R4, RZ, RZ, R11 ;  /* 0x000000ffff047224 */ /* 0x002fe400078e000b */
[----:B------:R-:W-:Y:S01]  /*16260*/  IMAD.MOV.U32 R5, RZ, RZ, R17 ;  /* 0x000000ffff057224 */ /* 0x000fe200078e0011 */
[----:B----4-:R-:W4:Y:S04]  /*16270*/  LDL.LU R11, [R1+0x318] ;  /* 0x00031800010b7983 */ /* 0x010f280000300800 */
[----:B------:R1:W-:Y:S01]  /*16280*/  LDGSTS.E [R6+0x20600], desc[UR26][R4.64], P2 ;  /* 0x2060000004067fae */ /* 0x0003e200091a101a */
[----:B------:R-:W-:-:S04]  /*16290*/  IADD3 R8, P4, PT, R8, R3, RZ ;  /* 0x0000000308087210 */ /* 0x000fc80007f9e0ff */
[----:B------:R-:W-:Y:S01]  /*162a0*/  IADD3.X R9, PT, PT, R9, R132, RZ, P4, !PT ;  /* 0x0000008409097210 */ /* 0x000fe200027fe4ff */
[----:B------:R-:W-:Y:S01]  /*162b0*/  STL [R1+0x29c], R8 ;  /* 0x00029c0801007387 */ /* 0x000fe20000100800 */
[----:B-1----:R-:W-:-:S03]  /*162c0*/  IMAD.MOV.U32 R4, RZ, RZ, R8 ;  /* 0x000000ffff047224 */ /* 0x002fc600078e0008 */
[----:B------:R1:W-:Y:S01]  /*162d0*/  STL [R1+0x298], R9 ;  /* 0x0002980901007387 */ /* 0x0003e20000100800 */
[----:B------:R-:W-:-:S05]  /*162e0*/  IMAD.MOV.U32 R5, RZ, RZ, R9 ;  /* 0x000000ffff057224 */ /* 0x000fca00078e0009 */
[----:B------:R1:W-:Y:S04]  /*162f0*/  LDGSTS.E [R6+0x20a00], desc[UR26][R4.64], P2 ;  /* 0x20a0000004067fae */ /* 0x0003e800091a101a */
[----:B-1----:R-:W4:Y:S04]  /*16300*/  LDL.LU R9, [R1+0x338] ;  /* 0x0003380001097983 */ /* 0x002f280000300800 */
[----:B------:R-:W4:Y:S01]  /*16310*/  LDL.LU R8, [R1+0x33c] ;  /* 0x00033c0001087983 */ /* 0x000f220000300800 */
[----:B------:R-:W-:-:S05]  /*16320*/  IADD3 R7, P4, PT, R7, R3, RZ ;  /* 0x0000000307077210 */ /* 0x000fca0007f9e0ff */
[----:B------:R-:W-:Y:S01]  /*16330*/  IMAD.X R16, R16, 0x1, R132, P4 ;  /* 0x0000000110107824 */ /* 0x000fe200020e0684 */
[----:B------:R1:W-:Y:S01]  /*16340*/  STL [R1+0x2bc], R7 ;  /* 0x0002bc0701007387 */ /* 0x0003e20000100800 */
[----:B------:R-:W-:-:S03]  /*16350*/  MOV R4, R7 ;  /* 0x0000000700047202 */ /* 0x000fc60000000f00 */
[----:B------:R2:W-:Y:S04]  /*16360*/  STL [R1+0x2b8], R16 ;  /* 0x0002b81001007387 */ /* 0x0005e80000100800 */
[----:B------:R-:W4:Y:S04]  /*16370*/  LDL.LU R22, [R1+0x260] ;  /* 0x0002600001167983 */ /* 0x000f280000300800 */
[----:B-1----:R-:W4:Y:S04]  /*16380*/  LDL.LU R7, [R1+0x264] ;  /* 0x0002640001077983 */ /* 0x002f280000300800 */
[----:B------:R-:W4:Y:S04]  /*16390*/  LDL.LU R21, [R1+0x280] ;  /* 0x0002800001157983 */ /* 0x000f280000300800 */
[----:B------:R-:W4:Y:S01]  /*163a0*/  LDL.LU R20, [R1+0x284] ;  /* 0x0002840001147983 */ /* 0x000f220000300800 */
[----:B------:R-:W-:-:S05]  /*163b0*/  IMAD.MOV.U32 R5, RZ, RZ, R16 ;  /* 0x000000ffff057224 */ /* 0x000fca00078e0010 */
[----:B------:R1:W-:Y:S01]  /*163c0*/  LDGSTS.E [R6+0x20e00], desc[UR26][R4.64], P2 ;  /* 0x20e0000004067fae */ /* 0x0003e200091a101a */
[----:B---3--:R-:W-:-:S05]  /*163d0*/  IADD3 R14, P4, PT, R14, R3, RZ ;  /* 0x000000030e0e7210 */ /* 0x008fca0007f9e0ff */
[----:B------:R-:W-:Y:S01]  /*163e0*/  STL [R1+0x2dc], R14 ;  /* 0x0002dc0e01007387 */ /* 0x000fe20000100800 */
[----:B--2---:R-:W-:-:S05]  /*163f0*/  IMAD.X R15, R15, 0x1, R132, P4 ;  /* 0x000000010f0f7824 */ /* 0x004fca00020e0684 */
[----:B------:R2:W-:Y:S04]  /*16400*/  STL [R1+0x2d8], R15 ;  /* 0x0002d80f01007387 */ /* 0x0005e80000100800 */
[----:B------:R-:W3:Y:S01]  /*16410*/  LDL R23, [R1+0x554] ;  /* 0x0005540001177983 */ /* 0x000ee20000100800 */
[----:B------:R-:W-:-:S05]  /*16420*/  IADD3 R12, P4, PT, R12, R3, RZ ;  /* 0x000000030c0c7210 */ /* 0x000fca0007f9e0ff */
[----:B------:R-:W-:Y:S01]  /*16430*/  IMAD.X R13, R13, 0x1, R132, P4 ;  /* 0x000000010d0d7824 */ /* 0x000fe200020e0684 */
[----:B------:R-:W-:Y:S04]  /*16440*/  STL [R1+0x2fc], R12 ;  /* 0x0002fc0c01007387 */ /* 0x000fe80000100800 */
[----:B------:R1:W-:Y:S04]  /*16450*/  STL [R1+0x2f8], R13 ;  /* 0x0002f80d01007387 */ /* 0x0003e80000100800 */
[----:B------:R-:W3:Y:S04]  /*16460*/  LDL.LU R19, [R1+0x2a0] ;  /* 0x0002a00001137983 */ /* 0x000ee80000300800 */
[----:B------:R-:W3:Y:S04]  /*16470*/  LDL.LU R18, [R1+0x2a4] ;  /* 0x0002a40001127983 */ /* 0x000ee80000300800 */
[----:B------:R-:W3:Y:S01]  /*16480*/  LDL.LU R17, [R1+0x2c0] ;  /* 0x0002c00001117983 */ /* 0x000ee20000300800 */
[----:B-1----:R-:W-:-:S03]  /*16490*/  IMAD.MOV.U32 R4, RZ, RZ, R14 ;  /* 0x000000ffff047224 */ /* 0x002fc600078e000e */
[----:B------:R-:W3:Y:S01]  /*164a0*/  LDL.LU R16, [R1+0x2c4] ;  /* 0x0002c40001107983 */ /* 0x000ee20000300800 */
[----:B-----5:R-:W-:Y:S02]  /*164b0*/  IADD3 R10, P4, PT, R10, R3, RZ ;  /* 0x000000030a0a7210 */ /* 0x020fe40007f9e0ff */
[----:B------:R-:W-:-:S03]  /*164c0*/  MOV R5, R15 ;  /* 0x0000000f00057202 */ /* 0x000fc60000000f00 */
[----:B------:R-:W-:Y:S04]  /*164d0*/  STL [R1+0x31c], R10 ;  /* 0x00031c0a01007387 */ /* 0x000fe80000100800 */
[----:B------:R1:W-:Y:S01]  /*164e0*/  LDGSTS.E [R6+0x21200], desc[UR26][R4.64], P2 ;  /* 0x2120000004067fae */ /* 0x0003e200091a101a */
[----:B----4-:R-:W-:-:S05]  /*164f0*/  IADD3.X R11, PT, PT, R11, R132, RZ, P4, !PT ;  /* 0x000000840b0b7210 */ /* 0x010fca00027fe4ff */
[----:B------:R4:W-:Y:S04]  /*16500*/  STL [R1+0x318], R11 ;  /* 0x0003180b01007387 */ /* 0x0009e80000100800 */
[----:B--2---:R-:W2:Y:S04]  /*16510*/  LDL.LU R15, [R1+0x2e0] ;  /* 0x0002e000010f7983 */ /* 0x004ea80000300800 */
[----:B------:R-:W5:Y:S01]  /*16520*/  LDL.LU R14, [R1+0x2e4] ;  /* 0x0002e400010e7983 */ /* 0x000f620000300800 */
[----:B-1----:R-:W-:Y:S02]  /*16530*/  IMAD.MOV.U32 R5, RZ, RZ, R13 ;  /* 0x000000ffff057224 */ /* 0x002fe400078e000d */
[----:B------:R-:W-:Y:S01]  /*16540*/  IMAD.MOV.U32 R4, RZ, RZ, R12 ;  /* 0x000000ffff047224 */ /* 0x000fe200078e000c */
[----:B------:R-:W2:Y:S04]  /*16550*/  LDL.LU R13, [R1+0x300] ;  /* 0x00030000010d7983 */ /* 0x000ea80000300800 */
[----:B------:R-:W2:Y:S04]  /*16560*/  LDL.LU R12, [R1+0x304] ;  /* 0x00030400010c7983 */ /* 0x000ea80000300800 */
[----:B------:R1:W-:Y:S01]  /*16570*/  LDGSTS.E [R6+0x21600], desc[UR26][R4.64], P2 ;  /* 0x2160000004067fae */ /* 0x0003e200091a101a */
[----:B------:R-:W-:-:S05]  /*16580*/  IADD3 R8, P4, PT, R8, R3, RZ ;  /* 0x0000000308087210 */ /* 0x000fca0007f9e0ff */
[----:B------:R-:W-:Y:S01]  /*16590*/  IMAD.X R9, R9, 0x1, R132, P4 ;  /* 0x0000000109097824 */ /* 0x000fe200020e0684 */
[----:B------:R-:W-:Y:S01]  /*165a0*/  STL [R1+0x33c], R8 ;  /* 0x00033c0801007387 */ /* 0x000fe20000100800 */
[----:B-1----:R-:W-:Y:S02]  /*165b0*/  IMAD.MOV.U32 R4, RZ, RZ, R10 ;  /* 0x000000ffff047224 */ /* 0x002fe400078e000a */
[----:B------:R-:W-:Y:S01]  /*165c0*/  IMAD.MOV.U32 R5, RZ, RZ, R11 ;  /* 0x000000ffff057224 */ /* 0x000fe200078e000b */
[----:B------:R1:W-:Y:S04]  /*165d0*/  STL [R1+0x338], R9 ;  /* 0x0003380901007387 */ /* 0x0003e80000100800 */
[----:B----4-:R-:W4:Y:S04]  /*165e0*/  LDL.LU R11, [R1+0x320] ;  /* 0x00032000010b7983 */ /* 0x010f280000300800 */
[----:B------:R-:W4:Y:S04]  /*165f0*/  LDL.LU R10, [R1+0x324] ;  /* 0x00032400010a7983 */ /* 0x000f280000300800 */
[----:B------:R1:W-:Y:S01]  /*16600*/  LDGSTS.E [R6+0x21a00], desc[UR26][R4.64], P2 ;  /* 0x21a0000004067fae */ /* 0x0003e200091a101a */
[-C--:B------:R-:W-:Y:S01]  /*16610*/  IADD3 R7, P4, PT, R7, R3.reuse, RZ ;  /* 0x0000000307077210 */ /* 0x080fe20007f9e0ff */
[----:B-1----:R-:W-:Y:S01]  /*16620*/  IMAD.MOV.U32 R5, RZ, RZ, R9 ;  /* 0x000000ffff057224 */ /* 0x002fe200078e0009 */
[----:B------:R-:W-:Y:S01]  /*16630*/  MOV R4, R8 ;  /* 0x0000000800047202 */ /* 0x000fe20000000f00 */
[----:B------:R-:W4:Y:S04]  /*16640*/  LDL.LU R9, [R1+0x340] ;  /* 0x0003400001097983 */ /* 0x000f280000300800 */
[----:B------:R-:W4:Y:S01]  /*16650*/  LDL.LU R8, [R1+0x344] ;  /* 0x0003440001087983 */ /* 0x000f220000300800 */
[----:B------:R-:W-:Y:S01]  /*16660*/  IADD3 R20, P5, PT, R20, R3, RZ ;  /* 0x0000000314147210 */ /* 0x000fe20007fbe0ff */
[----:B------:R-:W-:-:S02]  /*16670*/  IMAD.X R22, R22, 0x1, R132, P4 ;  /* 0x0000000116167824 */ /* 0x000fc400020e0684 */
[----:B------:R1:W-:Y:S02]  /*16680*/  STL [R1+0x264], R7 ;  /* 0x0002640701007387 */ /* 0x0003e40000100800 */
[----:B------:R-:W-:Y:S02]  /*16690*/  IMAD.X R21, R21, 0x1, R132, P5 ;  /* 0x0000000115157824 */ /* 0x000fe400028e0684 */
[----:B------:R1:W-:Y:S04]  /*166a0*/  STL [R1+0x260], R22 ;  /* 0x0002601601007387 */ /* 0x0003e80000100800 */
[----:B------:R1:W-:Y:S04]  /*166b0*/  LDGSTS.E [R6+0x21e00], desc[UR26][R4.64], P2 ;  /* 0x21e0000004067fae */ /* 0x0003e800091a101a */
[----:B------:R2:W-:Y:S04]  /*166c0*/  STL [R1+0x284], R20 ;  /* 0x0002841401007387 */ /* 0x0005e80000100800 */
[----:B------:R2:W-:Y:S01]  /*166d0*/  STL [R1+0x280], R21 ;  /* 0x0002801501007387 */ /* 0x0005e20000100800 */
[----:B-1----:R-:W-:-:S03]  /*166e0*/  IMAD.MOV.U32 R4, RZ, RZ, R7 ;  /* 0x000000ffff047224 */ /* 0x002fc600078e0007 */
[----:B------:R-:W4:Y:S01]  /*166f0*/  LDL R7, [R1+0x34c] ;  /* 0x00034c0001077983 */ /* 0x000f220000100800 */
[----:B------:R-:W-:Y:S01]  /*16700*/  IMAD.MOV.U32 R5, RZ, RZ, R22 ;  /* 0x000000ffff057224 */ /* 0x000fe200078e0016 */
[----:B------:R-:W-:-:S04]  /*16710*/  UIADD3 UR13, UPT, UPT, UR13, 0x1, URZ ;  /* 0x000000010d0d7890 */ /* 0x000fc8000fffe0ff */
[----:B------:R-:W-:-:S04]  /*16720*/  UISETP.GT.AND UP1, UPT, UR13, 0x1, UPT ;  /* 0x000000010d00788c */ /* 0x000fc8000bf24270 */
[----:B------:R-:W-:Y:S01]  /*16730*/  USEL UR13, UR13, URZ, !UP1 ;  /* 0x000000ff0d0d7287 */ /* 0x000fe2000c800000 */
[----:B---3--:R-:W-:-:S05]  /*16740*/  IADD3 R6, PT, PT, R23, UR5, RZ ;  /* 0x0000000517067c10 */ /* 0x008fca000fffe0ff */
[----:B------:R1:W-:Y:S02]  /*16750*/  LDGSTS.E [R6+0x20300], desc[UR26][R4.64], P2 ;  /* 0x2030000004067fae */ /* 0x0003e400091a101a */
[----:B-1----:R-:W-:Y:S01]  /*16760*/  IMAD.MOV.U32 R4, RZ, RZ, R20 ;  /* 0x000000ffff047224 */ /* 0x002fe200078e0014 */
[----:B------:R-:W-:Y:S02]  /*16770*/  MOV R5, R21 ;  /* 0x0000001500057202 */ /* 0x000fe40000000f00 */
[----:B------:R-:W-:-:S03]  /*16780*/  IADD3 R18, P4, PT, R18, R3, RZ ;  /* 0x0000000312127210 */ /* 0x000fc60007f9e0ff */
[----:B------:R1:W-:Y:S02]  /*16790*/  LDGSTS.E [R6+0x20700], desc[UR26][R4.64], P2 ;  /* 0x2070000004067fae */ /* 0x0003e400091a101a */
[----:B------:R-:W-:Y:S01]  /*167a0*/  IMAD.X R19, R19, 0x1, R132, P4 ;  /* 0x0000000113137824 */ /* 0x000fe200020e0684 */
[----:B------:R-:W-:-:S04]  /*167b0*/  IADD3 R16, P4, PT, R16, R3, RZ ;  /* 0x0000000310107210 */ /* 0x000fc80007f9e0ff */
[----:B------:R-:W-:Y:S01]  /*167c0*/  IADD3.X R17, PT, PT, R17, R132, RZ, P4, !PT ;  /* 0x0000008411117210 */ /* 0x000fe200027fe4ff */
[----:B-1----:R-:W-:Y:S02]  /*167d0*/  IMAD.MOV.U32 R4, RZ, RZ, R18 ;  /* 0x000000ffff047224 */ /* 0x002fe400078e0012 */
[----:B------:R-:W-:-:S05]  /*167e0*/  IMAD.MOV.U32 R5, RZ, RZ, R19 ;  /* 0x000000ffff057224 */ /* 0x000fca00078e0013 */
[----:B------:R1:W-:Y:S02]  /*167f0*/  LDGSTS.E [R6+0x20b00], desc[UR26][R4.64], P2 ;  /* 0x20b0000004067fae */ /* 0x0003e400091a101a */
[----:B-1----:R-:W-:Y:S02]  /*16800*/  IMAD.MOV.U32 R4, RZ, RZ, R16 ;  /* 0x000000ffff047224 */ /* 0x002fe400078e0010 */
[----:B------:R-:W-:-:S05]  /*16810*/  IMAD.MOV.U32 R5, RZ, RZ, R17 ;  /* 0x000000ffff057224 */ /* 0x000fca00078e0011 */
[----:B------:R1:W-:Y:S01]  /*16820*/  LDGSTS.E [R6+0x20f00], desc[UR26][R4.64], P2 ;  /* 0x20f0000004067fae */ /* 0x0003e200091a101a */
[----:B-----5:R-:W-:-:S05]  /*16830*/  IADD3 R14, P4, PT, R14, R3, RZ ;  /* 0x000000030e0e7210 */ /* 0x020fca0007f9e0ff */
[----:B--2---:R-:W-:Y:S01]  /*16840*/  IMAD.X R15, R15, 0x1, R132, P4 ;  /* 0x000000010f0f7824 */ /* 0x004fe200020e0684 */
[----:B------:R-:W-:-:S03]  /*16850*/  IADD3 R12, P4, PT, R12, R3, RZ ;  /* 0x000000030c0c7210 */ /* 0x000fc60007f9e0ff */
[----:B-1----:R-:W-:Y:S01]  /*16860*/  IMAD.MOV.U32 R5, RZ, RZ, R15 ;  /* 0x000000ffff057224 */ /* 0x002fe200078e000f */
[----:B------:R-:W-:Y:S01]  /*16870*/  MOV R4, R14 ;  /* 0x0000000e00047202 */ /* 0x000fe20000000f00 */
[----:B------:R-:W-:-:S04]  /*16880*/  IMAD.X R13, R13, 0x1, R132, P4 ;  /* 0x000000010d0d7824 */ /* 0x000fc800020e0684 */
[----:B------:R1:W-:Y:S04]  /*16890*/  LDGSTS.E [R6+0x21300], desc[UR26][R4.64], P2 ;  /* 0x2130000004067fae */ /* 0x0003e800091a101a */
[----:B------:R2:W-:Y:S04]  /*168a0*/  STL [R1+0x2a4], R18 ;  /* 0x0002a41201007387 */ /* 0x0005e80000100800 */
[----:B------:R2:W-:Y:S01]  /*168b0*/  STL [R1+0x2a0], R19 ;  /* 0x0002a01301007387 */ /* 0x0005e20000100800 */
[----:B-1----:R-:W-:Y:S01]  /*168c0*/  IMAD.MOV.U32 R4, RZ, RZ, R12 ;  /* 0x000000ffff047224 */ /* 0x002fe200078e000c */
[----:B------:R-:W-:-:S02]  /*168d0*/  MOV R5, R13 ;  /* 0x0000000d00057202 */ /* 0x000fc40000000f00 */
[----:B------:R2:W-:Y:S01]  /*168e0*/  STL [R1+0x2c4], R16 ;  /* 0x0002c41001007387 */ /* 0x0005e20000100800 */
[----:B----4-:R-:W-:-:S03]  /*168f0*/  IADD3 R10, P4, PT, R10, R3, RZ ;  /* 0x000000030a0a7210 */ /* 0x010fc60007f9e0ff */
[----:B------:R2:W-:Y:S02]  /*16900*/  STL [R1+0x2c0], R17 ;  /* 0x0002c01101007387 */ /* 0x0005e40000100800 */
[----:B------:R-:W-:Y:S02]  /*16910*/  IMAD.X R11, R11, 0x1, R132, P4 ;  /* 0x000000010b0b7824 */ /* 0x000fe400020e0684 */
[----:B------:R1:W-:Y:S04]  /*16920*/  LDGSTS.E [R6+0x21700], desc[UR26][R4.64], P2 ;  /* 0x2170000004067fae */ /* 0x0003e800091a101a */
[----:B------:R2:W-:Y:S04]  /*16930*/  STL [R1+0x2e4], R14 ;  /* 0x0002e40e01007387 */ /* 0x0005e80000100800 */
[----:B------:R2:W-:Y:S01]  /*16940*/  STL [R1+0x2e0], R15 ;  /* 0x0002e00f01007387 */ /* 0x0005e20000100800 */
[----:B-1----:R-:W-:Y:S01]  /*16950*/  IMAD.MOV.U32 R4, RZ, RZ, R10 ;  /* 0x000000ffff047224 */ /* 0x002fe200078e000a */
[----:B------:R-:W-:Y:S01]  /*16960*/  IADD3 R8, P4, PT, R8, R3, RZ ;  /* 0x0000000308087210 */ /* 0x000fe20007f9e0ff */
[----:B------:R-:W-:Y:S01]  /*16970*/  IMAD.MOV.U32 R5, RZ, RZ, R11 ;  /* 0x000000ffff057224 */ /* 0x000fe200078e000b */
[----:B------:R2:W-:Y:S02]  /*16980*/  STL [R1+0x304], R12 ;  /* 0x0003040c01007387 */ /* 0x0005e40000100800 */
[----:B------:R-:W-:-:S02]  /*16990*/  IADD3.X R9, PT, PT, R9, R132, RZ, P4, !PT ;  /* 0x0000008409097210 */ /* 0x000fc400027fe4ff */
[----:B------:R2:W-:Y:S04]  /*169a0*/  STL [R1+0x300], R13 ;  /* 0x0003000d01007387 */ /* 0x0005e80000100800 */
[----:B------:R2:W-:Y:S04]  /*169b0*/  STL [R1+0x324], R10 ;  /* 0x0003240a01007387 */ /* 0x0005e80000100800 */
[----:B------:R2:W-:Y:S04]  /*169c0*/  STL [R1+0x320], R11 ;  /* 0x0003200b01007387 */ /* 0x0005e80000100800 */
[----:B------:R1:W-:Y:S04]  /*169d0*/  LDGSTS.E [R6+0x21b00], desc[UR26][R4.64], P2 ;  /* 0x21b0000004067fae */ /* 0x0003e800091a101a */
[----:B------:R2:W-:Y:S04]  /*169e0*/  STL [R1+0x344], R8 ;  /* 0x0003440801007387 */ /* 0x0005e80000100800 */
[----:B------:R2:W-:Y:S01]  /*169f0*/  STL [R1+0x340], R9 ;  /* 0x0003400901007387 */ /* 0x0005e20000100800 */
[----:B-1----:R-:W-:-:S02]  /*16a00*/  IMAD.MOV.U32 R4, RZ, RZ, R8 ;  /* 0x000000ffff047224 */ /* 0x002fc400078e0008 */
[----:B------:R-:W-:-:S05]  /*16a10*/  IMAD.MOV.U32 R5, RZ, RZ, R9 ;  /* 0x000000ffff057224 */ /* 0x000fca00078e0009 */
[----:B------:R1:W-:Y:S01]  /*16a20*/  LDGSTS.E [R6+0x21f00], desc[UR26][R4.64], P2 ;  /* 0x21f0000004067fae */ /* 0x0003e200091a101a */
[C---:B------:R-:W-:Y:S01]  /*16a30*/  ISETP.NE.U32.AND P2, PT, R169.reuse, R7, PT ;  /* 0x00000007a900720c */ /* 0x040fe20003f45070 */
[----:B------:R-:W-:Y:S02]  /*16a40*/  USEL UR5, URZ, 0x1, !UP1 ;  /* 0x00000001ff057887 */ /* 0x000fe4000c800000 */
[----:B------:R-:W0:Y:S02]  /*16a50*/  LDGDEPBAR ;  /* 0x00000000000079af */ /* 0x000e240000000000 */
[----:B------:R-:W-:Y:S01]  /*16a60*/  ULOP3.LUT UR5, UR6, UR5, URZ, 0x3c, !UPT ;  /* 0x0000000506057292 */ /* 0x000fe2000f8e3cff */
[----:B------:R-:W-:Y:S01]  /*16a70*/  VIADD R169, R169, 0x1 ;  /* 0x00000001a9a97836 */ /* 0x000fe20000000000 */
[----:B-1----:R-:W-:-:S06]  /*16a80*/  MOV R4, UR6 ;  /* 0x0000000600047c02 */ /* 0x002fcc0008000f00 */
[----:B--2---:R-:W-:Y:S05]  /*16a90*/  @P2 BRA `(.L_x_11) ;  /* 0xffffff9000142947 */ /* 0x004fea000383ffff */
.L_x_8:
[----:B------:R-:W2:Y:S01]  /*16aa0*/  LDC R3, c[0x0][0x3b4] ;  /* 0x0000ed00ff037b82 */ /* 0x000ea20000000800 */
[----:B------:R-:W3:Y:S01]  /*16ab0*/  LDCU UR5, c[0x0][0x3b8] ;  /* 0x00007700ff0577ac */ /* 0x000ee20008000800 */
[----:B------:R-:W4:Y:S01]  /*16ac0*/  LDCU.128 UR12, c[0x0][0x390] ;  /* 0x00007200ff0c77ac */ /* 0x000f220008000c00 */
[----:B------:R-:W-:Y:S05]  /*16ad0*/  @!P1 BRA `(.L_x_12) ;  /* 0x0000000000109947 */ /* 0x000fea0003800000 */
[----:B------:R-:W-:-:S06]  /*16ae0*/  USHF.L.U32 UR6, UR6, 0x1f, URZ ;  /* 0x0000001f06067899 */ /* 0x000fcc00080006ff */
[----:B------:R-:W-:-:S04]  /*16af0*/  IMAD.U32 R0, RZ, RZ, UR6 ;  /* 0x00000006ff007e24 */ /* 0x000fc8000f8e00ff */
[----:B------:R-:W5:Y:S02]  /*16b00*/  SYNCS.PHASECHK.TRANS64.TRYWAIT P0, [UR4], R0 ;  /* 0x00000000ff0075a7 */ /* 0x000f640008001104 */
[----:B-----5:R-:W-:Y:S05]  /*16b10*/  @!P0 BRA `(.L_x_13) ;  /* 0x0000002400fc8947 */ /* 0x020fea0003800000 */
.L_x_12:
[----:B------:R-:W5:Y:S01]  /*16b20*/  LDL.LU R146, [R1+0x4] ;  /* 0x0000040001927983 */ /* 0x000f620000300800 */
[----:B------:R-:W-:-:S04]  /*16b30*/  DEPBAR.LE SB0, 0x0 ;  /* 0x000080000000791a */ /* 0x000fc80000000000 */
[----:B----4-:R-:W4:Y:S04]  /*16b40*/  LDL.LU R144, [R1+0xc] ;  /* 0x00000c0001907983 */ /* 0x010f280000300800 */
[----:B---3--:R-:W3:Y:S01]  /*16b50*/  LDL.LU R142, [R1+0xd0] ;  /* 0x0000d000018e7983 */ /* 0x008ee20000300800 */
[----:B------:R-:W-:Y:S06]  /*16b60*/  BAR.SYNC.DEFER_BLOCKING 0x0 ;  /* 0x0000000000007b1d */ /* 0x000fec0000010000 */
[----:B------:R-:W1:Y:S02]  /*16b70*/  @!P3 SYNCS.CCTL.IV [UR9+0x2c000] ;  /* 0x02c00000ff00b9b1 */ /* 0x000e640008000009 */
[----:B-1----:R-:W-:Y:S06]  /*16b80*/  BAR.SYNC.DEFER_BLOCKING 0x0 ;  /* 0x0000000000007b1d */ /* 0x002fec0000010000 */
[----:B------:R-:W1:Y:S01]  /*16b90*/  LDTM.x128 R4, tmem[UR11] ;  /* 0x0000000b000479ee */ /* 0x000e6200083c0000 */
[----:B------:R-:W2:Y:S01]  /*16ba0*/  @!P3 SYNCS.CCTL.IV [UR9+0x2c008] ;  /* 0x02c00800ff00b9b1 */ /* 0x000ea20008000009 */
[----:B------:R-:W-:Y:S01]  /*16bb0*/  NOP ;  /* 0x0000000000007918 */ /* 0x000fe20000000000 */
[C---:B-----5:R-:W-:Y:S01]  /*16bc0*/  VIADD R2, R146.reuse, 0x1 ;  /* 0x0000000192027836 */ /* 0x060fe20000000000 */
[C---:B------:R-:W-:Y:S01]  /*16bd0*/  ISETP.GE.AND P6, PT, R146.reuse, UR15, PT ;  /* 0x0000000f92007c0c */ /* 0x040fe2000bfc6270 */
[----:B------:R-:W-:-:S02]  /*16be0*/  VIADD R134, R146, 0x2 ;  /* 0x0000000292867836 */ /* 0x000fc40000000000 */
[----:B------:R-:W-:Y:S01]  /*16bf0*/  IMAD R137, R146, UR5, RZ ;  /* 0x0000000592897c24 */ /* 0x000fe2000f8e02ff */
[C---:B----4-:R-:W-:Y:S01]  /*16c00*/  ISETP.GE.AND P2, PT, R144.reuse, UR14, PT ;  /* 0x0000000e90007c0c */ /* 0x050fe2000bf46270 */
[----:B--2---:R-:W-:Y:S01]  /*16c10*/  IMAD R0, R144, R3, RZ ;  /* 0x0000000390007224 */ /* 0x004fe200078e02ff */
[----:B------:R-:W-:Y:S01]  /*16c20*/  ISETP.GE.AND P4, PT, R2, UR15, PT ;  /* 0x0000000f02007c0c */ /* 0x000fe2000bf86270 */
[C---:B------:R-:W-:Y:S01]  /*16c30*/  VIADD R136, R146.reuse, 0x4 ;  /* 0x0000000492887836 */ /* 0x040fe20000000000 */
[----:B------:R-:W-:Y:S02]  /*16c40*/  ISETP.LT.AND P2, PT, R146, UR15, !P2 ;  /* 0x0000000f92007c0c */ /* 0x000fe4000d741270 */
[----:B------:R-:W-:Y:S02]  /*16c50*/  LEA R132, P0, R0, UR12, 0x2 ;  /* 0x0000000c00847c11 */ /* 0x000fe4000f8010ff */
[----:B------:R-:W-:Y:S02]  /*16c60*/  IADD3 R2, PT, PT, R146, 0x3, RZ ;  /* 0x0000000392027810 */ /* 0x000fe40007ffe0ff */
[----:B------:R-:W-:Y:S01]  /*16c70*/  LEA.HI.X.SX32 R133, R0, UR13, 0x2, P0 ;  /* 0x0000000d00857c11 */ /* 0x000fe200080f16ff */
[----:B------:R-:W-:Y:S01]  /*16c80*/  IMAD R0, R3, 0x80, R0 ;  /* 0x0000008003007824 */ /* 0x000fe200078e0200 */
[----:B------:R-:W-:-:S02]  /*16c90*/  ISETP.GE.AND P0, PT, R134, UR15, PT ;  /* 0x0000000f86007c0c */ /* 0x000fc4000bf06270 */
[----:B------:R-:W-:Y:S01]  /*16ca0*/  ISETP.GE.AND P1, PT, R2, UR15, PT ;  /* 0x0000000f02007c0c */ /* 0x000fe2000bf26270 */
[C---:B------:R-:W-:Y:S01]  /*16cb0*/  IMAD.WIDE R134, R137.reuse, 0x4, R132 ;  /* 0x0000000489867825 */ /* 0x040fe200078e0284 */
[----:B------:R-:W-:Y:S02]  /*16cc0*/  LEA R2, P5, R0, UR12, 0x2 ;  /* 0x0000000c00027c11 */ /* 0x000fe4000f8a10ff */
[----:B------:R-:W-:Y:S02]  /*16cd0*/  IADD3 R141, PT, PT, R137, UR5, RZ ;  /* 0x00000005898d7c10 */ /* 0x000fe4000fffe0ff */
[----:B-1----:R1:W-:Y:S01]  /*16ce0*/  @P2 STG.E desc[UR26][R134.64], R4 ;  /* 0x0000000486002986 */ /* 0x0023e2000c10191a */
[----:B---3--:R-:W-:Y:S02]  /*16cf0*/  ISETP.LT.AND P2, PT, R142, UR14, !P6 ;  /* 0x0000000e8e007c0c */ /* 0x008fe4000f741270 */
[----:B------:R-:W-:Y:S01]  /*16d00*/  ISETP.LT.AND P6, PT, R144, UR14, !P4 ;  /* 0x0000000e90007c0c */ /* 0x000fe2000e7c1270 */
[----:B------:R-:W-:Y:S01]  /*16d10*/  VIADD R143, R141, UR5 ;  /* 0x000000058d8f7c36 */ /* 0x000fe20008000000 */
[----:B------:R-:W-:Y:S01]  /*16d20*/  LEA.HI.X.SX32 R3, R0, UR13, 0x2, P5 ;  /* 0x0000000d00037c11 */ /* 0x000fe2000a8f16ff */
[----:B------:R-:W-:Y:S01]  /*16d30*/  VIADD R0, R146, 0x5 ;  /* 0x0000000592007836 */ /* 0x000fe20000000000 */
[----:B------:R-:W-:Y:S01]  /*16d40*/  ISETP.GE.AND P3, PT, R136, UR15, PT ;  /* 0x0000000f88007c0c */ /* 0x000fe2000bf66270 */
[----:B------:R-:W-:Y:S01]  /*16d50*/  VIADD R145, R143, UR5 ;  /* 0x000000058f917c36 */ /* 0x000fe20008000000 */
[----:B------:R-:W-:Y:S01]  /*16d60*/  ISETP.LT.AND P4, PT, R142, UR14, !P4 ;  /* 0x0000000e8e007c0c */ /* 0x000fe2000e781270 */
[----:B------:R-:W-:Y:S01]  /*16d70*/  IMAD.WIDE R136, R137, 0x4, R2 ;  /* 0x0000000489887825 */ /* 0x000fe200078e0202 */
[----:B------:R-:W-:-:S02]  /*16d80*/  ISETP.LT.AND P5, PT, R144, UR14, !P0 ;  /* 0x0000000e90007c0c */ /* 0x000fc4000c7a1270 */
[----:B------:R-:W-:Y:S01]  /*16d90*/  ISETP.LT.AND P0, PT, R142, UR14, !P0 ;  /* 0x0000000e8e007c0c */ /* 0x000fe2000c701270 */
[C---:B-1----:R-:W-:Y:S01]  /*16da0*/  IMAD.WIDE R134, R141.reuse, 0x4, R132 ;  /* 0x000000048d867825 */ /* 0x042fe200078e0284 */
[----:B------:R1:W-:Y:S01]  /*16db0*/  @P2 STG.E desc[UR26][R136.64], R68 ;  /* 0x0000004488002986 */ /* 0x0003e2000c10191a */
[----:B------:R-:W-:Y:S02]  /*16dc0*/  ISETP.GE.AND P2, PT, R0, UR15, PT ;  /* 0x0000000f00007c0c */ /* 0x000fe4000bf46270 */
[----:B------:R-:W-:Y:S01]  /*16dd0*/  IMAD.WIDE R138, R141, 0x4, R2 ;  /* 0x000000048d8a7825 */ /* 0x000fe200078e0202 */
[----:B------:R2:W-:Y:S01]  /*16de0*/  @P6 STG.E desc[UR26][R134.64], R5 ;  /* 0x0000000586006986 */ /* 0x0005e2000c10191a */
[----:B------:R-:W-:Y:S02]  /*16df0*/  ISETP.LT.AND P6, PT, R144, UR14, !P1 ;  /* 0x0000000e90007c0c */ /* 0x000fe4000cfc1270 */
[----:B------:R-:W-:Y:S01]  /*16e00*/  IMAD.WIDE R140, R143, 0x4, R132 ;  /* 0x000000048f8c7825 */ /* 0x000fe200078e0284 */
[----:B------:R3:W-:Y:S01]  /*16e10*/  @P4 STG.E desc[UR26][R138.64], R69 ;  /* 0x000000458a004986 */ /* 0x0007e2000c10191a */
[----:B------:R-:W-:-:S02]  /*16e20*/  ISETP.LT.AND P1, PT, R142, UR14, !P1 ;  /* 0x0000000e8e007c0c */ /* 0x000fc4000cf21270 */
[----:B------:R-:W-:Y:S01]  /*16e30*/  IADD3 R0, PT, PT, R146, 0x6, RZ ;  /* 0x0000000692007810 */ /* 0x000fe20007ffe0ff */
[----:B-1----:R-:W-:Y:S01]  /*16e40*/  IMAD.WIDE R136, R143, 0x4, R2 ;  /* 0x000000048f887825 */ /* 0x002fe200078e0202 */
[----:B------:R-:W-:Y:S01]  /*16e50*/  @P5 STG.E desc[UR26][R140.64], R6 ;  /* 0x000000068c005986 */ /* 0x000fe2000c10191a */
[----:B------:R-:W-:Y:S02]  /*16e60*/  ISETP.LT.AND P5, PT, R144, UR14, !P3 ;  /* 0x0000000e90007c0c */ /* 0x000fe4000dfa1270 */
[C---:B--2---:R-:W-:Y:S01]  /*16e70*/  IMAD.WIDE R4, R145.reuse, 0x4, R132 ;  /* 0x0000000491047825 */ /* 0x044fe200078e0284 */
[----:B------:R1:W-:Y:S01]  /*16e80*/  @P0 STG.E desc[UR26][R136.64], R70 ;  /* 0x0000004688000986 */ /* 0x0003e2000c10191a */
[----:B------:R-:W-:Y:S02]  /*16e90*/  ISETP.LT.AND P3, PT, R142, UR14, !P3 ;  /* 0x0000000e8e007c0c */ /* 0x000fe4000df61270 */
[C---:B---3--:R-:W-:Y:S01]  /*16ea0*/  IMAD.WIDE R68, R145.reuse, 0x4, R2 ;  /* 0x0000000491447825 */ /* 0x048fe200078e0202 */
[----:B------:R-:W-:Y:S01]  /*16eb0*/  IADD3 R145, PT, PT, R145, UR5, RZ ;  /* 0x0000000591917c10 */ /* 0x000fe2000fffe0ff */
[----:B------:R2:W-:Y:S01]  /*16ec0*/  @P6 STG.E desc[UR26][R4.64], R7 ;  /* 0x0000000704006986 */ /* 0x0005e2000c10191a */
[----:B------:R-:W-:-:S02]  /*16ed0*/  ISETP.LT.AND P6, PT, R144, UR14, !P2 ;  /* 0x0000000e90007c0c */ /* 0x000fc4000d7c1270 */
[----:B------:R-:W-:Y:S01]  /*16ee0*/  ISETP.GE.AND P4, PT, R0, UR15, PT ;  /* 0x0000000f00007c0c */ /* 0x000fe2000bf86270 */
[C---:B------:R-:W-:Y:S01]  /*16ef0*/  VIADD R139, R145.reuse, UR5 ;  /* 0x00000005918b7c36 */ /* 0x040fe20008000000 */
[----:B------:R3:W-:Y:S01]  /*16f00*/  @P1 STG.E desc[UR26][R68.64], R71 ;  /* 0x0000004744001986 */ /* 0x0007e2000c10191a */
[----:B------:R-:W-:Y:S01]  /*16f10*/  VIADD R0, R146, 0x7 ;  /* 0x0000000792007836 */ /* 0x000fe20000000000 */
[----:B------:R-:W-:Y:S01]  /*16f20*/  ISETP.LT.AND P2, PT, R142, UR14, !P2 ;  /* 0x0000000e8e007c0c */ /* 0x000fe2000d741270 */
[----:B------:R-:W-:-:S03]  /*16f30*/  IMAD.WIDE R134, R145, 0x4, R132 ;  /* 0x0000000491867825 */ /* 0x000fc600078e0284 */
[----:B------:R-:W-:Y:S01]  /*16f40*/  ISETP.GE.AND P0, PT, R0, UR15, PT ;  /* 0x0000000f00007c0c */ /* 0x000fe2000bf06270 */
[----:B-1----:R-:W-:Y:S01]  /*16f50*/  IMAD.WIDE R136, R145, 0x4, R2 ;  /* 0x0000000491887825 */ /* 0x002fe200078e0202 */
[----:B------:R1:W-:Y:S01]  /*16f60*/  @P5 STG.E desc[UR26][R134.64], R8 ;  /* 0x0000000886005986 */ /* 0x0003e2000c10191a */
[----:B------:R-:W-:Y:S02]  /*16f70*/  ISETP.LT.AND P5, PT, R144, UR14, !P4 ;  /* 0x0000000e90007c0c */ /* 0x000fe4000e7a1270 */
[C---:B--2---:R-:W-:Y:S01]  /*16f80*/  IMAD.WIDE R4, R139.reuse, 0x4, R132 ;  /* 0x000000048b047825 */ /* 0x044fe200078e0284 */
[----:B------:R-:W-:Y:S01]  /*16f90*/  @P3 STG.E desc[UR26][R136.64], R72 ;  /* 0x0000004888003986 */ /* 0x000fe2000c10191a */
[----:B------:R-:W-:Y:S02]  /*16fa0*/  ISETP.LT.AND P4, PT, R142, UR14, !P4 ;  /* 0x0000000e8e007c0c */ /* 0x000fe4000e781270 */
[C---:B---3--:R-:W-:Y:S01]  /*16fb0*/  VIADD R71, R139.reuse, UR5 ;  /* 0x000000058b477c36 */ /* 0x048fe20008000000 */
[----:B------:R2:W-:Y:S01]  /*16fc0*/  @P6 STG.E desc[UR26][R4.64], R9 ;  /* 0x0000000904006986 */ /* 0x0005e2000c10191a */
[----:B------:R-:W-:Y:S01]  /*16fd0*/  VIADD R0, R146, 0x8 ;  /* 0x0000000892007836 */ /* 0x000fe20000000000 */
[----:B------:R-:W-:Y:S01]  /*16fe0*/  ISETP.LT.AND P6, PT, R144, UR14, !P0 ;  /* 0x0000000e90007c0c */ /* 0x000fe2000c7c1270 */
[----:B------:R-:W-:Y:S01]  /*16ff0*/  IMAD.WIDE R6, R139, 0x4, R2 ;  /* 0x000000048b067825 */ /* 0x000fe200078e0202 */
[----:B-1----:R-:W-:-:S02]  /*17000*/  IADD3 R135, PT, PT, R71, UR5, RZ ;  /* 0x0000000547877c10 */ /* 0x002fc4000fffe0ff */
[----:B------:R-:W-:Y:S01]  /*17010*/  ISETP.GE.AND P1, PT, R0, UR15, PT ;  /* 0x0000000f00007c0c */ /* 0x000fe2000bf26270 */
[C---:B------:R-:W-:Y:S01]  /*17020*/  IMAD.WIDE R68, R71.reuse, 0x4, R132 ;  /* 0x0000000447447825 */ /* 0x040fe200078e0284 */
[----:B------:R-:W-:Y:S01]  /*17030*/  IADD3 R0, PT, PT, R146, 0x9, RZ ;  /* 0x0000000992007810 */ /* 0x000fe20007ffe0ff */
[----:B------:R1:W-:Y:S01]  /*17040*/  @P2 STG.E desc[UR26][R6.64], R73 ;  /* 0x0000004906002986 */ /* 0x0003e2000c10191a */
[----:B------:R-:W-:Y:S01]  /*17050*/  ISETP.LT.AND P0, PT, R142, UR14, !P0 ;  /* 0x0000000e8e007c0c */ /* 0x000fe2000c701270 */
[----:B------:R-:W-:Y:S01]  /*17060*/  IMAD.WIDE R70, R71, 0x4, R2 ;  /* 0x0000000447467825 */ /* 0x000fe200078e0202 */
[----:B------:R-:W-:Y:S01]  /*17070*/  ISETP.GE.AND P3, PT, R0, UR15, PT ;  /* 0x0000000f00007c0c */ /* 0x000fe2000bf66270 */
[----:B------:R-:W-:Y:S01]  /*17080*/  @P5 STG.E desc[UR26][R68.64], R10 ;  /* 0x0000000a44005986 */ /* 0x000fe2000c10191a */
[----:B------:R-:W-:Y:S01]  /*17090*/  ISETP.LT.AND P5, PT, R144, UR14, !P1 ;  /* 0x0000000e90007c0c */ /* 0x000fe2000cfa1270 */
[----:B--2---:R-:W-:Y:S01]  /*170a0*/  IMAD.WIDE R4, R135, 0x4, R132 ;  /* 0x0000000487047825 */ /* 0x004fe200078e0284 */
[----:B------:R-:W-:Y:S01]  /*170b0*/  ISETP.LT.AND P1, PT, R142, UR14, !P1 ;  /* 0x0000000e8e007c0c */ /* 0x000fe2000cf21270 */
[----:B------:R2:W-:Y:S02]  /*170c0*/  @P4 STG.E desc[UR26][R70.64], R74 ;  /* 0x0000004a46004986 */ /* 0x0005e4000c10191a */
[----:B------:R-:W-:-:S02]  /*170d0*/  VIADD R0, R146, 0xa ;  /* 0x0000000a92007836 */ /* 0x000fc40000000000 */
[C---:B-1----:R-:W-:Y:S01]  /*170e0*/  IMAD.WIDE R6, R135.reuse, 0x4, R2 ;  /* 0x0000000487067825 */ /* 0x042fe200078e0202 */
[----:B------:R1:W-:Y:S01]  /*170f0*/  @P6 STG.E desc[UR26][R4.64], R11 ;  /* 0x0000000b04006986 */ /* 0x0003e2000c10191a */
[----:B------:R-:W-:Y:S02]  /*17100*/  ISETP.LT.AND P6, PT, R144, UR14, !P3 ;  /* 0x0000000e90007c0c */ /* 0x000fe4000dfc1270 */
[----:B------:R-:W-:Y:S01]  /*17110*/  VIADD R135, R135, UR5 ;  /* 0x0000000587877c36 */ /* 0x000fe20008000000 */
[----:B------:R-:W-:Y:S01]  /*17120*/  ISETP.GE.AND P2, PT, R0, UR15, PT ;  /* 0x0000000f00007c0c */ /* 0x000fe2000bf46270 */
[----:B------:R-:W-:Y:S01]  /*17130*/  VIADD R0, R146, 0xb ;  /* 0x0000000b92007836 */ /* 0x000fe20000000000 */
[----:B------:R3:W-:Y:S01]  /*17140*/  @P0 STG.E desc[UR26][R6.64], R75 ;  /* 0x0000004b06000986 */ /* 0x0007e2000c10191a */
[C---:B--2---:R-:W-:Y:S01]  /*17150*/  VIADD R71, R135.reuse, UR5 ;  /* 0x0000000587477c36 */ /* 0x044fe20008000000 */
[----:B------:R-:W-:Y:S01]  /*17160*/  ISETP.LT.AND P3, PT, R142, UR14, !P3 ;  /* 0x0000000e8e007c0c */ /* 0x000fe2000df61270 */
[----:B------:R-:W-:Y:S01]  /*17170*/  IMAD.WIDE R8, R135, 0x4, R132 ;  /* 0x0000000487087825 */ /* 0x000fe200078e0284 */
[----:B------:R-:W-:-:S02]  /*17180*/  ISETP.GE.AND P4, PT, R0, UR15, PT ;  /* 0x0000000f00007c0c */ /* 0x000fc4000bf86270 */
[----:B-1----:R-:W-:Y:S01]  /*17190*/  IADD3 R11, PT, PT, R71, UR5, RZ ;  /* 0x00000005470b7c10 */ /* 0x002fe2000fffe0ff */
[----:B------:R-:W-:Y:S01]  /*171a0*/  IMAD.WIDE R68, R135, 0x4, R2 ;  /* 0x0000000487447825 */ /* 0x000fe200078e0202 */
[----:B------:R-:W-:Y:S01]  /*171b0*/  @P5 STG.E desc[UR26][R8.64], R12 ;  /* 0x0000000c08005986 */ /* 0x000fe2000c10191a */
[----:B------:R-:W-:Y:S02]  /*171c0*/  ISETP.LT.AND P5, PT, R144, UR14, !P2 ;  /* 0x0000000e90007c0c */ /* 0x000fe4000d7a1270 */
[C---:B------:R-:W-:Y:S01]  /*171d0*/  IMAD.WIDE R4, R71.reuse, 0x4, R132 ;  /* 0x0000000447047825 */ /* 0x040fe200078e0284 */
[----:B------:R1:W-:Y:S01]  /*171e0*/  @P1 STG.E desc[UR26][R68.64], R76 ;  /* 0x0000004c44001986 */ /* 0x0003e2000c10191a */
[----:B------:R-:W-:Y:S02]  /*171f0*/  ISETP.LT.AND P2, PT, R142, UR14, !P2 ;  /* 0x0000000e8e007c0c */ /* 0x000fe4000d741270 */
[----:B------:R-:W-:Y:S01]  /*17200*/  IADD3 R0, PT, PT, R146, 0xc, RZ ;  /* 0x0000000c92007810 */ /* 0x000fe20007ffe0ff */
[----:B------:R2:W-:Y:S01]  /*17210*/  @P6 STG.E desc[UR26][R4.64], R13 ;  /* 0x0000000d04006986 */ /* 0x0005e2000c10191a */
[----:B------:R-:W-:Y:S01]  /*17220*/  ISETP.LT.AND P6, PT, R144, UR14, !P4 ;  /* 0x0000000e90007c0c */ /* 0x000fe2000e7c1270 */
[----:B---3--:R-:W-:Y:S01]  /*17230*/  IMAD.WIDE R6, R71, 0x4, R2 ;  /* 0x0000000447067825 */ /* 0x008fe200078e0202 */
[----:B------:R-:W-:-:S02]  /*17240*/  ISETP.GE.AND P0, PT, R0, UR15, PT ;  /* 0x0000000f00007c0c */ /* 0x000fc4000bf06270 */
[----:B------:R-:W-:Y:S01]  /*17250*/  ISETP.LT.AND P4, PT, R142, UR14, !P4 ;  /* 0x0000000e8e007c0c */ /* 0x000fe2000e781270 */
[----:B------:R-:W-:Y:S01]  /*17260*/  VIADD R0, R146, 0xd ;  /* 0x0000000d92007836 */ /* 0x000fe20000000000 */
[----:B------:R3:W-:Y:S01]  /*17270*/  @P3 STG.E desc[UR26][R6.64], R77 ;  /* 0x0000004d06003986 */ /* 0x0007e2000c10191a */
[C---:B-1----:R-:W-:Y:S02]  /*17280*/  VIADD R69, R11.reuse, UR5 ;  /* 0x000000050b457c36 */ /* 0x042fe40008000000 */
[----:B------:R-:W-:Y:S01]  /*17290*/  IMAD.WIDE R8, R11, 0x4, R132 ;  /* 0x000000040b087825 */ /* 0x000fe200078e0284 */
[----:B------:R-:W-:-:S03]  /*172a0*/  ISETP.GE.AND P1, PT, R0, UR15, PT ;  /* 0x0000000f00007c0c */ /* 0x000fc6000bf26270 */
[----:B------:R-:W-:Y:S01]  /*172b0*/  IMAD.WIDE R10, R11, 0x4, R2 ;  /* 0x000000040b0a7825 */ /* 0x000fe200078e0202 */
[----:B------:R1:W-:Y:S01]  /*172c0*/  @P5 STG.E desc[UR26][R8.64], R14 ;  /* 0x0000000e08005986 */ /* 0x0003e2000c10191a */
[----:B------:R-:W-:Y:S02]  /*172d0*/  ISETP.LT.AND P5, PT, R144, UR14, !P0 ;  /* 0x0000000e90007c0c */ /* 0x000fe4000c7a1270 */
[C---:B--2---:R-:W-:Y:S01]  /*172e0*/  IMAD.WIDE R4, R69.reuse, 0x4, R132 ;  /* 0x0000000445047825 */ /* 0x044fe200078e0284 */
[----:B------:R2:W-:Y:S01]  /*172f0*/  @P2 STG.E desc[UR26][R10.64], R78 ;  /* 0x0000004e0a002986 */ /* 0x0005e2000c10191a */
[----:B------:R-:W-:Y:S02]  /*17300*/  ISETP.LT.AND P0, PT, R142, UR14, !P0 ;  /* 0x0000000e8e007c0c */ /* 0x000fe4000c701270 */
[----:B---3--:R-:W-:Y:S01]  /*17310*/  IMAD.WIDE R6, R69, 0x4, R2 ;  /* 0x0000000445067825 */ /* 0x008fe200078e0202 */
[----:B------:R3:W-:Y:S01]  /*17320*/  @P6 STG.E desc[UR26][R4.64], R15 ;  /* 0x0000000f04006986 */ /* 0x0007e2000c10191a */
[----:B------:R-:W-:-:S02]  /*17330*/  ISETP.LT.AND P6, PT, R144, UR14, !P1 ;  /* 0x0000000e90007c0c */ /* 0x000fc4000cfc1270 */
[----:B------:R-:W-:Y:S01]  /*17340*/  VIADD R69, R69, UR5 ;  /* 0x0000000545457c36 */ /* 0x000fe20008000000 */
[----:B------:R4:W-:Y:S01]  /*17350*/  @P4 STG.E desc[UR26][R6.64], R79 ;  /* 0x0000004f06004986 */ /* 0x0009e2000c10191a */
[----:B------:R-:W-:Y:S01]  /*17360*/  VIADD R0, R146, 0xe ;  /* 0x0000000e92007836 */ /* 0x000fe20000000000 */
[----:B------:R-:W-:Y:S01]  /*17370*/  ISETP.LT.AND P1, PT, R142, UR14, !P1 ;  /* 0x0000000e8e007c0c */ /* 0x000fe2000cf21270 */
[C---:B-1----:R-:W-:Y:S01]  /*17380*/  IMAD.WIDE R8, R69.reuse, 0x4, R132 ;  /* 0x0000000445087825 */ /* 0x042fe200078e0284 */
[C---:B------:R-:W-:Y:S02]  /*17390*/  IADD3 R13, PT, PT, R69.reuse, UR5, RZ ;  /* 0x00000005450d7c10 */ /* 0x040fe4000fffe0ff */
[----:B------:R-:W-:Y:S01]  /*173a0*/  ISETP.GE.AND P3, PT, R0, UR15, PT ;  /* 0x0000000f00007c0c */ /* 0x000fe2000bf66270 */
[----:B--2---:R-:W-:Y:S01]  /*173b0*/  IMAD.WIDE R10, R69, 0x4, R2 ;  /* 0x00000004450a7825 */ /* 0x004fe200078e0202 */
[----:B------:R-:W-:Y:S01]  /*173c0*/  IADD3 R0, PT, PT, R146, 0xf, RZ ;  /* 0x0000000f92007810 */ /* 0x000fe20007ffe0ff */
[----:B------:R1:W-:Y:S01]  /*173d0*/  @P5 STG.E desc[UR26][R8.64], R16 ;  /* 0x0000001008005986 */ /* 0x0003e2000c10191a */
[----:B------:R-:W-:Y:S01]  /*173e0*/  ISETP.LT.AND P5, PT, R144, UR14, !P3 ;  /* 0x0000000e90007c0c */ /* 0x000fe2000dfa1270 */
[----:B---3--:R-:W-:Y:S01]  /*173f0*/  IMAD.WIDE R4, R13, 0x4, R132 ;  /* 0x000000040d047825 */ /* 0x008fe200078e0284 */
[----:B------:R-:W-:Y:S01]  /*17400*/  ISETP.GE.AND P2, PT, R0, UR15, PT ;  /* 0x0000000f00007c0c */ /* 0x000fe2000bf46270 */
[----:B------:R2:W-:Y:S01]  /*17410*/  @P0 STG.E desc[UR26][R10.64], R80 ;  /* 0x000000500a000986 */ /* 0x0005e2000c10191a */
[----:B------:R-:W-:Y:S01]  /*17420*/  ISETP.LT.AND P3, PT, R142, UR14, !P3 ;  /* 0x0000000e8e007c0c */ /* 0x000fe2000df61270 */
[----:B------:R-:W-:-:S02]  /*17430*/  VIADD R0, R146, 0x10 ;  /* 0x0000001092007836 */ /* 0x000fc40000000000 */
[C---:B----4-:R-:W-:Y:S01]  /*17440*/  IMAD.WIDE R6, R13.reuse, 0x4, R2 ;  /* 0x000000040d067825 */ /* 0x050fe200078e0202 */
[----:B------:R3:W-:Y:S01]  /*17450*/  @P6 STG.E desc[UR26][R4.64], R17 ;  /* 0x0000001104006986 */ /* 0x0007e2000c10191a */
[----:B------:R-:W-:Y:S02]  /*17460*/  ISETP.LT.AND P6, PT, R144, UR14, !P2 ;  /* 0x0000000e90007c0c */ /* 0x000fe4000d7c1270 */
[----:B------:R-:W-:Y:S01]  /*17470*/  VIADD R13, R13, UR5 ;  /* 0x000000050d0d7c36 */ /* 0x000fe20008000000 */
[----:B------:R-:W-:Y:S01]  /*17480*/  ISETP.GE.AND P4, PT, R0, UR15, PT ;  /* 0x0000000f00007c0c */ /* 0x000fe2000bf86270 */
[----:B------:R-:W-:Y:S01]  /*17490*/  VIADD R0, R146, 0x11 ;  /* 0x0000001192007836 */ /* 0x000fe20000000000 */
[----:B------:R4:W-:Y:S01]  /*174a0*/  @P1 STG.E desc[UR26][R6.64], R81 ;  /* 0x0000005106001986 */ /* 0x0009e2000c10191a */
[C---:B------:R-:W-:Y:S01]  /*174b0*/  VIADD R15, R13.reuse, UR5 ;  /* 0x000000050d0f7c36 */ /* 0x040fe20008000000 */
[----:B------:R-:W-:Y:S01]  /*174c0*/  ISETP.LT.AND P2, PT, R142, UR14, !P2 ;  /* 0x0000000e8e007c0c */ /* 0x000fe2000d741270 */
[----:B-1----:R-:W-:Y:S01]  /*174d0*/  IMAD.WIDE R8, R13, 0x4, R132 ;  /* 0x000000040d087825 */ /* 0x002fe200078e0284 */
[----:B------:R-:W-:-:S02]  /*174e0*/  ISETP.GE.AND P0, PT, R0, UR15, PT ;  /* 0x0000000f00007c0c */ /* 0x000fc4000bf06270 */
[----:B------:R-:W-:Y:S01]  /*174f0*/  IADD3 R0, PT, PT, R146, 0x12, RZ ;  /* 0x0000001292007810 */ /* 0x000fe20007ffe0ff */
[----:B--2---:R-:W-:Y:S01]  /*17500*/  IMAD.WIDE R10, R13, 0x4, R2 ;  /* 0x000000040d0a7825 */ /* 0x004fe200078e0202 */
[----:B------:R1:W-:Y:S01]  /*17510*/  @P5 STG.E desc[UR26][R8.64], R18 ;  /* 0x0000001208005986 */ /* 0x0003e2000c10191a */
[----:B------:R-:W-:Y:S02]  /*17520*/  ISETP.LT.AND P5, PT, R144, UR14, !P4 ;  /* 0x0000000e90007c0c */ /* 0x000fe4000e7a1270 */
[C---:B---3--:R-:W-:Y:S01]  /*17530*/  IMAD.WIDE R4, R15.reuse, 0x4, R132 ;  /* 0x000000040f047825 */ /* 0x048fe200078e0284 */
[----:B------:R2:W-:Y:S01]  /*17540*/  @P3 STG.E desc[UR26][R10.64], R82 ;  /* 0x000000520a003986 */ /* 0x0005e2000c10191a */
[----:B------:R-:W-:Y:S02]  /*17550*/  ISETP.LT.AND P4, PT, R142, UR14, !P4 ;  /* 0x0000000e8e007c0c */ /* 0x000fe4000e781270 */
[C---:B----4-:R-:W-:Y:S01]  /*17560*/  IMAD.WIDE R6, R15.reuse, 0x4, R2 ;  /* 0x000000040f067825 */ /* 0x050fe200078e0202 */
        /* <DEDUP_REMOVED lines=8> */
[----:B-1----:R-:W-:-:S03]  /*175f0*/  IMAD.WIDE R8, R15, 0x4, R132 ;  /* 0x000000040f087825 */ /* 0x002fc600078e0284 */
[----:B------:R-:W-:Y:S01]  /*17600*/  ISETP.GE.AND P3, PT, R0, UR15, PT ;  /* 0x0000000f00007c0c */ /* 0x000fe2000bf66270 */
[----:B--2---:R-:W-:Y:S01]  /*17610*/  IMAD.WIDE R10, R15, 0x4, R2 ;  /* 0x000000040f0a7825 */ /* 0x004fe200078e0202 */
[----:B------:R1:W-:Y:S01]  /*17620*/  @P5 STG.E desc[UR26][R8.64], R20 ;  /* 0x0000001408005986 */ /* 0x0003e2000c10191a */
[----:B------:R-:W-:Y:S02]  /*17630*/  ISETP.LT.AND P5, PT, R144, UR14, !P1 ;  /* 0x0000000e90007c0c */ /* 0x000fe4000cfa1270 */
[C---:B---3--:R-:W-:Y:S01]  /*17640*/  IMAD.WIDE R4, R13.reuse, 0x4, R132 ;  /* 0x000000040d047825 */ /* 0x048fe200078e0284 */
[----:B------:R2:W-:Y:S01]  /*17650*/  @P4 STG.E desc[UR26][R10.64], R84 ;  /* 0x000000540a004986 */ /* 0x0005e2000c10191a */
[----:B------:R-:W-:Y:S02]  /*17660*/  ISETP.LT.AND P1, PT, R142, UR14, !P1 ;  /* 0x0000000e8e007c0c */ /* 0x000fe4000cf21270 */
[----:B----4-:R-:W-:Y:S01]  /*17670*/  IMAD.WIDE R6, R13, 0x4, R2 ;  /* 0x000000040d067825 */ /* 0x010fe200078e0202 */
        /* <DEDUP_REMOVED lines=111> */
[----:B------:R-:W-:Y:S01]  /*17d70*/  ISETP.LT.AND P4, PT, R142, UR14, !P4 ;  /* 0x0000000e8e007c0c */ /* 0x000fe2000e781270 */
[----:B------:R-:W-:Y:S01]  /*17d80*/  VIADD R0, R146, 0x20 ;  /* 0x0000002092007836 */ /* 0x000fe20000000000 */
[----:B------:R4:W-:Y:S01]  /*17d90*/  @P3 STG.E desc[UR26][R6.64], R97 ;  /* 0x0000006106003986 */ /* 0x0009e2000c10191a */
[C---:B-1----:R-:W-:Y:S01]  /*17da0*/  IMAD.WIDE R8, R13.reuse, 0x4, R132 ;  /* 0x000000040d087825 */ /* 0x042fe200078e0284 */
[C---:B------:R-:W-:Y:S02]  /*17db0*/  IADD3 R15, PT, PT, R13.reuse, UR5, RZ ;  /* 0x000000050d0f7c10 */ /* 0x040fe4000fffe0ff */
[----:B------:R-:W-:Y:S01]  /*17dc0*/  ISETP.GE.AND P0, PT, R0, UR15, PT ;  /* 0x0000000f00007c0c */ /* 0x000fe2000bf06270 */
[----:B--2---:R-:W-:Y:S01]  /*17dd0*/  IMAD.WIDE R10, R13, 0x4, R2 ;  /* 0x000000040d0a7825 */ /* 0x004fe200078e0202 */
[----:B------:R-:W-:Y:S01]  /*17de0*/  IADD3 R0, PT, PT, R146, 0x21, RZ ;  /* 0x0000002192007810 */ /* 0x000fe20007ffe0ff */
[----:B------:R1:W-:Y:S01]  /*17df0*/  @P5 STG.E desc[UR26][R8.64], R34 ;  /* 0x0000002208005986 */ /* 0x0003e2000c10191a */
[----:B------:R-:W-:Y:S01]  /*17e00*/  ISETP.LT.AND P5, PT, R144, UR14, !P0 ;  /* 0x0000000e90007c0c */ /* 0x000fe2000c7a1270 */
[C---:B---3--:R-:W-:Y:S01]  /*17e10*/  IMAD.WIDE R4, R15.reuse, 0x4, R132 ;  /* 0x000000040f047825 */ /* 0x048fe200078e0284 */
[----:B------:R-:W-:Y:S01]  /*17e20*/  ISETP.GE.AND P1, PT, R0, UR15, PT ;  /* 0x0000000f00007c0c */ /* 0x000fe2000bf26270 */
[----:B------:R2:W-:Y:S01]  /*17e30*/  @P2 STG.E desc[UR26][R10.64], R98 ;  /* 0x000000620a002986 */ /* 0x0005e2000c10191a */
[----:B------:R-:W-:Y:S01]  /*17e40*/  ISETP.LT.AND P0, PT, R142, UR14, !P0 ;  /* 0x0000000e8e007c0c */ /* 0x000fe2000c701270 */
[----:B----4-:R-:W-:-:S02]  /*17e50*/  IMAD.WIDE R6, R15, 0x4, R2 ;  /* 0x000000040f067825 */ /* 0x010fc400078e0202 */
[----:B------:R3:W-:Y:S01]  /*17e60*/  @P6 STG.E desc[UR26][R4.64], R35 ;  /* 0x0000002304006986 */ /* 0x0007e2000c10191a */
[----:B------:R-:W-:Y:S01]  /*17e70*/  ISETP.LT.AND P6, PT, R142, UR14, !P1 ;  /* 0x0000000e8e007c0c */ /* 0x000fe2000cfc1270 */
[----:B------:R-:W-:Y:S02]  /*17e80*/  VIADD R0, R146, 0x22 ;  /* 0x0000002292007836 */ /* 0x000fe40000000000 */
[----:B------:R4:W-:Y:S01]  /*17e90*/  @P4 STG.E desc[UR26][R6.64], R99 ;  /* 0x0000006306004986 */ /* 0x0009e2000c10191a */
[----:B------:R-:W-:Y:S01]  /*17ea0*/  VIADD R15, R15, UR5 ;  /* 0x000000050f0f7c36 */ /* 0x000fe20008000000 */
[----:B------:R-:W-:Y:S02]  /*17eb0*/  ISETP.LT.AND P4, PT, R144, UR14, !P1 ;  /* 0x0000000e90007c0c */ /* 0x000fe4000cf81270 */
[----:B------:R-:W-:Y:S01]  /*17ec0*/  ISETP.GE.AND P3, PT, R0, UR15, PT ;  /* 0x0000000f00007c0c */ /* 0x000fe2000bf66270 */
[----:B-1----:R-:W-:-:S04]  /*17ed0*/  IMAD.WIDE R8, R15, 0x4, R132 ;  /* 0x000000040f087825 */ /* 0x002fc800078e0284 */
[C---:B------:R-:W-:Y:S01]  /*17ee0*/  VIADD R13, R15.reuse, UR5 ;  /* 0x000000050f0d7c36 */ /* 0x040fe20008000000 */
[----:B------:R1:W-:Y:S01]  /*17ef0*/  @P5 STG.E desc[UR26][R8.64], R36 ;  /* 0x0000002408005986 */ /* 0x0003e2000c10191a */
[----:B------:R-:W-:Y:S01]  /*17f00*/  VIADD R0, R146, 0x23 ;  /* 0x0000002392007836 */ /* 0x000fe20000000000 */
[----:B------:R-:W-:Y:S01]  /*17f10*/  ISETP.LT.AND P5, PT, R144, UR14, !P3 ;  /* 0x0000000e90007c0c */ /* 0x000fe2000dfa1270 */
[----:B--2---:R-:W-:Y:S01]  /*17f20*/  IMAD.WIDE R10, R15, 0x4, R2 ;  /* 0x000000040f0a7825 */ /* 0x004fe200078e0202 */
[----:B------:R-:W-:Y:S02]  /*17f30*/  ISETP.LT.AND P3, PT, R142, UR14, !P3 ;  /* 0x0000000e8e007c0c */ /* 0x000fe4000df61270 */
[----:B------:R-:W-:Y:S01]  /*17f40*/  ISETP.GE.AND P2, PT, R0, UR15, PT ;  /* 0x0000000f00007c0c */ /* 0x000fe2000bf46270 */
[----:B---3--:R-:W-:Y:S01]  /*17f50*/  IMAD.WIDE R4, R13, 0x4, R132 ;  /* 0x000000040d047825 */ /* 0x008fe200078e0284 */
[----:B------:R2:W-:Y:S01]  /*17f60*/  @P0 STG.E desc[UR26][R10.64], R100 ;  /* 0x000000640a000986 */ /* 0x0005e2000c10191a */
[----:B------:R-:W-:-:S02]  /*17f70*/  IADD3 R0, PT, PT, R146, 0x24, RZ ;  /* 0x0000002492007810 */ /* 0x000fc40007ffe0ff */
[C---:B----4-:R-:W-:Y:S01]  /*17f80*/  IMAD.WIDE R6, R13.reuse, 0x4, R2 ;  /* 0x000000040d067825 */ /* 0x050fe200078e0202 */
[----:B------:R-:W-:Y:S01]  /*17f90*/  IADD3 R13, PT, PT, R13, UR5, RZ ;  /* 0x000000050d0d7c10 */ /* 0x000fe2000fffe0ff */
[----:B------:R3:W-:Y:S01]  /*17fa0*/  @P4 STG.E desc[UR26][R4.64], R37 ;  /* 0x0000002504004986 */ /* 0x0007e2000c10191a */
[----:B------:R-:W-:Y:S02]  /*17fb0*/  ISETP.LT.AND P4, PT, R144, UR14, !P2 ;  /* 0x0000000e90007c0c */ /* 0x000fe4000d781270 */
[----:B------:R-:W-:Y:S01]  /*17fc0*/  ISETP.GE.AND P1, PT, R0, UR15, PT ;  /* 0x0000000f00007c0c */ /* 0x000fe2000bf26270 */
[----:B------:R4:W-:Y:S01]  /*17fd0*/  @P6 STG.E desc[UR26][R6.64], R101 ;  /* 0x0000006506006986 */ /* 0x0009e2000c10191a */
[----:B------:R-:W-:Y:S01]  /*17fe0*/  ISETP.LT.AND P6, PT, R142, UR14, !P2 ;  /* 0x0000000e8e007c0c */ /* 0x000fe2000d7c1270 */
        /* <DEDUP_REMOVED lines=8> */
[C---:B---3--:R-:W-:Y:S01]  /*18070*/  IMAD.WIDE R4, R15.reuse, 0x4, R132 ;  /* 0x000000040f047825 */ /* 0x048fe200078e0284 */
[----:B------:R2:W-:Y:S03]  /*18080*/  @P3 STG.E desc[UR26][R10.64], R102 ;  /* 0x000000660a003986 */ /* 0x0005e6000c10191a */
        /* <DEDUP_REMOVED lines=22> */
[----:B------:R-:W-:Y:S01]  /*181f0*/  VIADD R13, R13, UR5 ;  /* 0x000000050d0d7c36 */ /* 0x000fe20008000000 */
[----:B------:R4:W-:Y:S01]  /*18200*/  @P6 STG.E desc[UR26][R6.64], R105 ;  /* 0x0000006906006986 */ /* 0x0009e2000c10191a */
        /* <DEDUP_REMOVED lines=162> */
[----:B------:R4:W-:Y:S01]  /*18c30*/  @P6 STG.E desc[UR26][R6.64], R123 ;  /* 0x0000007b06006986 */ /* 0x0009e2000c10191a */
[----:B------:R-:W-:Y:S01]  /*18c40*/  VIADD R0, R146, 0x3b ;  /* 0x0000003b92007836 */ /* 0x000fe20000000000 */
[----:B------:R-:W-:Y:S01]  /*18c50*/  ISETP.LT.AND P6, PT, R142, UR14, !P1 ;  /* 0x0000000e8e007c0c */ /* 0x000fe2000cfc1270 */
[----:B-1----:R-:W-:-:S03]  /*18c60*/  IMAD.WIDE R8, R15, 0x4, R132 ;  /* 0x000000040f087825 */ /* 0x002fc600078e0284 */
[----:B------:R-:W-:Y:S01]  /*18c70*/  ISETP.GE.AND P2, PT, R0, UR15, PT ;  /* 0x0000000f00007c0c */ /* 0x000fe2000bf46270 */
[C---:B------:R-:W-:Y:S01]  /*18c80*/  VIADD R13, R15.reuse, UR5 ;  /* 0x000000050f0d7c36 */ /* 0x040fe20008000000 */
[----:B------:R-:W-:Y:S01]  /*18c90*/  IADD3 R0, PT, PT, R146, 0x3c, RZ ;  /* 0x0000003c92007810 */ /* 0x000fe20007ffe0ff */
[----:B--2---:R-:W-:Y:S01]  /*18ca0*/  IMAD.WIDE R10, R15, 0x4, R2 ;  /* 0x000000040f0a7825 */ /* 0x004fe200078e0202 */
[----:B------:R1:W-:Y:S01]  /*18cb0*/  @P5 STG.E desc[UR26][R8.64], R60 ;  /* 0x0000003c08005986 */ /* 0x0003e2000c10191a */
[----:B------:R-:W-:Y:S02]  /*18cc0*/  ISETP.LT.AND P5, PT, R144, UR14, !P3 ;  /* 0x0000000e90007c0c */ /* 0x000fe4000dfa1270 */
[C---:B---3--:R-:W-:Y:S01]  /*18cd0*/  IMAD.WIDE R4, R13.reuse, 0x4, R132 ;  /* 0x000000040d047825 */ /* 0x048fe200078e0284 */
[----:B------:R-:W-:Y:S01]  /*18ce0*/  ISETP.GE.AND P1, PT, R0, UR15, PT ;  /* 0x0000000f00007c0c */ /* 0x000fe2000bf26270 */
[----:B------:R-:W-:Y:S01]  /*18cf0*/  @P0 STG.E desc[UR26][R10.64], R124 ;  /* 0x0000007c0a000986 */ /* 0x000fe2000c10191a */
[----:B------:R-:W-:Y:S01]  /*18d00*/  ISETP.LT.AND P3, PT, R142, UR14, !P3 ;  /* 0x0000000e8e007c0c */ /* 0x000fe2000df61270 */
[C---:B----4-:R-:W-:Y:S01]  /*18d10*/  IMAD.WIDE R6, R13.reuse, 0x4, R2 ;  /* 0x000000040d067825 */ /* 0x050fe200078e0202 */
[----:B------:R-:W-:Y:S01]  /*18d20*/  IADD3 R13, PT, PT, R13, UR5, RZ ;  /* 0x000000050d0d7c10 */ /* 0x000fe2000fffe0ff */
[----:B------:R2:W-:Y:S01]  /*18d30*/  @P4 STG.E desc[UR26][R4.64], R61 ;  /* 0x0000003d04004986 */ /* 0x0005e2000c10191a */
[----:B------:R-:W-:Y:S01]  /*18d40*/  ISETP.LT.AND P4, PT, R144, UR14, !P2 ;  /* 0x0000000e90007c0c */ /* 0x000fe2000d781270 */
[----:B------:R-:W-:Y:S01]  /*18d50*/  VIADD R0, R146, 0x3d ;  /* 0x0000003d92007836 */ /* 0x000fe20000000000 */
[----:B------:R-:W-:Y:S01]  /*18d60*/  ISETP.LT.AND P2, PT, R142, UR14, !P2 ;  /* 0x0000000e8e007c0c */ /* 0x000fe2000d741270 */
[C---:B------:R-:W-:Y:S01]  /*18d70*/  VIADD R15, R13.reuse, UR5 ;  /* 0x000000050d0f7c36 */ /* 0x040fe20008000000 */
[----:B------:R3:W-:Y:S01]  /*18d80*/  @P6 STG.E desc[UR26][R6.64], R125 ;  /* 0x0000007d06006986 */ /* 0x0007e2000c10191a */
[----:B------:R-:W-:Y:S01]  /*18d90*/  ISETP.LT.AND P6, PT, R144, UR14, !P1 ;  /* 0x0000000e90007c0c */ /* 0x000fe2000cfc1270 */
[----:B-1----:R-:W-:Y:S01]  /*18da0*/  IMAD.WIDE R8, R13, 0x4, R132 ;  /* 0x000000040d087825 */ /* 0x002fe200078e0284 */
[----:B------:R-:W-:-:S02]  /*18db0*/  ISETP.GE.AND P0, PT, R0, UR15, PT ;  /* 0x0000000f00007c0c */ /* 0x000fc4000bf06270 */
[----:B------:R-:W-:Y:S01]  /*18dc0*/  IADD3 R17, PT, PT, R15, UR5, RZ ;  /* 0x000000050f117c10 */ /* 0x000fe2000fffe0ff */
[----:B------:R-:W-:Y:S01]  /*18dd0*/  VIADD R0, R146, 0x3e ;  /* 0x0000003e92007836 */ /* 0x000fe20000000000 */
[----:B------:R1:W-:Y:S01]  /*18de0*/  @P5 STG.E desc[UR26][R8.64], R62 ;  /* 0x0000003e08005986 */ /* 0x0003e2000c10191a */
[----:B--2---:R-:W-:Y:S01]  /*18df0*/  IMAD.WIDE R4, R13, 0x4, R2 ;  /* 0x000000040d047825 */ /* 0x004fe200078e0202 */
[----:B------:R-:W-:Y:S02]  /*18e00*/  ISETP.LT.AND P1, PT, R142, UR14, !P1 ;  /* 0x0000000e8e007c0c */ /* 0x000fe4000cf21270 */
[----:B------:R-:W-:Y:S01]  /*18e10*/  ISETP.GE.AND P5, PT, R0, UR15, PT ;  /* 0x0000000f00007c0c */ /* 0x000fe2000bfa6270 */
[C---:B---3--:R-:W-:Y:S01]  /*18e20*/  IMAD.WIDE R6, R15.reuse, 0x4, R132 ;  /* 0x000000040f067825 */ /* 0x048fe200078e0284 */
[----:B------:R2:W-:Y:S03]  /*18e30*/  @P3 STG.E desc[UR26][R4.64], R126 ;  /* 0x0000007e04003986 */ /* 0x0005e6000c10191a */
[----:B------:R-:W-:Y:S01]  /*18e40*/  IMAD.WIDE R10, R15, 0x4, R2 ;  /* 0x000000040f0a7825 */ /* 0x000fe200078e0202 */
[----:B------:R3:W-:Y:S01]  /*18e50*/  @P4 STG.E desc[UR26][R6.64], R63 ;  /* 0x0000003f06004986 */ /* 0x0007e2000c10191a */
[----:B------:R-:W-:-:S02]  /*18e60*/  ISETP.LT.AND P4, PT, R144, UR14, !P5 ;  /* 0x0000000e90007c0c */ /* 0x000fc4000ef81270 */
[C---:B------:R-:W-:Y:S01]  /*18e70*/  IMAD.WIDE R12, R17.reuse, 0x4, R132 ;  /* 0x00000004110c7825 */ /* 0x040fe200078e0284 */
[----:B------:R4:W-:Y:S01]  /*18e80*/  @P2 STG.E desc[UR26][R10.64], R127 ;  /* 0x0000007f0a002986 */ /* 0x0009e2000c10191a */
[----:B------:R-:W-:Y:S02]  /*18e90*/  ISETP.LT.AND P5, PT, R142, UR14, !P5 ;  /* 0x0000000e8e007c0c */ /* 0x000fe4000efa1270 */
[----:B------:R-:W-:Y:S01]  /*18ea0*/  VIADD R0, R146, 0x3f ;  /* 0x0000003f92007836 */ /* 0x000fe20000000000 */
[----:B------:R5:W-:Y:S01]  /*18eb0*/  @P6 STG.E desc[UR26][R12.64], R64 ;  /* 0x000000400c006986 */ /* 0x000be2000c10191a */
[C---:B-1----:R-:W-:Y:S01]  /*18ec0*/  VIADD R9, R17.reuse, UR5 ;  /* 0x0000000511097c36 */ /* 0x042fe20008000000 */
[----:B------:R-:W-:Y:S01]  /*18ed0*/  ISETP.LT.AND P6, PT, R144, UR14, !P0 ;  /* 0x0000000e90007c0c */ /* 0x000fe2000c7c1270 */
[----:B--2---:R-:W-:Y:S01]  /*18ee0*/  IMAD.WIDE R4, R17, 0x4, R2 ;  /* 0x0000000411047825 */ /* 0x004fe200078e0202 */
[----:B------:R-:W-:Y:S02]  /*18ef0*/  ISETP.GE.AND P3, PT, R0, UR15, PT ;  /* 0x0000000f00007c0c */ /* 0x000fe4000bf66270 */
[----:B------:R-:W-:Y:S01]  /*18f00*/  ISETP.LT.AND P0, PT, R142, UR14, !P0 ;  /* 0x0000000e8e007c0c */ /* 0x000fe2000c701270 */
[C---:B---3--:R-:W-:Y:S01]  /*18f10*/  IMAD.WIDE R6, R9.reuse, 0x4, R132 ;  /* 0x0000000409067825 */ /* 0x048fe200078e0284 */
[C---:B------:R-:W-:Y:S01]  /*18f20*/  IADD3 R15, PT, PT, R9.reuse, UR5, RZ ;  /* 0x00000005090f7c10 */ /* 0x040fe2000fffe0ff */
[----:B------:R1:W-:Y:S01]  /*18f30*/  @P1 STG.E desc[UR26][R4.64], R128 ;  /* 0x0000008004001986 */ /* 0x0003e2000c10191a */
[----:B------:R-:W-:Y:S01]  /*18f40*/  ISETP.LT.AND P2, PT, R144, UR14, !P3 ;  /* 0x0000000e90007c0c */ /* 0x000fe2000df41270 */
[----:B------:R-:W-:Y:S01]  /*18f50*/  IMAD.WIDE R8, R9, 0x4, R2 ;  /* 0x0000000409087825 */ /* 0x000fe200078e0202 */
[----:B------:R-:W-:-:S03]  /*18f60*/  ISETP.LT.AND P3, PT, R142, UR14, !P3 ;  /* 0x0000000e8e007c0c */ /* 0x000fc6000df61270 */
[C---:B------:R-:W-:Y:S01]  /*18f70*/  VIADD R17, R15.reuse, UR5 ;  /* 0x000000050f117c36 */ /* 0x040fe20008000000 */
[----:B------:R1:W-:Y:S01]  /*18f80*/  @P6 STG.E desc[UR26][R6.64], R65 ;  /* 0x0000004106006986 */ /* 0x0003e2000c10191a */
[----:B----4-:R-:W-:-:S03]  /*18f90*/  IMAD.WIDE R10, R15, 0x4, R132 ;  /* 0x000000040f0a7825 */ /* 0x010fc600078e0284 */
[----:B------:R1:W-:Y:S01]  /*18fa0*/  @P0 STG.E desc[UR26][R8.64], R129 ;  /* 0x0000008108000986 */ /* 0x0003e2000c10191a */
[----:B-----5:R-:W-:-:S03]  /*18fb0*/  IMAD.WIDE R12, R15, 0x4, R2 ;  /* 0x000000040f0c7825 */ /* 0x020fc600078e0202 */
[----:B------:R1:W-:Y:S01]  /*18fc0*/  @P4 STG.E desc[UR26][R10.64], R66 ;  /* 0x000000420a004986 */ /* 0x0003e2000c10191a */
[----:B------:R-:W-:-:S03]  /*18fd0*/  IMAD.WIDE R132, R17, 0x4, R132 ;  /* 0x0000000411847825 */ /* 0x000fc600078e0284 */
[----:B------:R1:W-:Y:S01]  /*18fe0*/  @P5 STG.E desc[UR26][R12.64], R130 ;  /* 0x000000820c005986 */ /* 0x0003e2000c10191a */
[----:B------:R-:W-:-:S03]  /*18ff0*/  IMAD.WIDE R2, R17, 0x4, R2 ;  /* 0x0000000411027825 */ /* 0x000fc600078e0202 */
[----:B------:R1:W-:Y:S04]  /*19000*/  @P2 STG.E desc[UR26][R132.64], R67 ;  /* 0x0000004384002986 */ /* 0x0003e8000c10191a */
[----:B------:R1:W-:Y:S01]  /*19010*/  @P3 STG.E desc[UR26][R2.64], R131 ;  /* 0x0000008302003986 */ /* 0x0003e2000c10191a */
[----:B------:R-:W-:Y:S06]  /*19020*/  BAR.SYNC.DEFER_BLOCKING 0x0 ;  /* 0x0000000000007b1d */ /* 0x000fec0000010000 */
[----:B------:R-:W-:Y:S05]  /*19030*/  BRA.U UP0, `(.L_x_14) ;  /* 0x0000000100a07547 */ /* 0x000fea000b800000 */
[----:B------:R-:W2:Y:S01]  /*19040*/  S2UR UR5, SR_CgaCtaId ;  /* 0x00000000000579c3 */ /* 0x000ea20000008800 */
[----:B------:R-:W-:Y:S01]  /*19050*/  NOP ;  /* 0x0000000000007918 */ /* 0x000fe20000000000 */
[----:B------:R-:W-:Y:S01]  /*19060*/  UMOV UR4, 0x50 ;  /* 0x0000005000047882 */ /* 0x000fe20000000000 */
[----:B------:R-:W-:Y:S02]  /*19070*/  IMAD.U32 R0, RZ, RZ, UR10 ;  /* 0x0000000aff007e24 */ /* 0x000fe4000f8e00ff */
[----:B-1----:R-:W-:Y:S02]  /*19080*/  HFMA2 R3, -RZ, RZ, 0, 1.5199184417724609375e-05 ;  /* 0x000000ffff037431 */ /* 0x002fe400000001ff */
[----:B------:R-:W-:Y:S01]  /*19090*/  IMAD.MOV.U32 R7, RZ, RZ, 0x1 ;  /* 0x00000001ff077424 */ /* 0x000fe200078e00ff */
[----:B------:R-:W-:-:S04]  /*190a0*/  LOP3.LUT R0, R0, 0xffff, RZ, 0xc0, !PT ;  /* 0x0000ffff00007812 */ /* 0x000fc800078ec0ff */
[----:B------:R-:W-:-:S05]  /*190b0*/  SHF.R.U32.HI R0, RZ, 0x5, R0 ;  /* 0x00000005ff007819 */ /* 0x000fca0000011600 */
[----:B------:R-:W-:Y:S01]  /*190c0*/  VIADD R2, R0, 0x10 ;  /* 0x0000001000027836 */ /* 0x000fe20000000000 */
[----:B------:R-:W-:Y:S01]  /*190d0*/  SHF.L.U32 R0, R3, R0, RZ ;  /* 0x0000000003007219 */ /* 0x000fe200000006ff */
[----:B--2---:R-:W-:-:S03]  /*190e0*/  ULEA UR6, UR5, UR4, 0x18 ;  /* 0x0000000405067291 */ /* 0x004fc6000f8ec0ff */
[----:B------:R-:W-:-:S04]  /*190f0*/  SHF.L.U32 R3, R7, R2, RZ ;  /* 0x0000000207037219 */ /* 0x000fc800000006ff */
[----:B------:R-:W-:Y:S02]  /*19100*/  LOP3.LUT R0, R3, R0, RZ, 0xfc, !PT ;  /* 0x0000000003007212 */ /* 0x000fe400078efcff */
[----:B------:R-:W1:Y:S02]  /*19110*/  LDS R5, [UR6] ;  /* 0x00000006ff057984 */ /* 0x000e640008000800 */
[C---:B------:R-:W-:Y:S02]  /*19120*/  LOP3.LUT R2, R0.reuse, 0xffff, RZ, 0xc0, !PT ;  /* 0x0000ffff00027812 */ /* 0x040fe400078ec0ff */
[----:B-1----:R-:W-:-:S04]  /*19130*/  LOP3.LUT R3, R0, 0xffff, R5, 0x80, !PT ;  /* 0x0000ffff00037812 */ /* 0x002fc800078e8005 */
[----:B------:R-:W-:-:S13]  /*19140*/  ISETP.NE.AND P0, PT, R3, R2, PT ;  /* 0x000000020300720c */ /* 0x000fda0003f05270 */
[----:B------:R-:W-:Y:S05]  /*19150*/  @P0 BRA `(.L_x_15) ;  /* 0x0000000000500947 */ /* 0x000fea0003800000 */
[----:B------:R-:W-:Y:S02]  /*19160*/  SHF.R.U32.HI R5, RZ, 0x10, R5 ;  /* 0x00000010ff057819 */ /* 0x000fe40000011605 */
[----:B------:R-:W-:-:S04]  /*19170*/  SHF.R.U32.HI R2, RZ, 0x10, R0 ;  /* 0x00000010ff027819 */ /* 0x000fc80000011600 */
[----:B------:R-:W-:-:S04]  /*19180*/  LOP3.LUT R5, R5, R2, RZ, 0xc0, !PT ;  /* 0x0000000205057212 */ /* 0x000fc800078ec0ff */
[----:B------:R-:W-:-:S13]  /*19190*/  ISETP.NE.AND P0, PT, R5, R2, PT ;  /* 0x000000020500720c */ /* 0x000fda0003f05270 */
[----:B------:R-:W-:Y:S05]  /*191a0*/  @P0 BRA `(.L_x_16) ;  /* 0x0000000000300947 */ /* 0x000fea0003800000 */
[----:B------:R-:W-:Y:S01]  /*191b0*/  R2UR UR4, R0 ;  /* 0x00000000000472ca */ /* 0x000fe200000e0000 */
[----:B------:R-:W-:Y:S01]  /*191c0*/  VOTEU.ANY UR5, UPT, PT ;  /* 0x0000000000057886 */ /* 0x000fe200038e0100 */
[----:B------:R-:W1:Y:S01]  /*191d0*/  S2R R0, SR_LANEID ;  /* 0x0000000000007919 */ /* 0x000e620000000000 */
[----:B------:R-:W-:-:S10]  /*191e0*/  UFLO.U32 UR5, UR5 ;  /* 0x00000005000572bd */ /* 0x000fd400080e0000 */
[----:B------:R-:W-:-:S06]  /*191f0*/  ULOP3.LUT UR4, URZ, UR4, URZ, 0x33, !UPT ;  /* 0x00000004ff047292 */ /* 0x000fcc000f8e33ff */
[----:B------:R-:W-:-:S04]  /*19200*/  MOV R2, UR4 ;  /* 0x0000000400027c02 */ /* 0x000fc80008000f00 */
[----:B------:R-:W2:Y:S02]  /*19210*/  REDUX UR7, R2 ;  /* 0x00000000020773c4 */ /* 0x000ea40000000000 */
[----:B------:R3:W-:Y:S01]  /*19220*/  UTCATOMSWS.AND URZ, UR4 ;  /* 0x0000000400ff79e3 */ /* 0x0007e20008000000 */
[----:B-1----:R-:W-:Y:S01]  /*19230*/  ISETP.EQ.U32.AND P0, PT, R0, UR5, PT ;  /* 0x0000000500007c0c */ /* 0x002fe2000bf02070 */
[----:B--2---:R-:W-:-:S12]  /*19240*/  IMAD.U32 R0, RZ, RZ, UR7 ;  /* 0x00000007ff007e24 */ /* 0x004fd8000f8e00ff */
[----:B------:R3:W-:Y:S01]  /*19250*/  @P0 ATOMS.AND RZ, [UR6], R0 ;  /* 0x00000000ffff098c */ /* 0x0007e2000a800006 */
[----:B------:R-:W-:Y:S05]  /*19260*/  BRA `(.L_x_14) ;  /* 0x0000000000147947 */ /* 0x000fea0003800000 */
.L_x_16:
[----:B------:R-:W-:-:S07]  /*19270*/  MOV R2, 0x19290 ;  /* 0x0001929000027802 */ /* 0x000fce0000000f00 */
[----:B------:R-:W-:Y:S05]  /*19280*/  CALL.REL.NOINC `($__internal_0_$__cuda_sm10x_tcgen05_guardrail_trap_col_being_dealloced_not_returned_by_alloc) ;  /* 0x00000000002c7944 */ /* 0x000fea0003c00000 */
[----:B------:R-:W-:Y:S05]  /*19290*/  BRA `(.L_x_14) ;  /* 0x0000000000087947 */ /* 0x000fea0003800000 */
.L_x_15:
[----:B------:R-:W-:-:S07]  /*192a0*/  MOV R2, 0x192c0 ;  /* 0x000192c000027802 */ /* 0x000fce0000000f00 */
[----:B------:R-:W-:Y:S05]  /*192b0*/  CALL.REL.NOINC `($__internal_2_$__cuda_sm10x_tcgen05_guardrail_trap_unallocated_columns_being_dealloced) ;  /* 0x0000000000387944 */ /* 0x000fea0003c00000 */
.L_x_14:
[----:B------:R-:W-:Y:S01]  /*192c0*/  NOP ;  /* 0x0000000000007918 */ /* 0x000fe20000000000 */
[----:B---3--:R-:W-:Y:S05]  /*192d0*/  EXIT ;  /* 0x000000000000794d */ /* 0x008fea0003800000 */
.L_x_9:
[----:B------:R-:W2:Y:S02]  /*192e0*/  SYNCS.PHASECHK.TRANS64.TRYWAIT P2, [UR4], R4 ;  /* 0x00000004ff0075a7 */ /* 0x000ea40008041104 */
[----:B--2---:R-:W-:Y:S05]  /*192f0*/  @!P2 BRA `(.L_x_9) ;  /* 0xfffffffc00f8a947 */ /* 0x004fea000383ffff */
[----:B------:R-:W-:Y:S05]  /*19300*/  BRA `(.L_x_17) ;  /* 0xffffff6800147947 */ /* 0x000fea000383ffff */
.L_x_13:
[----:B------:R-:W5:Y:S02]  /*19310*/  SYNCS.PHASECHK.TRANS64.TRYWAIT P0, [UR4], R0 ;  /* 0x00000000ff0075a7 */ /* 0x000f640008001104 */
[----:B-----5:R-:W-:Y:S05]  /*19320*/  @!P0 BRA `(.L_x_13) ;  /* 0xfffffffc00f88947 */ /* 0x020fea000383ffff */
[----:B------:R-:W-:Y:S05]  /*19330*/  BRA `(.L_x_12) ;  /* 0xffffffd400f87947 */ /* 0x000fea000383ffff */
        .weak           $__internal_0_$__cuda_sm10x_tcgen05_guardrail_trap_col_being_dealloced_not_returned_by_alloc
        .type           $__internal_0_$__cuda_sm10x_tcgen05_guardrail_trap_col_being_dealloced_not_returned_by_alloc,@function
        .size           $__internal_0_$__cuda_sm10x_tcgen05_guardrail_trap_col_being_dealloced_not_returned_by_alloc,($__internal_1_$__cuda_sm10x_tcgen05_guardrail_trap_phase_invalid_during_alloc - $__internal_0_$__cuda_sm10x_tcgen05_guardrail_trap_col_being_dealloced_not_returned_by_alloc)
$__internal_0_$__cuda_sm10x_tcgen05_guardrail_trap_col_being_dealloced_not_returned_by_alloc:
[----:B------:R-:W-:Y:S05]  /*19340*/  BPT.TRAP 0x1 ;  /* 0x000000040000795c */ /* 0x000fea0000300000 */
[----:B------:R-:W-:-:S04]  /*19350*/  IMAD.MOV.U32 R3, RZ, RZ, 0x0 ;  /* 0x00000000ff037424 */ /* 0x000fc800078e00ff */
[----:B------:R-:W-:Y:S05]  /*19360*/  RET.REL.NODEC R2 `(matmul_kernel) ;  /* 0xfffffe6c02247950 */ /* 0x000fea0003c3ffff */
        .weak           $__internal_1_$__cuda_sm10x_tcgen05_guardrail_trap_phase_invalid_during_alloc
        .type           $__internal_1_$__cuda_sm10x_tcgen05_guardrail_trap_phase_invalid_during_alloc,@function
        .size           $__internal_1_$__cuda_sm10x_tcgen05_guardrail_trap_phase_invalid_during_alloc,($__internal_2_$__cuda_sm10x_tcgen05_guardrail_trap_unallocated_columns_being_dealloced - $__internal_1_$__cuda_sm10x_tcgen05_guardrail_trap_phase_invalid_during_alloc)
$__internal_1_$__cuda_sm10x_tcgen05_guardrail_trap_phase_invalid_during_alloc:
[----:B------:R-:W-:Y:S05]  /*19370*/  BPT.TRAP 0x1 ;  /* 0x000000040000795c */ /* 0x000fea0000300000 */
[----:B------:R-:W-:-:S04]  /*19380*/  MOV R3, 0x0 ;  /* 0x0000000000037802 */ /* 0x000fc80000000f00 */
[----:B------:R-:W-:Y:S05]  /*19390*/  RET.REL.NODEC R2 `(matmul_kernel) ;  /* 0xfffffe6c02187950 */ /* 0x000fea0003c3ffff */
        .weak           $__internal_2_$__cuda_sm10x_tcgen05_guardrail_trap_unallocated_columns_being_dealloced
        .type           $__internal_2_$__cuda_sm10x_tcgen05_guardrail_trap_unallocated_columns_being_dealloced,@function
        .size           $__internal_2_$__cuda_sm10x_tcgen05_guardrail_trap_unallocated_columns_being_dealloced,(.L_x_21 - $__internal_2_$__cuda_sm10x_tcgen05_guardrail_trap_unallocated_columns_being_dealloced)
$__internal_2_$__cuda_sm10x_tcgen05_guardrail_trap_unallocated_columns_being_dealloced:
[----:B------:R-:W-:Y:S05]  /*193a0*/  BPT.TRAP 0x1 ;  /* 0x000000040000795c */ /* 0x000fea0000300000 */
[----:B------:R-:W-:-:S04]  /*193b0*/  IMAD.MOV.U32 R3, RZ, RZ, 0x0 ;  /* 0x00000000ff037424 */ /* 0x000fc800078e00ff */
[----:B------:R-:W-:Y:S05]  /*193c0*/  RET.REL.NODEC R2 `(matmul_kernel) ;  /* 0xfffffe6c020c7950 */ /* 0x000fea0003c3ffff */
.L_x_18:
[----:B------:R-:W-:-:S00]  /*193d0*/  BRA `(.L_x_18) ;  /* 0xfffffffc00fc7947 */ /* 0x000fc0000383ffff */
[----:B------:R-:W-:-:S00]  /*193e0*/  NOP ;  /* 0x0000000000007918 */ /* 0x000fc00000000000 */
        /* <DEDUP_REMOVED lines=9> */
.L_x_21:


//--------------------- .nv.shared.matmul_kernel  --------------------------
	.section	.nv.shared.matmul_kernel,"aw",@nobits
	.sectionflags	@""
	.align	16
	.zero		1024


//--------------------- .nv.shared.reserved.0     --------------------------
	.section	.nv.shared.reserved.0,"aw",@nobits
	.align	8
	.weak		__nv_reservedSMEM_offset_0_alias
	.size		__nv_reservedSMEM_offset_0_alias, 0, 64
	.other		__nv_reservedSMEM_offset_0_alias,@"STO_CUDA_RESERVED_SHARED STV_DEFAULT"
__nv_reservedSMEM_offset_0_alias:
	.zero		0
.nv.shared.reserved.0:
	.zero		64
	.weak		__nv_reservedSMEM_allocation_phase
	.type		__nv_reservedSMEM_allocation_phase,@object
	.size		__nv_reservedSMEM_allocation_phase,(.L_0 - __nv_reservedSMEM_allocation_phase)
__nv_reservedSMEM_allocation_phase:
	.zero		1
.L_0:
	.zero		7
	.weak		__nv_reservedSMEM_devtool_atexit_pc
	.type		__nv_reservedSMEM_devtool_atexit_pc,@object
	.size		__nv_reservedSMEM_devtool_atexit_pc,(__nv_reservedSMEM_allocation_mask - __nv_reservedSMEM_devtool_atexit_pc)
__nv_reservedSMEM_devtool_atexit_pc:
	.zero		8
	.weak		__nv_reservedSMEM_allocation_mask
	.type		__nv_reservedSMEM_allocation_mask,@object
	.size		__nv_reservedSMEM_allocation_mask,(.L_2 - __nv_reservedSMEM_allocation_mask)
__nv_reservedSMEM_allocation_mask:
	.zero		4
.L_2:


//--------------------- .nv.constant0.matmul_kernel --------------------------
	.section	.nv.constant0.matmul_kernel,"a",@progbits
	.sectionflags	@""
	.align	4
.nv.constant0.matmul_kernel:
	.zero		976


//--------------------- SYMBOLS --------------------------

	.type		.nv.reservedSmem.offset0,@object
	.size		.nv.reservedSmem.offset0,0x4
	.type		.nv.reservedSmem.cap,@object
	.size		.nv.reservedSmem.cap,0x4
